//
// Generated by NVIDIA NVVM Compiler
//
// Compiler Build ID: CL-36424714
// Cuda compilation tools, release 13.0, V13.0.88
// Based on NVVM 20.0.0
//

.version 9.0
.target sm_100
.address_size 64

	// .globl	default_function_kernel0
// _ZZ24default_function_kernel0E15pad_temp_shared has been demoted
// _ZZ24default_function_kernel0E13kernel_shared has been demoted
.extern .shared .align 16 .b8 shared_input[];

.visible .entry default_function_kernel0(
	.param .u64 .ptr .align 1 default_function_kernel0_param_0,
	.param .u64 .ptr .align 1 default_function_kernel0_param_1,
	.param .u64 .ptr .align 1 default_function_kernel0_param_2
)
{
	.reg .pred 	%p<442>;
	.reg .b16 	%rs<85>;
	.reg .b32 	%r<952>;
	.reg .b32 	%f<436>;
	.reg .b64 	%rd<166>;
	// demoted variable
	.shared .align 4 .b8 _ZZ24default_function_kernel0E15pad_temp_shared[12288];
	// demoted variable
	.shared .align 4 .b8 _ZZ24default_function_kernel0E13kernel_shared[9216];
	ld.param.u64 	%rd6, [default_function_kernel0_param_0];
	ld.param.u64 	%rd7, [default_function_kernel0_param_1];
	cvta.to.global.u64 	%rd1, %rd7;
	cvta.to.global.u64 	%rd2, %rd6;
	mov.u32 	%r228, %ctaid.y;
	shl.b32 	%r229, %r228, 2;
	mov.u32 	%r230, %tid.x;
	mul.lo.s32 	%r231, %r230, 55;
	shr.u32 	%r232, %r231, 4;
	and.b32  	%r1, %r232, 3;
	or.b32  	%r2, %r1, %r229;
	mov.u32 	%r233, %ctaid.x;
	mul.lo.s32 	%r234, %r233, 14;
	mul.lo.s32 	%r235, %r230, 7;
	and.b32  	%r236, %r235, 15;
	or.b32  	%r3, %r236, %r234;
	add.s32 	%r4, %r236, %r234;
	mov.u32 	%r237, %tid.z;
	mov.u32 	%r238, %tid.y;
	mad.lo.s32 	%r239, %r238, 384, %r231;
	mad.lo.s32 	%r240, %r237, 1536, %r239;
	shl.b32 	%r242, %r240, 2;
	mov.u32 	%r243, _ZZ24default_function_kernel0E15pad_temp_shared;
	add.s32 	%r5, %r243, %r242;
	add.s32 	%r244, %r231, 1;
	shr.u32 	%r245, %r244, 4;
	and.b32  	%r6, %r245, 3;
	or.b32  	%r7, %r6, %r229;
	and.b32  	%r246, %r244, 15;
	or.b32  	%r8, %r246, %r234;
	add.s32 	%r9, %r246, %r234;
	add.s32 	%r247, %r231, 2;
	shr.u32 	%r248, %r247, 4;
	and.b32  	%r10, %r248, 3;
	or.b32  	%r11, %r10, %r229;
	and.b32  	%r249, %r247, 15;
	or.b32  	%r12, %r249, %r234;
	add.s32 	%r13, %r249, %r234;
	add.s32 	%r250, %r231, 3;
	shr.u32 	%r251, %r250, 4;
	and.b32  	%r14, %r251, 3;
	or.b32  	%r15, %r14, %r229;
	and.b32  	%r252, %r250, 15;
	or.b32  	%r16, %r252, %r234;
	add.s32 	%r17, %r252, %r234;
	add.s32 	%r253, %r231, 4;
	shr.u32 	%r254, %r253, 4;
	and.b32  	%r18, %r254, 3;
	or.b32  	%r19, %r18, %r229;
	and.b32  	%r255, %r253, 15;
	or.b32  	%r20, %r255, %r234;
	add.s32 	%r21, %r255, %r234;
	add.s32 	%r256, %r231, 5;
	shr.u32 	%r257, %r256, 4;
	and.b32  	%r22, %r257, 3;
	or.b32  	%r23, %r22, %r229;
	and.b32  	%r258, %r256, 15;
	or.b32  	%r24, %r258, %r234;
	add.s32 	%r25, %r258, %r234;
	add.s32 	%r259, %r231, 6;
	shr.u32 	%r260, %r259, 4;
	and.b32  	%r26, %r260, 3;
	or.b32  	%r27, %r26, %r229;
	and.b32  	%r261, %r259, 15;
	or.b32  	%r28, %r261, %r234;
	add.s32 	%r29, %r261, %r234;
	add.s32 	%r262, %r231, 7;
	shr.u32 	%r263, %r262, 4;
	and.b32  	%r30, %r263, 3;
	or.b32  	%r31, %r30, %r229;
	and.b32  	%r264, %r262, 15;
	or.b32  	%r32, %r264, %r234;
	add.s32 	%r33, %r264, %r234;
	add.s32 	%r265, %r231, 8;
	shr.u32 	%r266, %r265, 4;
	and.b32  	%r34, %r266, 3;
	or.b32  	%r35, %r34, %r229;
	xor.b32  	%r267, %r236, 8;
	or.b32  	%r36, %r267, %r234;
	add.s32 	%r37, %r267, %r234;
	add.s32 	%r268, %r231, 9;
	shr.u32 	%r269, %r268, 4;
	and.b32  	%r38, %r269, 3;
	or.b32  	%r39, %r38, %r229;
	and.b32  	%r270, %r268, 15;
	or.b32  	%r40, %r270, %r234;
	add.s32 	%r41, %r270, %r234;
	add.s32 	%r271, %r231, 10;
	shr.u32 	%r272, %r271, 4;
	and.b32  	%r42, %r272, 3;
	or.b32  	%r43, %r42, %r229;
	and.b32  	%r273, %r271, 15;
	or.b32  	%r44, %r273, %r234;
	add.s32 	%r45, %r273, %r234;
	add.s32 	%r274, %r231, 11;
	shr.u32 	%r275, %r274, 4;
	and.b32  	%r46, %r275, 3;
	or.b32  	%r47, %r46, %r229;
	and.b32  	%r276, %r274, 15;
	or.b32  	%r48, %r276, %r234;
	add.s32 	%r49, %r276, %r234;
	add.s32 	%r277, %r231, 12;
	shr.u32 	%r278, %r277, 4;
	and.b32  	%r50, %r278, 3;
	or.b32  	%r51, %r50, %r229;
	and.b32  	%r279, %r277, 15;
	or.b32  	%r52, %r279, %r234;
	add.s32 	%r53, %r279, %r234;
	add.s32 	%r280, %r231, 13;
	shr.u32 	%r281, %r280, 4;
	and.b32  	%r54, %r281, 3;
	or.b32  	%r55, %r54, %r229;
	and.b32  	%r282, %r280, 15;
	or.b32  	%r56, %r282, %r234;
	add.s32 	%r57, %r282, %r234;
	add.s32 	%r283, %r231, 14;
	shr.u32 	%r284, %r283, 4;
	and.b32  	%r58, %r284, 3;
	or.b32  	%r59, %r58, %r229;
	and.b32  	%r285, %r283, 15;
	or.b32  	%r60, %r285, %r234;
	add.s32 	%r61, %r285, %r234;
	add.s32 	%r286, %r231, 15;
	shr.u32 	%r287, %r286, 4;
	and.b32  	%r62, %r287, 3;
	or.b32  	%r63, %r62, %r229;
	and.b32  	%r288, %r286, 15;
	or.b32  	%r64, %r288, %r234;
	add.s32 	%r65, %r288, %r234;
	add.s32 	%r289, %r231, 16;
	shr.u32 	%r290, %r289, 4;
	and.b32  	%r66, %r290, 3;
	or.b32  	%r67, %r66, %r229;
	add.s32 	%r291, %r231, 17;
	shr.u32 	%r292, %r291, 4;
	and.b32  	%r68, %r292, 3;
	or.b32  	%r69, %r68, %r229;
	add.s32 	%r293, %r231, 18;
	shr.u32 	%r294, %r293, 4;
	and.b32  	%r70, %r294, 3;
	or.b32  	%r71, %r70, %r229;
	add.s32 	%r295, %r231, 19;
	shr.u32 	%r296, %r295, 4;
	and.b32  	%r72, %r296, 3;
	or.b32  	%r73, %r72, %r229;
	add.s32 	%r297, %r231, 20;
	shr.u32 	%r298, %r297, 4;
	and.b32  	%r74, %r298, 3;
	or.b32  	%r75, %r74, %r229;
	add.s32 	%r299, %r231, 21;
	shr.u32 	%r300, %r299, 4;
	and.b32  	%r76, %r300, 3;
	or.b32  	%r77, %r76, %r229;
	add.s32 	%r301, %r231, 22;
	shr.u32 	%r302, %r301, 4;
	and.b32  	%r78, %r302, 3;
	or.b32  	%r79, %r78, %r229;
	add.s32 	%r303, %r231, 23;
	shr.u32 	%r304, %r303, 4;
	and.b32  	%r80, %r304, 3;
	or.b32  	%r81, %r80, %r229;
	add.s32 	%r305, %r231, 24;
	shr.u32 	%r306, %r305, 4;
	and.b32  	%r82, %r306, 3;
	or.b32  	%r83, %r82, %r229;
	add.s32 	%r307, %r231, 25;
	shr.u32 	%r308, %r307, 4;
	and.b32  	%r84, %r308, 3;
	or.b32  	%r85, %r84, %r229;
	add.s32 	%r309, %r231, 26;
	shr.u32 	%r310, %r309, 4;
	and.b32  	%r86, %r310, 3;
	or.b32  	%r87, %r86, %r229;
	add.s32 	%r311, %r231, 27;
	shr.u32 	%r312, %r311, 4;
	and.b32  	%r88, %r312, 3;
	or.b32  	%r89, %r88, %r229;
	add.s32 	%r313, %r231, 28;
	shr.u32 	%r314, %r313, 4;
	and.b32  	%r90, %r314, 3;
	or.b32  	%r91, %r90, %r229;
	add.s32 	%r315, %r231, 29;
	shr.u32 	%r316, %r315, 4;
	and.b32  	%r92, %r316, 3;
	or.b32  	%r93, %r92, %r229;
	add.s32 	%r317, %r231, 30;
	shr.u32 	%r318, %r317, 4;
	and.b32  	%r94, %r318, 3;
	or.b32  	%r95, %r94, %r229;
	add.s32 	%r319, %r231, 31;
	shr.u32 	%r320, %r319, 4;
	and.b32  	%r96, %r320, 3;
	or.b32  	%r97, %r96, %r229;
	xor.b32  	%r98, %r1, 2;
	or.b32  	%r99, %r98, %r229;
	add.s32 	%r321, %r231, 33;
	shr.u32 	%r322, %r321, 4;
	and.b32  	%r100, %r322, 3;
	or.b32  	%r101, %r100, %r229;
	add.s32 	%r323, %r231, 34;
	shr.u32 	%r324, %r323, 4;
	and.b32  	%r102, %r324, 3;
	or.b32  	%r103, %r102, %r229;
	add.s32 	%r325, %r231, 35;
	shr.u32 	%r326, %r325, 4;
	and.b32  	%r104, %r326, 3;
	or.b32  	%r105, %r104, %r229;
	add.s32 	%r327, %r231, 36;
	shr.u32 	%r328, %r327, 4;
	and.b32  	%r106, %r328, 3;
	or.b32  	%r107, %r106, %r229;
	add.s32 	%r329, %r231, 37;
	shr.u32 	%r330, %r329, 4;
	and.b32  	%r108, %r330, 3;
	or.b32  	%r109, %r108, %r229;
	add.s32 	%r331, %r231, 38;
	shr.u32 	%r332, %r331, 4;
	and.b32  	%r110, %r332, 3;
	or.b32  	%r111, %r110, %r229;
	add.s32 	%r333, %r231, 39;
	shr.u32 	%r334, %r333, 4;
	and.b32  	%r112, %r334, 3;
	or.b32  	%r113, %r112, %r229;
	add.s32 	%r335, %r231, 40;
	shr.u32 	%r336, %r335, 4;
	and.b32  	%r114, %r336, 3;
	or.b32  	%r115, %r114, %r229;
	add.s32 	%r337, %r231, 41;
	shr.u32 	%r338, %r337, 4;
	and.b32  	%r116, %r338, 3;
	or.b32  	%r117, %r116, %r229;
	add.s32 	%r339, %r231, 42;
	shr.u32 	%r340, %r339, 4;
	and.b32  	%r118, %r340, 3;
	or.b32  	%r119, %r118, %r229;
	add.s32 	%r341, %r231, 43;
	shr.u32 	%r342, %r341, 4;
	and.b32  	%r120, %r342, 3;
	or.b32  	%r121, %r120, %r229;
	add.s32 	%r343, %r231, 44;
	shr.u32 	%r344, %r343, 4;
	and.b32  	%r122, %r344, 3;
	or.b32  	%r123, %r122, %r229;
	add.s32 	%r345, %r231, 45;
	shr.u32 	%r346, %r345, 4;
	and.b32  	%r124, %r346, 3;
	or.b32  	%r125, %r124, %r229;
	add.s32 	%r347, %r231, 46;
	shr.u32 	%r348, %r347, 4;
	and.b32  	%r126, %r348, 3;
	or.b32  	%r127, %r126, %r229;
	add.s32 	%r349, %r231, 47;
	shr.u32 	%r350, %r349, 4;
	and.b32  	%r128, %r350, 3;
	or.b32  	%r129, %r128, %r229;
	add.s32 	%r351, %r231, 48;
	shr.u32 	%r352, %r351, 4;
	and.b32  	%r130, %r352, 3;
	or.b32  	%r131, %r130, %r229;
	add.s32 	%r353, %r231, 49;
	shr.u32 	%r354, %r353, 4;
	and.b32  	%r132, %r354, 3;
	or.b32  	%r133, %r132, %r229;
	add.s32 	%r355, %r231, 50;
	shr.u32 	%r356, %r355, 4;
	and.b32  	%r134, %r356, 3;
	or.b32  	%r135, %r134, %r229;
	add.s32 	%r357, %r231, 51;
	shr.u32 	%r358, %r357, 4;
	and.b32  	%r136, %r358, 3;
	or.b32  	%r137, %r136, %r229;
	add.s32 	%r359, %r231, 52;
	shr.u32 	%r360, %r359, 4;
	and.b32  	%r138, %r360, 3;
	or.b32  	%r139, %r138, %r229;
	add.s32 	%r361, %r231, 53;
	shr.u32 	%r362, %r361, 4;
	and.b32  	%r140, %r362, 3;
	or.b32  	%r141, %r140, %r229;
	mul.lo.s32 	%r363, %r238, 6;
	mad.lo.s32 	%r364, %r237, 24, %r363;
	add.s32 	%r365, %r231, 54;
	shr.u32 	%r366, %r365, 6;
	add.s32 	%r367, %r364, %r366;
	setp.gt.u32 	%p10, %r367, 47;
	mul.lo.s32 	%r368, %r238, 24;
	mad.lo.s32 	%r369, %r237, 96, %r368;
	shr.u32 	%r370, %r365, 4;
	add.s32 	%r371, %r369, %r370;
	setp.gt.u32 	%p11, %r371, 191;
	setp.gt.u32 	%p12, %r240, 3017;
	setp.gt.u32 	%p13, %r239, 1481;
	setp.gt.u32 	%p14, %r230, 5;
	or.pred  	%p15, %p14, %p13;
	and.b32  	%r142, %r370, 3;
	or.b32  	%r143, %r142, %r229;
	mov.u32 	%r373, %ctaid.z;
	mul.lo.s32 	%r374, %r237, 6912;
	mad.lo.s32 	%r375, %r373, 13824, %r374;
	mad.lo.s32 	%r376, %r238, 1728, %r375;
	mul.lo.s32 	%r377, %r230, 14;
	cvt.u16.u32 	%rs3, %r377;
	mul.hi.u16 	%rs4, %rs3, 10923;
	shr.u16 	%rs5, %rs4, 3;
	mul.wide.u16 	%r378, %rs5, 864;
	add.s32 	%r379, %r378, %r376;
	mul.lo.s16 	%rs6, %rs5, 48;
	sub.s16 	%rs7, %rs3, %rs6;
	mul.lo.s16 	%rs8, %rs7, 9;
	cvt.u32.u16 	%r380, %rs8;
	add.s32 	%r144, %r379, %r380;
	mul.lo.s32 	%r381, %r230, 42;
	mad.lo.s32 	%r382, %r238, 288, %r381;
	mad.lo.s32 	%r383, %r237, 1152, %r382;
	shl.b32 	%r385, %r383, 2;
	mov.u32 	%r386, _ZZ24default_function_kernel0E13kernel_shared;
	add.s32 	%r145, %r386, %r385;
	or.b16  	%rs9, %rs3, 1;
	mul.hi.u16 	%rs10, %rs9, 10923;
	shr.u16 	%rs11, %rs10, 3;
	mul.wide.u16 	%r387, %rs11, 864;
	add.s32 	%r388, %r387, %r376;
	mul.lo.s16 	%rs12, %rs11, 48;
	sub.s16 	%rs13, %rs9, %rs12;
	mul.lo.s16 	%rs14, %rs13, 9;
	cvt.u32.u16 	%r389, %rs14;
	add.s32 	%r146, %r388, %r389;
	add.s16 	%rs15, %rs3, 2;
	mul.hi.u16 	%rs16, %rs15, 10923;
	shr.u16 	%rs17, %rs16, 3;
	mul.wide.u16 	%r390, %rs17, 864;
	add.s32 	%r391, %r390, %r376;
	mul.lo.s16 	%rs18, %rs17, 48;
	sub.s16 	%rs19, %rs15, %rs18;
	mul.lo.s16 	%rs20, %rs19, 9;
	cvt.u32.u16 	%r392, %rs20;
	add.s32 	%r147, %r391, %r392;
	add.s16 	%rs21, %rs3, 3;
	mul.hi.u16 	%rs22, %rs21, 10923;
	shr.u16 	%rs23, %rs22, 3;
	mul.wide.u16 	%r393, %rs23, 864;
	add.s32 	%r394, %r393, %r376;
	mul.lo.s16 	%rs24, %rs23, 48;
	sub.s16 	%rs25, %rs21, %rs24;
	mul.lo.s16 	%rs26, %rs25, 9;
	cvt.u32.u16 	%r395, %rs26;
	add.s32 	%r148, %r394, %r395;
	add.s16 	%rs27, %rs3, 4;
	mul.hi.u16 	%rs28, %rs27, 10923;
	shr.u16 	%rs29, %rs28, 3;
	mul.wide.u16 	%r396, %rs29, 864;
	add.s32 	%r397, %r396, %r376;
	mul.lo.s16 	%rs30, %rs29, 48;
	sub.s16 	%rs31, %rs27, %rs30;
	mul.lo.s16 	%rs32, %rs31, 9;
	cvt.u32.u16 	%r398, %rs32;
	add.s32 	%r149, %r397, %r398;
	add.s16 	%rs33, %rs3, 5;
	mul.hi.u16 	%rs34, %rs33, 10923;
	shr.u16 	%rs35, %rs34, 3;
	mul.wide.u16 	%r399, %rs35, 864;
	add.s32 	%r400, %r399, %r376;
	mul.lo.s16 	%rs36, %rs35, 48;
	sub.s16 	%rs37, %rs33, %rs36;
	mul.lo.s16 	%rs38, %rs37, 9;
	cvt.u32.u16 	%r401, %rs38;
	add.s32 	%r150, %r400, %r401;
	add.s16 	%rs39, %rs3, 6;
	mul.hi.u16 	%rs40, %rs39, 10923;
	shr.u16 	%rs41, %rs40, 3;
	mul.wide.u16 	%r402, %rs41, 864;
	add.s32 	%r403, %r402, %r376;
	mul.lo.s16 	%rs42, %rs41, 48;
	sub.s16 	%rs43, %rs39, %rs42;
	mul.lo.s16 	%rs44, %rs43, 9;
	cvt.u32.u16 	%r404, %rs44;
	add.s32 	%r151, %r403, %r404;
	add.s16 	%rs45, %rs3, 7;
	mul.hi.u16 	%rs46, %rs45, 10923;
	shr.u16 	%rs47, %rs46, 3;
	mul.wide.u16 	%r405, %rs47, 864;
	add.s32 	%r406, %r405, %r376;
	mul.lo.s16 	%rs48, %rs47, 48;
	sub.s16 	%rs49, %rs45, %rs48;
	mul.lo.s16 	%rs50, %rs49, 9;
	cvt.u32.u16 	%r407, %rs50;
	add.s32 	%r152, %r406, %r407;
	add.s16 	%rs51, %rs3, 8;
	mul.hi.u16 	%rs52, %rs51, 10923;
	shr.u16 	%rs53, %rs52, 3;
	mul.wide.u16 	%r408, %rs53, 864;
	add.s32 	%r409, %r408, %r376;
	mul.lo.s16 	%rs54, %rs53, 48;
	sub.s16 	%rs55, %rs51, %rs54;
	mul.lo.s16 	%rs56, %rs55, 9;
	cvt.u32.u16 	%r410, %rs56;
	add.s32 	%r153, %r409, %r410;
	add.s16 	%rs57, %rs3, 9;
	mul.hi.u16 	%rs58, %rs57, 10923;
	shr.u16 	%rs59, %rs58, 3;
	mul.wide.u16 	%r411, %rs59, 864;
	add.s32 	%r412, %r411, %r376;
	mul.lo.s16 	%rs60, %rs59, 48;
	sub.s16 	%rs61, %rs57, %rs60;
	mul.lo.s16 	%rs62, %rs61, 9;
	cvt.u32.u16 	%r413, %rs62;
	add.s32 	%r154, %r412, %r413;
	add.s16 	%rs63, %rs3, 10;
	mul.hi.u16 	%rs64, %rs63, 10923;
	shr.u16 	%rs65, %rs64, 3;
	mul.wide.u16 	%r414, %rs65, 864;
	add.s32 	%r415, %r414, %r376;
	mul.lo.s16 	%rs66, %rs65, 48;
	sub.s16 	%rs67, %rs63, %rs66;
	mul.lo.s16 	%rs68, %rs67, 9;
	cvt.u32.u16 	%r416, %rs68;
	add.s32 	%r155, %r415, %r416;
	add.s16 	%rs69, %rs3, 11;
	mul.hi.u16 	%rs70, %rs69, 10923;
	shr.u16 	%rs71, %rs70, 3;
	mul.wide.u16 	%r417, %rs71, 864;
	add.s32 	%r418, %r417, %r376;
	mul.lo.s16 	%rs72, %rs71, 48;
	sub.s16 	%rs73, %rs69, %rs72;
	mul.lo.s16 	%rs74, %rs73, 9;
	cvt.u32.u16 	%r419, %rs74;
	add.s32 	%r156, %r418, %r419;
	shl.b32 	%r420, %r237, 3;
	shl.b32 	%r421, %r238, 1;
	add.s32 	%r422, %r420, %r421;
	add.s16 	%rs75, %rs3, 12;
	mul.hi.u16 	%rs76, %rs75, 10923;
	shr.u16 	%rs77, %rs76, 3;
	cvt.u32.u16 	%r423, %rs77;
	add.s32 	%r157, %r422, %r423;
	mul.lo.s32 	%r424, %r238, 96;
	mad.lo.s32 	%r425, %r237, 384, %r424;
	add.s32 	%r426, %r425, %r377;
	setp.gt.u32 	%p17, %r426, 755;
	setp.gt.u32 	%p18, %r383, 2267;
	or.pred  	%p19, %p17, %p18;
	setp.gt.u32 	%p20, %r382, 1115;
	or.pred  	%p21, %p14, %p20;
	mul.wide.u16 	%r427, %rs77, 864;
	add.s32 	%r158, %r427, %r376;
	mul.lo.s16 	%rs78, %rs77, 48;
	sub.s16 	%rs79, %rs75, %rs78;
	mul.lo.s16 	%rs1, %rs79, 9;
	setp.gt.u32 	%p23, %r383, 2266;
	or.pred  	%p24, %p17, %p23;
	setp.gt.u32 	%p25, %r382, 1114;
	or.pred  	%p26, %p14, %p25;
	setp.gt.u32 	%p28, %r383, 2265;
	or.pred  	%p29, %p17, %p28;
	setp.gt.u32 	%p30, %r382, 1113;
	or.pred  	%p31, %p14, %p30;
	add.s16 	%rs80, %rs3, 13;
	mul.hi.u16 	%rs81, %rs80, 10923;
	shr.u16 	%rs82, %rs81, 3;
	cvt.u32.u16 	%r428, %rs82;
	add.s32 	%r159, %r422, %r428;
	setp.gt.u32 	%p33, %r426, 754;
	setp.gt.u32 	%p34, %r383, 2264;
	or.pred  	%p35, %p33, %p34;
	setp.gt.u32 	%p36, %r382, 1112;
	or.pred  	%p37, %p14, %p36;
	mul.wide.u16 	%r429, %rs82, 864;
	add.s32 	%r160, %r429, %r376;
	mul.lo.s16 	%rs83, %rs82, 48;
	sub.s16 	%rs84, %rs80, %rs83;
	mul.lo.s16 	%rs2, %rs84, 9;
	setp.gt.u32 	%p39, %r383, 2263;
	or.pred  	%p40, %p33, %p39;
	setp.gt.u32 	%p41, %r382, 1111;
	or.pred  	%p42, %p14, %p41;
	setp.gt.u32 	%p44, %r383, 2262;
	or.pred  	%p45, %p33, %p44;
	setp.gt.u32 	%p46, %r382, 1110;
	or.pred  	%p47, %p14, %p46;
	or.pred  	%p49, %p10, %p11;
	or.pred  	%p50, %p49, %p12;
	or.pred  	%p1, %p50, %p15;
	or.pred  	%p2, %p19, %p21;
	or.pred  	%p3, %p24, %p26;
	or.pred  	%p4, %p29, %p31;
	or.pred  	%p5, %p35, %p37;
	or.pred  	%p6, %p40, %p42;
	or.pred  	%p7, %p45, %p47;
	shl.b32 	%r430, %r238, 6;
	shl.b32 	%r431, %r230, 3;
	add.s32 	%r432, %r430, %r431;
	add.s32 	%r161, %r243, %r432;
	mad.lo.s32 	%r433, %r237, 2304, %r386;
	add.s32 	%r162, %r433, 4608;
	mov.f32 	%f420, 0f00000000;
	mov.b32 	%r948, 0;
	mov.pred 	%p441, -1;
	mov.f32 	%f421, %f420;
	mov.f32 	%f422, %f420;
	mov.f32 	%f423, %f420;
	mov.f32 	%f424, %f420;
	mov.f32 	%f425, %f420;
	mov.f32 	%f426, %f420;
	mov.f32 	%f427, %f420;
	mov.f32 	%f428, %f420;
	mov.f32 	%f429, %f420;
	mov.f32 	%f430, %f420;
	mov.f32 	%f431, %f420;
	mov.f32 	%f432, %f420;
	mov.f32 	%f433, %f420;
	mov.f32 	%f434, %f420;
	mov.f32 	%f435, %f420;
$L__BB0_1:
	mov.pred 	%p8, %p441;
	mul.lo.s32 	%r435, %r948, 37632;
	mov.u32 	%r436, %tid.z;
	mov.u32 	%r437, %tid.y;
	mul.lo.s32 	%r438, %r437, 4704;
	mad.lo.s32 	%r439, %r436, 18816, %r438;
	mov.u32 	%r440, %ctaid.y;
	mad.lo.s32 	%r441, %r440, 112, %r439;
	add.s32 	%r442, %r441, -29;
	add.s32 	%r443, %r4, %r442;
	mov.u32 	%r444, %tid.x;
	mul.lo.s32 	%r445, %r444, 55;
	shr.u32 	%r446, %r445, 6;
	mad.lo.s32 	%r447, %r446, 784, %r443;
	add.s32 	%r164, %r447, %r435;
	add.s32 	%r448, %r9, %r442;
	add.s32 	%r449, %r445, 1;
	shr.u32 	%r450, %r449, 6;
	mad.lo.s32 	%r451, %r450, 784, %r448;
	add.s32 	%r165, %r451, %r435;
	add.s32 	%r452, %r13, %r442;
	add.s32 	%r453, %r445, 2;
	shr.u32 	%r454, %r453, 6;
	mad.lo.s32 	%r455, %r454, 784, %r452;
	add.s32 	%r166, %r455, %r435;
	add.s32 	%r456, %r17, %r442;
	add.s32 	%r457, %r445, 3;
	shr.u32 	%r458, %r457, 6;
	mad.lo.s32 	%r459, %r458, 784, %r456;
	add.s32 	%r167, %r459, %r435;
	add.s32 	%r460, %r21, %r442;
	add.s32 	%r461, %r445, 4;
	shr.u32 	%r462, %r461, 6;
	mad.lo.s32 	%r463, %r462, 784, %r460;
	add.s32 	%r168, %r463, %r435;
	add.s32 	%r464, %r25, %r442;
	add.s32 	%r465, %r445, 5;
	shr.u32 	%r466, %r465, 6;
	mad.lo.s32 	%r467, %r466, 784, %r464;
	add.s32 	%r169, %r467, %r435;
	add.s32 	%r468, %r29, %r442;
	add.s32 	%r469, %r445, 6;
	shr.u32 	%r470, %r469, 6;
	mad.lo.s32 	%r471, %r470, 784, %r468;
	add.s32 	%r170, %r471, %r435;
	add.s32 	%r472, %r33, %r442;
	add.s32 	%r473, %r445, 7;
	shr.u32 	%r474, %r473, 6;
	mad.lo.s32 	%r475, %r474, 784, %r472;
	add.s32 	%r171, %r475, %r435;
	add.s32 	%r476, %r37, %r442;
	add.s32 	%r477, %r445, 8;
	shr.u32 	%r478, %r477, 6;
	mad.lo.s32 	%r479, %r478, 784, %r476;
	add.s32 	%r172, %r479, %r435;
	add.s32 	%r480, %r41, %r442;
	add.s32 	%r481, %r445, 9;
	shr.u32 	%r482, %r481, 6;
	mad.lo.s32 	%r483, %r482, 784, %r480;
	add.s32 	%r173, %r483, %r435;
	add.s32 	%r484, %r45, %r442;
	add.s32 	%r485, %r445, 10;
	shr.u32 	%r486, %r485, 6;
	mad.lo.s32 	%r487, %r486, 784, %r484;
	add.s32 	%r174, %r487, %r435;
	add.s32 	%r488, %r49, %r442;
	add.s32 	%r489, %r445, 11;
	shr.u32 	%r490, %r489, 6;
	mad.lo.s32 	%r491, %r490, 784, %r488;
	add.s32 	%r175, %r491, %r435;
	add.s32 	%r492, %r53, %r442;
	add.s32 	%r493, %r445, 12;
	shr.u32 	%r494, %r493, 6;
	mad.lo.s32 	%r495, %r494, 784, %r492;
	add.s32 	%r176, %r495, %r435;
	add.s32 	%r496, %r57, %r442;
	add.s32 	%r497, %r445, 13;
	shr.u32 	%r498, %r497, 6;
	mad.lo.s32 	%r499, %r498, 784, %r496;
	add.s32 	%r177, %r499, %r435;
	add.s32 	%r500, %r61, %r442;
	add.s32 	%r501, %r445, 14;
	shr.u32 	%r502, %r501, 6;
	mad.lo.s32 	%r503, %r502, 784, %r500;
	add.s32 	%r178, %r503, %r435;
	add.s32 	%r504, %r65, %r442;
	add.s32 	%r505, %r445, 15;
	shr.u32 	%r506, %r505, 6;
	mad.lo.s32 	%r507, %r506, 784, %r504;
	add.s32 	%r179, %r507, %r435;
	add.s32 	%r508, %r445, 16;
	shr.u32 	%r509, %r508, 6;
	mad.lo.s32 	%r510, %r509, 784, %r443;
	add.s32 	%r180, %r510, %r435;
	add.s32 	%r511, %r445, 17;
	shr.u32 	%r512, %r511, 6;
	mad.lo.s32 	%r513, %r512, 784, %r448;
	add.s32 	%r181, %r513, %r435;
	add.s32 	%r514, %r445, 18;
	shr.u32 	%r515, %r514, 6;
	mad.lo.s32 	%r516, %r515, 784, %r452;
	add.s32 	%r182, %r516, %r435;
	add.s32 	%r517, %r445, 19;
	shr.u32 	%r518, %r517, 6;
	mad.lo.s32 	%r519, %r518, 784, %r456;
	add.s32 	%r183, %r519, %r435;
	add.s32 	%r520, %r445, 20;
	shr.u32 	%r521, %r520, 6;
	mad.lo.s32 	%r522, %r521, 784, %r460;
	add.s32 	%r184, %r522, %r435;
	add.s32 	%r523, %r445, 21;
	shr.u32 	%r524, %r523, 6;
	mad.lo.s32 	%r525, %r524, 784, %r464;
	add.s32 	%r185, %r525, %r435;
	add.s32 	%r526, %r445, 22;
	shr.u32 	%r527, %r526, 6;
	mad.lo.s32 	%r528, %r527, 784, %r468;
	add.s32 	%r186, %r528, %r435;
	add.s32 	%r529, %r445, 23;
	shr.u32 	%r530, %r529, 6;
	mad.lo.s32 	%r531, %r530, 784, %r472;
	add.s32 	%r187, %r531, %r435;
	add.s32 	%r532, %r445, 24;
	shr.u32 	%r533, %r532, 6;
	mad.lo.s32 	%r534, %r533, 784, %r476;
	add.s32 	%r188, %r534, %r435;
	add.s32 	%r535, %r445, 25;
	shr.u32 	%r536, %r535, 6;
	mad.lo.s32 	%r537, %r536, 784, %r480;
	add.s32 	%r189, %r537, %r435;
	add.s32 	%r538, %r445, 26;
	shr.u32 	%r539, %r538, 6;
	mad.lo.s32 	%r540, %r539, 784, %r484;
	add.s32 	%r190, %r540, %r435;
	add.s32 	%r541, %r445, 27;
	shr.u32 	%r542, %r541, 6;
	mad.lo.s32 	%r543, %r542, 784, %r488;
	add.s32 	%r191, %r543, %r435;
	add.s32 	%r544, %r445, 28;
	shr.u32 	%r545, %r544, 6;
	mad.lo.s32 	%r546, %r545, 784, %r492;
	add.s32 	%r192, %r546, %r435;
	add.s32 	%r547, %r445, 29;
	shr.u32 	%r548, %r547, 6;
	mad.lo.s32 	%r549, %r548, 784, %r496;
	add.s32 	%r193, %r549, %r435;
	add.s32 	%r550, %r445, 30;
	shr.u32 	%r551, %r550, 6;
	mad.lo.s32 	%r552, %r551, 784, %r500;
	add.s32 	%r194, %r552, %r435;
	add.s32 	%r553, %r445, 31;
	shr.u32 	%r554, %r553, 6;
	mad.lo.s32 	%r555, %r554, 784, %r504;
	add.s32 	%r195, %r555, %r435;
	add.s32 	%r556, %r445, 32;
	shr.u32 	%r557, %r556, 6;
	mad.lo.s32 	%r558, %r557, 784, %r443;
	add.s32 	%r196, %r558, %r435;
	add.s32 	%r559, %r445, 33;
	shr.u32 	%r560, %r559, 6;
	mad.lo.s32 	%r561, %r560, 784, %r448;
	add.s32 	%r197, %r561, %r435;
	add.s32 	%r562, %r445, 34;
	shr.u32 	%r563, %r562, 6;
	mad.lo.s32 	%r564, %r563, 784, %r452;
	add.s32 	%r198, %r564, %r435;
	add.s32 	%r565, %r445, 35;
	shr.u32 	%r566, %r565, 6;
	mad.lo.s32 	%r567, %r566, 784, %r456;
	add.s32 	%r199, %r567, %r435;
	add.s32 	%r568, %r445, 36;
	shr.u32 	%r569, %r568, 6;
	mad.lo.s32 	%r570, %r569, 784, %r460;
	add.s32 	%r200, %r570, %r435;
	add.s32 	%r571, %r445, 37;
	shr.u32 	%r572, %r571, 6;
	mad.lo.s32 	%r573, %r572, 784, %r464;
	add.s32 	%r201, %r573, %r435;
	add.s32 	%r574, %r445, 38;
	shr.u32 	%r575, %r574, 6;
	mad.lo.s32 	%r576, %r575, 784, %r468;
	add.s32 	%r202, %r576, %r435;
	add.s32 	%r577, %r445, 39;
	shr.u32 	%r578, %r577, 6;
	mad.lo.s32 	%r579, %r578, 784, %r472;
	add.s32 	%r203, %r579, %r435;
	add.s32 	%r580, %r445, 40;
	shr.u32 	%r581, %r580, 6;
	mad.lo.s32 	%r582, %r581, 784, %r476;
	add.s32 	%r204, %r582, %r435;
	add.s32 	%r583, %r445, 41;
	shr.u32 	%r584, %r583, 6;
	mad.lo.s32 	%r585, %r584, 784, %r480;
	add.s32 	%r205, %r585, %r435;
	add.s32 	%r586, %r445, 42;
	shr.u32 	%r587, %r586, 6;
	mad.lo.s32 	%r588, %r587, 784, %r484;
	add.s32 	%r206, %r588, %r435;
	add.s32 	%r589, %r445, 43;
	shr.u32 	%r590, %r589, 6;
	mad.lo.s32 	%r591, %r590, 784, %r488;
	add.s32 	%r207, %r591, %r435;
	add.s32 	%r592, %r445, 44;
	shr.u32 	%r593, %r592, 6;
	mad.lo.s32 	%r594, %r593, 784, %r492;
	add.s32 	%r208, %r594, %r435;
	add.s32 	%r595, %r445, 45;
	shr.u32 	%r596, %r595, 6;
	mad.lo.s32 	%r597, %r596, 784, %r496;
	add.s32 	%r209, %r597, %r435;
	add.s32 	%r598, %r445, 46;
	shr.u32 	%r599, %r598, 6;
	mad.lo.s32 	%r600, %r599, 784, %r500;
	add.s32 	%r210, %r600, %r435;
	add.s32 	%r601, %r445, 47;
	shr.u32 	%r602, %r601, 6;
	mad.lo.s32 	%r603, %r602, 784, %r504;
	add.s32 	%r211, %r603, %r435;
	add.s32 	%r604, %r445, 48;
	shr.u32 	%r605, %r604, 6;
	mad.lo.s32 	%r606, %r605, 784, %r443;
	add.s32 	%r212, %r606, %r435;
	add.s32 	%r607, %r445, 49;
	shr.u32 	%r608, %r607, 6;
	mad.lo.s32 	%r609, %r608, 784, %r448;
	add.s32 	%r213, %r609, %r435;
	add.s32 	%r610, %r445, 50;
	shr.u32 	%r611, %r610, 6;
	mad.lo.s32 	%r612, %r611, 784, %r452;
	add.s32 	%r214, %r612, %r435;
	add.s32 	%r613, %r445, 51;
	shr.u32 	%r614, %r613, 6;
	mad.lo.s32 	%r615, %r614, 784, %r456;
	add.s32 	%r215, %r615, %r435;
	add.s32 	%r616, %r445, 52;
	shr.u32 	%r617, %r616, 6;
	mad.lo.s32 	%r618, %r617, 784, %r460;
	add.s32 	%r216, %r618, %r435;
	add.s32 	%r619, %r445, 53;
	shr.u32 	%r620, %r619, 6;
	mad.lo.s32 	%r621, %r620, 784, %r464;
	add.s32 	%r217, %r621, %r435;
	add.s32 	%r622, %r445, 54;
	shr.u32 	%r623, %r622, 6;
	mad.lo.s32 	%r624, %r623, 784, %r468;
	add.s32 	%r218, %r624, %r435;
	mul.lo.s32 	%r219, %r948, 432;
	mov.b32 	%r949, 0;
	add.s32 	%r900, %r144, %r219;
	add.s32 	%r902, %r146, %r219;
	add.s32 	%r904, %r147, %r219;
	add.s32 	%r906, %r148, %r219;
	add.s32 	%r908, %r149, %r219;
	add.s32 	%r910, %r150, %r219;
	add.s32 	%r912, %r151, %r219;
	add.s32 	%r914, %r152, %r219;
	add.s32 	%r916, %r153, %r219;
	add.s32 	%r918, %r154, %r219;
	add.s32 	%r920, %r155, %r219;
	add.s32 	%r922, %r156, %r219;
$L__BB0_2:
	setp.gt.u32 	%p51, %r4, 28;
	setp.eq.s32 	%p52, %r3, 0;
	bar.sync 	0;
	or.b32  	%r626, %r949, %r2;
	setp.eq.s32 	%p53, %r626, 0;
	add.s32 	%r627, %r949, %r2;
	setp.gt.u32 	%p54, %r627, 28;
	or.pred  	%p55, %p53, %p52;
	or.pred  	%p56, %p55, %p54;
	or.pred  	%p57, %p56, %p51;
	mov.f32 	%f365, 0f00000000;
	@%p57 bra 	$L__BB0_4;
	add.s32 	%r628, %r949, %r1;
	mad.lo.s32 	%r629, %r628, 28, %r164;
	mul.wide.s32 	%rd8, %r629, 4;
	add.s64 	%rd9, %rd2, %rd8;
	ld.global.nc.f32 	%f365, [%rd9];
$L__BB0_4:
	setp.gt.u32 	%p58, %r9, 28;
	setp.eq.s32 	%p59, %r8, 0;
	st.shared.f32 	[%r5], %f365;
	or.b32  	%r631, %r949, %r7;
	setp.eq.s32 	%p60, %r631, 0;
	add.s32 	%r632, %r949, %r7;
	setp.gt.u32 	%p61, %r632, 28;
	or.pred  	%p62, %p60, %p59;
	or.pred  	%p63, %p62, %p61;
	or.pred  	%p64, %p63, %p58;
	mov.f32 	%f366, 0f00000000;
	@%p64 bra 	$L__BB0_6;
	add.s32 	%r633, %r949, %r6;
	mad.lo.s32 	%r634, %r633, 28, %r165;
	mul.wide.s32 	%rd10, %r634, 4;
	add.s64 	%rd11, %rd2, %rd10;
	ld.global.nc.f32 	%f366, [%rd11];
$L__BB0_6:
	setp.gt.u32 	%p65, %r13, 28;
	setp.eq.s32 	%p66, %r12, 0;
	st.shared.f32 	[%r5+4], %f366;
	or.b32  	%r636, %r949, %r11;
	setp.eq.s32 	%p67, %r636, 0;
	add.s32 	%r637, %r949, %r11;
	setp.gt.u32 	%p68, %r637, 28;
	or.pred  	%p69, %p67, %p66;
	or.pred  	%p70, %p69, %p68;
	or.pred  	%p71, %p70, %p65;
	mov.f32 	%f367, 0f00000000;
	@%p71 bra 	$L__BB0_8;
	add.s32 	%r638, %r949, %r10;
	mad.lo.s32 	%r639, %r638, 28, %r166;
	mul.wide.s32 	%rd12, %r639, 4;
	add.s64 	%rd13, %rd2, %rd12;
	ld.global.nc.f32 	%f367, [%rd13];
$L__BB0_8:
	setp.gt.u32 	%p72, %r17, 28;
	setp.eq.s32 	%p73, %r16, 0;
	st.shared.f32 	[%r5+8], %f367;
	or.b32  	%r641, %r949, %r15;
	setp.eq.s32 	%p74, %r641, 0;
	add.s32 	%r642, %r949, %r15;
	setp.gt.u32 	%p75, %r642, 28;
	or.pred  	%p76, %p74, %p73;
	or.pred  	%p77, %p76, %p75;
	or.pred  	%p78, %p77, %p72;
	mov.f32 	%f368, 0f00000000;
	@%p78 bra 	$L__BB0_10;
	add.s32 	%r643, %r949, %r14;
	mad.lo.s32 	%r644, %r643, 28, %r167;
	mul.wide.s32 	%rd14, %r644, 4;
	add.s64 	%rd15, %rd2, %rd14;
	ld.global.nc.f32 	%f368, [%rd15];
$L__BB0_10:
	setp.gt.u32 	%p79, %r21, 28;
	setp.eq.s32 	%p80, %r20, 0;
	st.shared.f32 	[%r5+12], %f368;
	or.b32  	%r646, %r949, %r19;
	setp.eq.s32 	%p81, %r646, 0;
	add.s32 	%r647, %r949, %r19;
	setp.gt.u32 	%p82, %r647, 28;
	or.pred  	%p83, %p81, %p80;
	or.pred  	%p84, %p83, %p82;
	or.pred  	%p85, %p84, %p79;
	mov.f32 	%f369, 0f00000000;
	@%p85 bra 	$L__BB0_12;
	add.s32 	%r648, %r949, %r18;
	mad.lo.s32 	%r649, %r648, 28, %r168;
	mul.wide.s32 	%rd16, %r649, 4;
	add.s64 	%rd17, %rd2, %rd16;
	ld.global.nc.f32 	%f369, [%rd17];
$L__BB0_12:
	setp.gt.u32 	%p86, %r25, 28;
	setp.eq.s32 	%p87, %r24, 0;
	st.shared.f32 	[%r5+16], %f369;
	or.b32  	%r651, %r949, %r23;
	setp.eq.s32 	%p88, %r651, 0;
	add.s32 	%r652, %r949, %r23;
	setp.gt.u32 	%p89, %r652, 28;
	or.pred  	%p90, %p88, %p87;
	or.pred  	%p91, %p90, %p89;
	or.pred  	%p92, %p91, %p86;
	mov.f32 	%f370, 0f00000000;
	@%p92 bra 	$L__BB0_14;
	add.s32 	%r653, %r949, %r22;
	mad.lo.s32 	%r654, %r653, 28, %r169;
	mul.wide.s32 	%rd18, %r654, 4;
	add.s64 	%rd19, %rd2, %rd18;
	ld.global.nc.f32 	%f370, [%rd19];
$L__BB0_14:
	setp.gt.u32 	%p93, %r29, 28;
	setp.eq.s32 	%p94, %r28, 0;
	st.shared.f32 	[%r5+20], %f370;
	or.b32  	%r656, %r949, %r27;
	setp.eq.s32 	%p95, %r656, 0;
	add.s32 	%r657, %r949, %r27;
	setp.gt.u32 	%p96, %r657, 28;
	or.pred  	%p97, %p95, %p94;
	or.pred  	%p98, %p97, %p96;
	or.pred  	%p99, %p98, %p93;
	mov.f32 	%f371, 0f00000000;
	@%p99 bra 	$L__BB0_16;
	add.s32 	%r658, %r949, %r26;
	mad.lo.s32 	%r659, %r658, 28, %r170;
	mul.wide.s32 	%rd20, %r659, 4;
	add.s64 	%rd21, %rd2, %rd20;
	ld.global.nc.f32 	%f371, [%rd21];
$L__BB0_16:
	setp.gt.u32 	%p100, %r33, 28;
	setp.eq.s32 	%p101, %r32, 0;
	st.shared.f32 	[%r5+24], %f371;
	or.b32  	%r661, %r949, %r31;
	setp.eq.s32 	%p102, %r661, 0;
	add.s32 	%r662, %r949, %r31;
	setp.gt.u32 	%p103, %r662, 28;
	or.pred  	%p104, %p102, %p101;
	or.pred  	%p105, %p104, %p103;
	or.pred  	%p106, %p105, %p100;
	mov.f32 	%f372, 0f00000000;
	@%p106 bra 	$L__BB0_18;
	add.s32 	%r663, %r949, %r30;
	mad.lo.s32 	%r664, %r663, 28, %r171;
	mul.wide.s32 	%rd22, %r664, 4;
	add.s64 	%rd23, %rd2, %rd22;
	ld.global.nc.f32 	%f372, [%rd23];
$L__BB0_18:
	setp.gt.u32 	%p107, %r37, 28;
	setp.eq.s32 	%p108, %r36, 0;
	st.shared.f32 	[%r5+28], %f372;
	or.b32  	%r666, %r949, %r35;
	setp.eq.s32 	%p109, %r666, 0;
	add.s32 	%r667, %r949, %r35;
	setp.gt.u32 	%p110, %r667, 28;
	or.pred  	%p111, %p109, %p108;
	or.pred  	%p112, %p111, %p110;
	or.pred  	%p113, %p112, %p107;
	mov.f32 	%f373, 0f00000000;
	@%p113 bra 	$L__BB0_20;
	add.s32 	%r668, %r949, %r34;
	mad.lo.s32 	%r669, %r668, 28, %r172;
	mul.wide.s32 	%rd24, %r669, 4;
	add.s64 	%rd25, %rd2, %rd24;
	ld.global.nc.f32 	%f373, [%rd25];
$L__BB0_20:
	setp.gt.u32 	%p114, %r41, 28;
	setp.eq.s32 	%p115, %r40, 0;
	st.shared.f32 	[%r5+32], %f373;
	or.b32  	%r671, %r949, %r39;
	setp.eq.s32 	%p116, %r671, 0;
	add.s32 	%r672, %r949, %r39;
	setp.gt.u32 	%p117, %r672, 28;
	or.pred  	%p118, %p116, %p115;
	or.pred  	%p119, %p118, %p117;
	or.pred  	%p120, %p119, %p114;
	mov.f32 	%f374, 0f00000000;
	@%p120 bra 	$L__BB0_22;
	add.s32 	%r673, %r949, %r38;
	mad.lo.s32 	%r674, %r673, 28, %r173;
	mul.wide.s32 	%rd26, %r674, 4;
	add.s64 	%rd27, %rd2, %rd26;
	ld.global.nc.f32 	%f374, [%rd27];
$L__BB0_22:
	setp.gt.u32 	%p121, %r45, 28;
	setp.eq.s32 	%p122, %r44, 0;
	st.shared.f32 	[%r5+36], %f374;
	or.b32  	%r676, %r949, %r43;
	setp.eq.s32 	%p123, %r676, 0;
	add.s32 	%r677, %r949, %r43;
	setp.gt.u32 	%p124, %r677, 28;
	or.pred  	%p125, %p123, %p122;
	or.pred  	%p126, %p125, %p124;
	or.pred  	%p127, %p126, %p121;
	mov.f32 	%f375, 0f00000000;
	@%p127 bra 	$L__BB0_24;
	add.s32 	%r678, %r949, %r42;
	mad.lo.s32 	%r679, %r678, 28, %r174;
	mul.wide.s32 	%rd28, %r679, 4;
	add.s64 	%rd29, %rd2, %rd28;
	ld.global.nc.f32 	%f375, [%rd29];
$L__BB0_24:
	setp.gt.u32 	%p128, %r49, 28;
	setp.eq.s32 	%p129, %r48, 0;
	st.shared.f32 	[%r5+40], %f375;
	or.b32  	%r681, %r949, %r47;
	setp.eq.s32 	%p130, %r681, 0;
	add.s32 	%r682, %r949, %r47;
	setp.gt.u32 	%p131, %r682, 28;
	or.pred  	%p132, %p130, %p129;
	or.pred  	%p133, %p132, %p131;
	or.pred  	%p134, %p133, %p128;
	mov.f32 	%f376, 0f00000000;
	@%p134 bra 	$L__BB0_26;
	add.s32 	%r683, %r949, %r46;
	mad.lo.s32 	%r684, %r683, 28, %r175;
	mul.wide.s32 	%rd30, %r684, 4;
	add.s64 	%rd31, %rd2, %rd30;
	ld.global.nc.f32 	%f376, [%rd31];
$L__BB0_26:
	setp.gt.u32 	%p135, %r53, 28;
	setp.eq.s32 	%p136, %r52, 0;
	st.shared.f32 	[%r5+44], %f376;
	or.b32  	%r686, %r949, %r51;
	setp.eq.s32 	%p137, %r686, 0;
	add.s32 	%r687, %r949, %r51;
	setp.gt.u32 	%p138, %r687, 28;
	or.pred  	%p139, %p137, %p136;
	or.pred  	%p140, %p139, %p138;
	or.pred  	%p141, %p140, %p135;
	mov.f32 	%f377, 0f00000000;
	@%p141 bra 	$L__BB0_28;
	add.s32 	%r688, %r949, %r50;
	mad.lo.s32 	%r689, %r688, 28, %r176;
	mul.wide.s32 	%rd32, %r689, 4;
	add.s64 	%rd33, %rd2, %rd32;
	ld.global.nc.f32 	%f377, [%rd33];
$L__BB0_28:
	setp.gt.u32 	%p142, %r57, 28;
	setp.eq.s32 	%p143, %r56, 0;
	st.shared.f32 	[%r5+48], %f377;
	or.b32  	%r691, %r949, %r55;
	setp.eq.s32 	%p144, %r691, 0;
	add.s32 	%r692, %r949, %r55;
	setp.gt.u32 	%p145, %r692, 28;
	or.pred  	%p146, %p144, %p143;
	or.pred  	%p147, %p146, %p145;
	or.pred  	%p148, %p147, %p142;
	mov.f32 	%f378, 0f00000000;
	@%p148 bra 	$L__BB0_30;
	add.s32 	%r693, %r949, %r54;
	mad.lo.s32 	%r694, %r693, 28, %r177;
	mul.wide.s32 	%rd34, %r694, 4;
	add.s64 	%rd35, %rd2, %rd34;
	ld.global.nc.f32 	%f378, [%rd35];
$L__BB0_30:
	setp.gt.u32 	%p149, %r61, 28;
	setp.eq.s32 	%p150, %r60, 0;
	st.shared.f32 	[%r5+52], %f378;
	or.b32  	%r696, %r949, %r59;
	setp.eq.s32 	%p151, %r696, 0;
	add.s32 	%r697, %r949, %r59;
	setp.gt.u32 	%p152, %r697, 28;
	or.pred  	%p153, %p151, %p150;
	or.pred  	%p154, %p153, %p152;
	or.pred  	%p155, %p154, %p149;
	mov.f32 	%f379, 0f00000000;
	@%p155 bra 	$L__BB0_32;
	add.s32 	%r698, %r949, %r58;
	mad.lo.s32 	%r699, %r698, 28, %r178;
	mul.wide.s32 	%rd36, %r699, 4;
	add.s64 	%rd37, %rd2, %rd36;
	ld.global.nc.f32 	%f379, [%rd37];
$L__BB0_32:
	setp.gt.u32 	%p156, %r65, 28;
	setp.eq.s32 	%p157, %r64, 0;
	st.shared.f32 	[%r5+56], %f379;
	or.b32  	%r701, %r949, %r63;
	setp.eq.s32 	%p158, %r701, 0;
	add.s32 	%r702, %r949, %r63;
	setp.gt.u32 	%p159, %r702, 28;
	or.pred  	%p160, %p158, %p157;
	or.pred  	%p161, %p160, %p159;
	or.pred  	%p162, %p161, %p156;
	mov.f32 	%f380, 0f00000000;
	@%p162 bra 	$L__BB0_34;
	add.s32 	%r703, %r949, %r62;
	mad.lo.s32 	%r704, %r703, 28, %r179;
	mul.wide.s32 	%rd38, %r704, 4;
	add.s64 	%rd39, %rd2, %rd38;
	ld.global.nc.f32 	%f380, [%rd39];
$L__BB0_34:
	setp.gt.u32 	%p163, %r4, 28;
	setp.eq.s32 	%p164, %r3, 0;
	st.shared.f32 	[%r5+60], %f380;
	or.b32  	%r706, %r949, %r67;
	setp.eq.s32 	%p165, %r706, 0;
	add.s32 	%r707, %r949, %r67;
	setp.gt.u32 	%p166, %r707, 28;
	or.pred  	%p167, %p165, %p164;
	or.pred  	%p168, %p167, %p166;
	or.pred  	%p169, %p168, %p163;
	mov.f32 	%f381, 0f00000000;
	@%p169 bra 	$L__BB0_36;
	add.s32 	%r708, %r949, %r66;
	mad.lo.s32 	%r709, %r708, 28, %r180;
	mul.wide.s32 	%rd40, %r709, 4;
	add.s64 	%rd41, %rd2, %rd40;
	ld.global.nc.f32 	%f381, [%rd41];
$L__BB0_36:
	setp.gt.u32 	%p170, %r9, 28;
	setp.eq.s32 	%p171, %r8, 0;
	st.shared.f32 	[%r5+64], %f381;
	or.b32  	%r711, %r949, %r69;
	setp.eq.s32 	%p172, %r711, 0;
	add.s32 	%r712, %r949, %r69;
	setp.gt.u32 	%p173, %r712, 28;
	or.pred  	%p174, %p172, %p171;
	or.pred  	%p175, %p174, %p173;
	or.pred  	%p176, %p175, %p170;
	mov.f32 	%f382, 0f00000000;
	@%p176 bra 	$L__BB0_38;
	add.s32 	%r713, %r949, %r68;
	mad.lo.s32 	%r714, %r713, 28, %r181;
	mul.wide.s32 	%rd42, %r714, 4;
	add.s64 	%rd43, %rd2, %rd42;
	ld.global.nc.f32 	%f382, [%rd43];
$L__BB0_38:
	setp.gt.u32 	%p177, %r13, 28;
	setp.eq.s32 	%p178, %r12, 0;
	st.shared.f32 	[%r5+68], %f382;
	or.b32  	%r716, %r949, %r71;
	setp.eq.s32 	%p179, %r716, 0;
	add.s32 	%r717, %r949, %r71;
	setp.gt.u32 	%p180, %r717, 28;
	or.pred  	%p181, %p179, %p178;
	or.pred  	%p182, %p181, %p180;
	or.pred  	%p183, %p182, %p177;
	mov.f32 	%f383, 0f00000000;
	@%p183 bra 	$L__BB0_40;
	add.s32 	%r718, %r949, %r70;
	mad.lo.s32 	%r719, %r718, 28, %r182;
	mul.wide.s32 	%rd44, %r719, 4;
	add.s64 	%rd45, %rd2, %rd44;
	ld.global.nc.f32 	%f383, [%rd45];
$L__BB0_40:
	setp.gt.u32 	%p184, %r17, 28;
	setp.eq.s32 	%p185, %r16, 0;
	st.shared.f32 	[%r5+72], %f383;
	or.b32  	%r721, %r949, %r73;
	setp.eq.s32 	%p186, %r721, 0;
	add.s32 	%r722, %r949, %r73;
	setp.gt.u32 	%p187, %r722, 28;
	or.pred  	%p188, %p186, %p185;
	or.pred  	%p189, %p188, %p187;
	or.pred  	%p190, %p189, %p184;
	mov.f32 	%f384, 0f00000000;
	@%p190 bra 	$L__BB0_42;
	add.s32 	%r723, %r949, %r72;
	mad.lo.s32 	%r724, %r723, 28, %r183;
	mul.wide.s32 	%rd46, %r724, 4;
	add.s64 	%rd47, %rd2, %rd46;
	ld.global.nc.f32 	%f384, [%rd47];
$L__BB0_42:
	setp.gt.u32 	%p191, %r21, 28;
	setp.eq.s32 	%p192, %r20, 0;
	st.shared.f32 	[%r5+76], %f384;
	or.b32  	%r726, %r949, %r75;
	setp.eq.s32 	%p193, %r726, 0;
	add.s32 	%r727, %r949, %r75;
	setp.gt.u32 	%p194, %r727, 28;
	or.pred  	%p195, %p193, %p192;
	or.pred  	%p196, %p195, %p194;
	or.pred  	%p197, %p196, %p191;
	mov.f32 	%f385, 0f00000000;
	@%p197 bra 	$L__BB0_44;
	add.s32 	%r728, %r949, %r74;
	mad.lo.s32 	%r729, %r728, 28, %r184;
	mul.wide.s32 	%rd48, %r729, 4;
	add.s64 	%rd49, %rd2, %rd48;
	ld.global.nc.f32 	%f385, [%rd49];
$L__BB0_44:
	setp.gt.u32 	%p198, %r25, 28;
	setp.eq.s32 	%p199, %r24, 0;
	st.shared.f32 	[%r5+80], %f385;
	or.b32  	%r731, %r949, %r77;
	setp.eq.s32 	%p200, %r731, 0;
	add.s32 	%r732, %r949, %r77;
	setp.gt.u32 	%p201, %r732, 28;
	or.pred  	%p202, %p200, %p199;
	or.pred  	%p203, %p202, %p201;
	or.pred  	%p204, %p203, %p198;
	mov.f32 	%f386, 0f00000000;
	@%p204 bra 	$L__BB0_46;
	add.s32 	%r733, %r949, %r76;
	mad.lo.s32 	%r734, %r733, 28, %r185;
	mul.wide.s32 	%rd50, %r734, 4;
	add.s64 	%rd51, %rd2, %rd50;
	ld.global.nc.f32 	%f386, [%rd51];
$L__BB0_46:
	setp.gt.u32 	%p205, %r29, 28;
	setp.eq.s32 	%p206, %r28, 0;
	st.shared.f32 	[%r5+84], %f386;
	or.b32  	%r736, %r949, %r79;
	setp.eq.s32 	%p207, %r736, 0;
	add.s32 	%r737, %r949, %r79;
	setp.gt.u32 	%p208, %r737, 28;
	or.pred  	%p209, %p207, %p206;
	or.pred  	%p210, %p209, %p208;
	or.pred  	%p211, %p210, %p205;
	mov.f32 	%f387, 0f00000000;
	@%p211 bra 	$L__BB0_48;
	add.s32 	%r738, %r949, %r78;
	mad.lo.s32 	%r739, %r738, 28, %r186;
	mul.wide.s32 	%rd52, %r739, 4;
	add.s64 	%rd53, %rd2, %rd52;
	ld.global.nc.f32 	%f387, [%rd53];
$L__BB0_48:
	setp.gt.u32 	%p212, %r33, 28;
	setp.eq.s32 	%p213, %r32, 0;
	st.shared.f32 	[%r5+88], %f387;
	or.b32  	%r741, %r949, %r81;
	setp.eq.s32 	%p214, %r741, 0;
	add.s32 	%r742, %r949, %r81;
	setp.gt.u32 	%p215, %r742, 28;
	or.pred  	%p216, %p214, %p213;
	or.pred  	%p217, %p216, %p215;
	or.pred  	%p218, %p217, %p212;
	mov.f32 	%f388, 0f00000000;
	@%p218 bra 	$L__BB0_50;
	add.s32 	%r743, %r949, %r80;
	mad.lo.s32 	%r744, %r743, 28, %r187;
	mul.wide.s32 	%rd54, %r744, 4;
	add.s64 	%rd55, %rd2, %rd54;
	ld.global.nc.f32 	%f388, [%rd55];
$L__BB0_50:
	setp.gt.u32 	%p219, %r37, 28;
	setp.eq.s32 	%p220, %r36, 0;
	st.shared.f32 	[%r5+92], %f388;
	or.b32  	%r746, %r949, %r83;
	setp.eq.s32 	%p221, %r746, 0;
	add.s32 	%r747, %r949, %r83;
	setp.gt.u32 	%p222, %r747, 28;
	or.pred  	%p223, %p221, %p220;
	or.pred  	%p224, %p223, %p222;
	or.pred  	%p225, %p224, %p219;
	mov.f32 	%f389, 0f00000000;
	@%p225 bra 	$L__BB0_52;
	add.s32 	%r748, %r949, %r82;
	mad.lo.s32 	%r749, %r748, 28, %r188;
	mul.wide.s32 	%rd56, %r749, 4;
	add.s64 	%rd57, %rd2, %rd56;
	ld.global.nc.f32 	%f389, [%rd57];
$L__BB0_52:
	setp.gt.u32 	%p226, %r41, 28;
	setp.eq.s32 	%p227, %r40, 0;
	st.shared.f32 	[%r5+96], %f389;
	or.b32  	%r751, %r949, %r85;
	setp.eq.s32 	%p228, %r751, 0;
	add.s32 	%r752, %r949, %r85;
	setp.gt.u32 	%p229, %r752, 28;
	or.pred  	%p230, %p228, %p227;
	or.pred  	%p231, %p230, %p229;
	or.pred  	%p232, %p231, %p226;
	mov.f32 	%f390, 0f00000000;
	@%p232 bra 	$L__BB0_54;
	add.s32 	%r753, %r949, %r84;
	mad.lo.s32 	%r754, %r753, 28, %r189;
	mul.wide.s32 	%rd58, %r754, 4;
	add.s64 	%rd59, %rd2, %rd58;
	ld.global.nc.f32 	%f390, [%rd59];
$L__BB0_54:
	setp.gt.u32 	%p233, %r45, 28;
	setp.eq.s32 	%p234, %r44, 0;
	st.shared.f32 	[%r5+100], %f390;
	or.b32  	%r756, %r949, %r87;
	setp.eq.s32 	%p235, %r756, 0;
	add.s32 	%r757, %r949, %r87;
	setp.gt.u32 	%p236, %r757, 28;
	or.pred  	%p237, %p235, %p234;
	or.pred  	%p238, %p237, %p236;
	or.pred  	%p239, %p238, %p233;
	mov.f32 	%f391, 0f00000000;
	@%p239 bra 	$L__BB0_56;
	add.s32 	%r758, %r949, %r86;
	mad.lo.s32 	%r759, %r758, 28, %r190;
	mul.wide.s32 	%rd60, %r759, 4;
	add.s64 	%rd61, %rd2, %rd60;
	ld.global.nc.f32 	%f391, [%rd61];
$L__BB0_56:
	setp.gt.u32 	%p240, %r49, 28;
	setp.eq.s32 	%p241, %r48, 0;
	st.shared.f32 	[%r5+104], %f391;
	or.b32  	%r761, %r949, %r89;
	setp.eq.s32 	%p242, %r761, 0;
	add.s32 	%r762, %r949, %r89;
	setp.gt.u32 	%p243, %r762, 28;
	or.pred  	%p244, %p242, %p241;
	or.pred  	%p245, %p244, %p243;
	or.pred  	%p246, %p245, %p240;
	mov.f32 	%f392, 0f00000000;
	@%p246 bra 	$L__BB0_58;
	add.s32 	%r763, %r949, %r88;
	mad.lo.s32 	%r764, %r763, 28, %r191;
	mul.wide.s32 	%rd62, %r764, 4;
	add.s64 	%rd63, %rd2, %rd62;
	ld.global.nc.f32 	%f392, [%rd63];
$L__BB0_58:
	setp.gt.u32 	%p247, %r53, 28;
	setp.eq.s32 	%p248, %r52, 0;
	st.shared.f32 	[%r5+108], %f392;
	or.b32  	%r766, %r949, %r91;
	setp.eq.s32 	%p249, %r766, 0;
	add.s32 	%r767, %r949, %r91;
	setp.gt.u32 	%p250, %r767, 28;
	or.pred  	%p251, %p249, %p248;
	or.pred  	%p252, %p251, %p250;
	or.pred  	%p253, %p252, %p247;
	mov.f32 	%f393, 0f00000000;
	@%p253 bra 	$L__BB0_60;
	add.s32 	%r768, %r949, %r90;
	mad.lo.s32 	%r769, %r768, 28, %r192;
	mul.wide.s32 	%rd64, %r769, 4;
	add.s64 	%rd65, %rd2, %rd64;
	ld.global.nc.f32 	%f393, [%rd65];
$L__BB0_60:
	setp.gt.u32 	%p254, %r57, 28;
	setp.eq.s32 	%p255, %r56, 0;
	st.shared.f32 	[%r5+112], %f393;
	or.b32  	%r771, %r949, %r93;
	setp.eq.s32 	%p256, %r771, 0;
	add.s32 	%r772, %r949, %r93;
	setp.gt.u32 	%p257, %r772, 28;
	or.pred  	%p258, %p256, %p255;
	or.pred  	%p259, %p258, %p257;
	or.pred  	%p260, %p259, %p254;
	mov.f32 	%f394, 0f00000000;
	@%p260 bra 	$L__BB0_62;
	add.s32 	%r773, %r949, %r92;
	mad.lo.s32 	%r774, %r773, 28, %r193;
	mul.wide.s32 	%rd66, %r774, 4;
	add.s64 	%rd67, %rd2, %rd66;
	ld.global.nc.f32 	%f394, [%rd67];
$L__BB0_62:
	setp.gt.u32 	%p261, %r61, 28;
	setp.eq.s32 	%p262, %r60, 0;
	st.shared.f32 	[%r5+116], %f394;
	or.b32  	%r776, %r949, %r95;
	setp.eq.s32 	%p263, %r776, 0;
	add.s32 	%r777, %r949, %r95;
	setp.gt.u32 	%p264, %r777, 28;
	or.pred  	%p265, %p263, %p262;
	or.pred  	%p266, %p265, %p264;
	or.pred  	%p267, %p266, %p261;
	mov.f32 	%f395, 0f00000000;
	@%p267 bra 	$L__BB0_64;
	add.s32 	%r778, %r949, %r94;
	mad.lo.s32 	%r779, %r778, 28, %r194;
	mul.wide.s32 	%rd68, %r779, 4;
	add.s64 	%rd69, %rd2, %rd68;
	ld.global.nc.f32 	%f395, [%rd69];
$L__BB0_64:
	setp.gt.u32 	%p268, %r65, 28;
	setp.eq.s32 	%p269, %r64, 0;
	st.shared.f32 	[%r5+120], %f395;
	or.b32  	%r781, %r949, %r97;
	setp.eq.s32 	%p270, %r781, 0;
	add.s32 	%r782, %r949, %r97;
	setp.gt.u32 	%p271, %r782, 28;
	or.pred  	%p272, %p270, %p269;
	or.pred  	%p273, %p272, %p271;
	or.pred  	%p274, %p273, %p268;
	mov.f32 	%f396, 0f00000000;
	@%p274 bra 	$L__BB0_66;
	add.s32 	%r783, %r949, %r96;
	mad.lo.s32 	%r784, %r783, 28, %r195;
	mul.wide.s32 	%rd70, %r784, 4;
	add.s64 	%rd71, %rd2, %rd70;
	ld.global.nc.f32 	%f396, [%rd71];
$L__BB0_66:
	setp.gt.u32 	%p275, %r4, 28;
	setp.eq.s32 	%p276, %r3, 0;
	st.shared.f32 	[%r5+124], %f396;
	or.b32  	%r786, %r949, %r99;
	setp.eq.s32 	%p277, %r786, 0;
	add.s32 	%r787, %r949, %r99;
	setp.gt.u32 	%p278, %r787, 28;
	or.pred  	%p279, %p277, %p276;
	or.pred  	%p280, %p279, %p278;
	or.pred  	%p281, %p280, %p275;
	mov.f32 	%f397, 0f00000000;
	@%p281 bra 	$L__BB0_68;
	add.s32 	%r788, %r949, %r98;
	mad.lo.s32 	%r789, %r788, 28, %r196;
	mul.wide.s32 	%rd72, %r789, 4;
	add.s64 	%rd73, %rd2, %rd72;
	ld.global.nc.f32 	%f397, [%rd73];
$L__BB0_68:
	setp.gt.u32 	%p282, %r9, 28;
	setp.eq.s32 	%p283, %r8, 0;
	st.shared.f32 	[%r5+128], %f397;
	or.b32  	%r791, %r949, %r101;
	setp.eq.s32 	%p284, %r791, 0;
	add.s32 	%r792, %r949, %r101;
	setp.gt.u32 	%p285, %r792, 28;
	or.pred  	%p286, %p284, %p283;
	or.pred  	%p287, %p286, %p285;
	or.pred  	%p288, %p287, %p282;
	mov.f32 	%f398, 0f00000000;
	@%p288 bra 	$L__BB0_70;
	add.s32 	%r793, %r949, %r100;
	mad.lo.s32 	%r794, %r793, 28, %r197;
	mul.wide.s32 	%rd74, %r794, 4;
	add.s64 	%rd75, %rd2, %rd74;
	ld.global.nc.f32 	%f398, [%rd75];
$L__BB0_70:
	setp.gt.u32 	%p289, %r13, 28;
	setp.eq.s32 	%p290, %r12, 0;
	st.shared.f32 	[%r5+132], %f398;
	or.b32  	%r796, %r949, %r103;
	setp.eq.s32 	%p291, %r796, 0;
	add.s32 	%r797, %r949, %r103;
	setp.gt.u32 	%p292, %r797, 28;
	or.pred  	%p293, %p291, %p290;
	or.pred  	%p294, %p293, %p292;
	or.pred  	%p295, %p294, %p289;
	mov.f32 	%f399, 0f00000000;
	@%p295 bra 	$L__BB0_72;
	add.s32 	%r798, %r949, %r102;
	mad.lo.s32 	%r799, %r798, 28, %r198;
	mul.wide.s32 	%rd76, %r799, 4;
	add.s64 	%rd77, %rd2, %rd76;
	ld.global.nc.f32 	%f399, [%rd77];
$L__BB0_72:
	setp.gt.u32 	%p296, %r17, 28;
	setp.eq.s32 	%p297, %r16, 0;
	st.shared.f32 	[%r5+136], %f399;
	or.b32  	%r801, %r949, %r105;
	setp.eq.s32 	%p298, %r801, 0;
	add.s32 	%r802, %r949, %r105;
	setp.gt.u32 	%p299, %r802, 28;
	or.pred  	%p300, %p298, %p297;
	or.pred  	%p301, %p300, %p299;
	or.pred  	%p302, %p301, %p296;
	mov.f32 	%f400, 0f00000000;
	@%p302 bra 	$L__BB0_74;
	add.s32 	%r803, %r949, %r104;
	mad.lo.s32 	%r804, %r803, 28, %r199;
	mul.wide.s32 	%rd78, %r804, 4;
	add.s64 	%rd79, %rd2, %rd78;
	ld.global.nc.f32 	%f400, [%rd79];
$L__BB0_74:
	setp.gt.u32 	%p303, %r21, 28;
	setp.eq.s32 	%p304, %r20, 0;
	st.shared.f32 	[%r5+140], %f400;
	or.b32  	%r806, %r949, %r107;
	setp.eq.s32 	%p305, %r806, 0;
	add.s32 	%r807, %r949, %r107;
	setp.gt.u32 	%p306, %r807, 28;
	or.pred  	%p307, %p305, %p304;
	or.pred  	%p308, %p307, %p306;
	or.pred  	%p309, %p308, %p303;
	mov.f32 	%f401, 0f00000000;
	@%p309 bra 	$L__BB0_76;
	add.s32 	%r808, %r949, %r106;
	mad.lo.s32 	%r809, %r808, 28, %r200;
	mul.wide.s32 	%rd80, %r809, 4;
	add.s64 	%rd81, %rd2, %rd80;
	ld.global.nc.f32 	%f401, [%rd81];
$L__BB0_76:
	setp.gt.u32 	%p310, %r25, 28;
	setp.eq.s32 	%p311, %r24, 0;
	st.shared.f32 	[%r5+144], %f401;
	or.b32  	%r811, %r949, %r109;
	setp.eq.s32 	%p312, %r811, 0;
	add.s32 	%r812, %r949, %r109;
	setp.gt.u32 	%p313, %r812, 28;
	or.pred  	%p314, %p312, %p311;
	or.pred  	%p315, %p314, %p313;
	or.pred  	%p316, %p315, %p310;
	mov.f32 	%f402, 0f00000000;
	@%p316 bra 	$L__BB0_78;
	add.s32 	%r813, %r949, %r108;
	mad.lo.s32 	%r814, %r813, 28, %r201;
	mul.wide.s32 	%rd82, %r814, 4;
	add.s64 	%rd83, %rd2, %rd82;
	ld.global.nc.f32 	%f402, [%rd83];
$L__BB0_78:
	setp.gt.u32 	%p317, %r29, 28;
	setp.eq.s32 	%p318, %r28, 0;
	st.shared.f32 	[%r5+148], %f402;
	or.b32  	%r816, %r949, %r111;
	setp.eq.s32 	%p319, %r816, 0;
	add.s32 	%r817, %r949, %r111;
	setp.gt.u32 	%p320, %r817, 28;
	or.pred  	%p321, %p319, %p318;
	or.pred  	%p322, %p321, %p320;
	or.pred  	%p323, %p322, %p317;
	mov.f32 	%f403, 0f00000000;
	@%p323 bra 	$L__BB0_80;
	add.s32 	%r818, %r949, %r110;
	mad.lo.s32 	%r819, %r818, 28, %r202;
	mul.wide.s32 	%rd84, %r819, 4;
	add.s64 	%rd85, %rd2, %rd84;
	ld.global.nc.f32 	%f403, [%rd85];
$L__BB0_80:
	setp.gt.u32 	%p324, %r33, 28;
	setp.eq.s32 	%p325, %r32, 0;
	st.shared.f32 	[%r5+152], %f403;
	or.b32  	%r821, %r949, %r113;
	setp.eq.s32 	%p326, %r821, 0;
	add.s32 	%r822, %r949, %r113;
	setp.gt.u32 	%p327, %r822, 28;
	or.pred  	%p328, %p326, %p325;
	or.pred  	%p329, %p328, %p327;
	or.pred  	%p330, %p329, %p324;
	mov.f32 	%f404, 0f00000000;
	@%p330 bra 	$L__BB0_82;
	add.s32 	%r823, %r949, %r112;
	mad.lo.s32 	%r824, %r823, 28, %r203;
	mul.wide.s32 	%rd86, %r824, 4;
	add.s64 	%rd87, %rd2, %rd86;
	ld.global.nc.f32 	%f404, [%rd87];
$L__BB0_82:
	setp.gt.u32 	%p331, %r37, 28;
	setp.eq.s32 	%p332, %r36, 0;
	st.shared.f32 	[%r5+156], %f404;
	or.b32  	%r826, %r949, %r115;
	setp.eq.s32 	%p333, %r826, 0;
	add.s32 	%r827, %r949, %r115;
	setp.gt.u32 	%p334, %r827, 28;
	or.pred  	%p335, %p333, %p332;
	or.pred  	%p336, %p335, %p334;
	or.pred  	%p337, %p336, %p331;
	mov.f32 	%f405, 0f00000000;
	@%p337 bra 	$L__BB0_84;
	add.s32 	%r828, %r949, %r114;
	mad.lo.s32 	%r829, %r828, 28, %r204;
	mul.wide.s32 	%rd88, %r829, 4;
	add.s64 	%rd89, %rd2, %rd88;
	ld.global.nc.f32 	%f405, [%rd89];
$L__BB0_84:
	setp.gt.u32 	%p338, %r41, 28;
	setp.eq.s32 	%p339, %r40, 0;
	st.shared.f32 	[%r5+160], %f405;
	or.b32  	%r831, %r949, %r117;
	setp.eq.s32 	%p340, %r831, 0;
	add.s32 	%r832, %r949, %r117;
	setp.gt.u32 	%p341, %r832, 28;
	or.pred  	%p342, %p340, %p339;
	or.pred  	%p343, %p342, %p341;
	or.pred  	%p344, %p343, %p338;
	mov.f32 	%f406, 0f00000000;
	@%p344 bra 	$L__BB0_86;
	add.s32 	%r833, %r949, %r116;
	mad.lo.s32 	%r834, %r833, 28, %r205;
	mul.wide.s32 	%rd90, %r834, 4;
	add.s64 	%rd91, %rd2, %rd90;
	ld.global.nc.f32 	%f406, [%rd91];
$L__BB0_86:
	setp.gt.u32 	%p345, %r45, 28;
	setp.eq.s32 	%p346, %r44, 0;
	st.shared.f32 	[%r5+164], %f406;
	or.b32  	%r836, %r949, %r119;
	setp.eq.s32 	%p347, %r836, 0;
	add.s32 	%r837, %r949, %r119;
	setp.gt.u32 	%p348, %r837, 28;
	or.pred  	%p349, %p347, %p346;
	or.pred  	%p350, %p349, %p348;
	or.pred  	%p351, %p350, %p345;
	mov.f32 	%f407, 0f00000000;
	@%p351 bra 	$L__BB0_88;
	add.s32 	%r838, %r949, %r118;
	mad.lo.s32 	%r839, %r838, 28, %r206;
	mul.wide.s32 	%rd92, %r839, 4;
	add.s64 	%rd93, %rd2, %rd92;
	ld.global.nc.f32 	%f407, [%rd93];
$L__BB0_88:
	setp.gt.u32 	%p352, %r49, 28;
	setp.eq.s32 	%p353, %r48, 0;
	st.shared.f32 	[%r5+168], %f407;
	or.b32  	%r841, %r949, %r121;
	setp.eq.s32 	%p354, %r841, 0;
	add.s32 	%r842, %r949, %r121;
	setp.gt.u32 	%p355, %r842, 28;
	or.pred  	%p356, %p354, %p353;
	or.pred  	%p357, %p356, %p355;
	or.pred  	%p358, %p357, %p352;
	mov.f32 	%f408, 0f00000000;
	@%p358 bra 	$L__BB0_90;
	add.s32 	%r843, %r949, %r120;
	mad.lo.s32 	%r844, %r843, 28, %r207;
	mul.wide.s32 	%rd94, %r844, 4;
	add.s64 	%rd95, %rd2, %rd94;
	ld.global.nc.f32 	%f408, [%rd95];
$L__BB0_90:
	setp.gt.u32 	%p359, %r53, 28;
	setp.eq.s32 	%p360, %r52, 0;
	st.shared.f32 	[%r5+172], %f408;
	or.b32  	%r846, %r949, %r123;
	setp.eq.s32 	%p361, %r846, 0;
	add.s32 	%r847, %r949, %r123;
	setp.gt.u32 	%p362, %r847, 28;
	or.pred  	%p363, %p361, %p360;
	or.pred  	%p364, %p363, %p362;
	or.pred  	%p365, %p364, %p359;
	mov.f32 	%f409, 0f00000000;
	@%p365 bra 	$L__BB0_92;
	add.s32 	%r848, %r949, %r122;
	mad.lo.s32 	%r849, %r848, 28, %r208;
	mul.wide.s32 	%rd96, %r849, 4;
	add.s64 	%rd97, %rd2, %rd96;
	ld.global.nc.f32 	%f409, [%rd97];
$L__BB0_92:
	setp.gt.u32 	%p366, %r57, 28;
	setp.eq.s32 	%p367, %r56, 0;
	st.shared.f32 	[%r5+176], %f409;
	or.b32  	%r851, %r949, %r125;
	setp.eq.s32 	%p368, %r851, 0;
	add.s32 	%r852, %r949, %r125;
	setp.gt.u32 	%p369, %r852, 28;
	or.pred  	%p370, %p368, %p367;
	or.pred  	%p371, %p370, %p369;
	or.pred  	%p372, %p371, %p366;
	mov.f32 	%f410, 0f00000000;
	@%p372 bra 	$L__BB0_94;
	add.s32 	%r853, %r949, %r124;
	mad.lo.s32 	%r854, %r853, 28, %r209;
	mul.wide.s32 	%rd98, %r854, 4;
	add.s64 	%rd99, %rd2, %rd98;
	ld.global.nc.f32 	%f410, [%rd99];
$L__BB0_94:
	setp.gt.u32 	%p373, %r61, 28;
	setp.eq.s32 	%p374, %r60, 0;
	st.shared.f32 	[%r5+180], %f410;
	or.b32  	%r856, %r949, %r127;
	setp.eq.s32 	%p375, %r856, 0;
	add.s32 	%r857, %r949, %r127;
	setp.gt.u32 	%p376, %r857, 28;
	or.pred  	%p377, %p375, %p374;
	or.pred  	%p378, %p377, %p376;
	or.pred  	%p379, %p378, %p373;
	mov.f32 	%f411, 0f00000000;
	@%p379 bra 	$L__BB0_96;
	add.s32 	%r858, %r949, %r126;
	mad.lo.s32 	%r859, %r858, 28, %r210;
	mul.wide.s32 	%rd100, %r859, 4;
	add.s64 	%rd101, %rd2, %rd100;
	ld.global.nc.f32 	%f411, [%rd101];
$L__BB0_96:
	setp.gt.u32 	%p380, %r65, 28;
	setp.eq.s32 	%p381, %r64, 0;
	st.shared.f32 	[%r5+184], %f411;
	or.b32  	%r861, %r949, %r129;
	setp.eq.s32 	%p382, %r861, 0;
	add.s32 	%r862, %r949, %r129;
	setp.gt.u32 	%p383, %r862, 28;
	or.pred  	%p384, %p382, %p381;
	or.pred  	%p385, %p384, %p383;
	or.pred  	%p386, %p385, %p380;
	mov.f32 	%f412, 0f00000000;
	@%p386 bra 	$L__BB0_98;
	add.s32 	%r863, %r949, %r128;
	mad.lo.s32 	%r864, %r863, 28, %r211;
	mul.wide.s32 	%rd102, %r864, 4;
	add.s64 	%rd103, %rd2, %rd102;
	ld.global.nc.f32 	%f412, [%rd103];
$L__BB0_98:
	setp.gt.u32 	%p387, %r4, 28;
	setp.eq.s32 	%p388, %r3, 0;
	st.shared.f32 	[%r5+188], %f412;
	or.b32  	%r866, %r949, %r131;
	setp.eq.s32 	%p389, %r866, 0;
	add.s32 	%r867, %r949, %r131;
	setp.gt.u32 	%p390, %r867, 28;
	or.pred  	%p391, %p389, %p388;
	or.pred  	%p392, %p391, %p390;
	or.pred  	%p393, %p392, %p387;
	mov.f32 	%f413, 0f00000000;
	@%p393 bra 	$L__BB0_100;
	add.s32 	%r868, %r949, %r130;
	mad.lo.s32 	%r869, %r868, 28, %r212;
	mul.wide.s32 	%rd104, %r869, 4;
	add.s64 	%rd105, %rd2, %rd104;
	ld.global.nc.f32 	%f413, [%rd105];
$L__BB0_100:
	setp.gt.u32 	%p394, %r9, 28;
	setp.eq.s32 	%p395, %r8, 0;
	st.shared.f32 	[%r5+192], %f413;
	or.b32  	%r871, %r949, %r133;
	setp.eq.s32 	%p396, %r871, 0;
	add.s32 	%r872, %r949, %r133;
	setp.gt.u32 	%p397, %r872, 28;
	or.pred  	%p398, %p396, %p395;
	or.pred  	%p399, %p398, %p397;
	or.pred  	%p400, %p399, %p394;
	mov.f32 	%f414, 0f00000000;
	@%p400 bra 	$L__BB0_102;
	add.s32 	%r873, %r949, %r132;
	mad.lo.s32 	%r874, %r873, 28, %r213;
	mul.wide.s32 	%rd106, %r874, 4;
	add.s64 	%rd107, %rd2, %rd106;
	ld.global.nc.f32 	%f414, [%rd107];
$L__BB0_102:
	setp.gt.u32 	%p401, %r13, 28;
	setp.eq.s32 	%p402, %r12, 0;
	st.shared.f32 	[%r5+196], %f414;
	or.b32  	%r876, %r949, %r135;
	setp.eq.s32 	%p403, %r876, 0;
	add.s32 	%r877, %r949, %r135;
	setp.gt.u32 	%p404, %r877, 28;
	or.pred  	%p405, %p403, %p402;
	or.pred  	%p406, %p405, %p404;
	or.pred  	%p407, %p406, %p401;
	mov.f32 	%f415, 0f00000000;
	@%p407 bra 	$L__BB0_104;
	add.s32 	%r878, %r949, %r134;
	mad.lo.s32 	%r879, %r878, 28, %r214;
	mul.wide.s32 	%rd108, %r879, 4;
	add.s64 	%rd109, %rd2, %rd108;
	ld.global.nc.f32 	%f415, [%rd109];
$L__BB0_104:
	setp.gt.u32 	%p408, %r17, 28;
	setp.eq.s32 	%p409, %r16, 0;
	st.shared.f32 	[%r5+200], %f415;
	or.b32  	%r881, %r949, %r137;
	setp.eq.s32 	%p410, %r881, 0;
	add.s32 	%r882, %r949, %r137;
	setp.gt.u32 	%p411, %r882, 28;
	or.pred  	%p412, %p410, %p409;
	or.pred  	%p413, %p412, %p411;
	or.pred  	%p414, %p413, %p408;
	mov.f32 	%f416, 0f00000000;
	@%p414 bra 	$L__BB0_106;
	add.s32 	%r883, %r949, %r136;
	mad.lo.s32 	%r884, %r883, 28, %r215;
	mul.wide.s32 	%rd110, %r884, 4;
	add.s64 	%rd111, %rd2, %rd110;
	ld.global.nc.f32 	%f416, [%rd111];
$L__BB0_106:
	setp.gt.u32 	%p415, %r21, 28;
	setp.eq.s32 	%p416, %r20, 0;
	st.shared.f32 	[%r5+204], %f416;
	or.b32  	%r886, %r949, %r139;
	setp.eq.s32 	%p417, %r886, 0;
	add.s32 	%r887, %r949, %r139;
	setp.gt.u32 	%p418, %r887, 28;
	or.pred  	%p419, %p417, %p416;
	or.pred  	%p420, %p419, %p418;
	or.pred  	%p421, %p420, %p415;
	mov.f32 	%f417, 0f00000000;
	@%p421 bra 	$L__BB0_108;
	add.s32 	%r888, %r949, %r138;
	mad.lo.s32 	%r889, %r888, 28, %r216;
	mul.wide.s32 	%rd112, %r889, 4;
	add.s64 	%rd113, %rd2, %rd112;
	ld.global.nc.f32 	%f417, [%rd113];
$L__BB0_108:
	setp.gt.u32 	%p422, %r25, 28;
	setp.eq.s32 	%p423, %r24, 0;
	st.shared.f32 	[%r5+208], %f417;
	or.b32  	%r891, %r949, %r141;
	setp.eq.s32 	%p424, %r891, 0;
	add.s32 	%r892, %r949, %r141;
	setp.gt.u32 	%p425, %r892, 28;
	or.pred  	%p426, %p424, %p423;
	or.pred  	%p427, %p426, %p425;
	or.pred  	%p428, %p427, %p422;
	mov.f32 	%f418, 0f00000000;
	@%p428 bra 	$L__BB0_110;
	add.s32 	%r893, %r949, %r140;
	mad.lo.s32 	%r894, %r893, 28, %r217;
	mul.wide.s32 	%rd114, %r894, 4;
	add.s64 	%rd115, %rd2, %rd114;
	ld.global.nc.f32 	%f418, [%rd115];
$L__BB0_110:
	st.shared.f32 	[%r5+212], %f418;
	@%p1 bra 	$L__BB0_114;
	setp.gt.u32 	%p429, %r29, 28;
	setp.eq.s32 	%p430, %r28, 0;
	or.b32  	%r896, %r949, %r143;
	setp.eq.s32 	%p431, %r896, 0;
	add.s32 	%r897, %r949, %r143;
	setp.gt.u32 	%p432, %r897, 28;
	or.pred  	%p433, %p431, %p430;
	or.pred  	%p434, %p433, %p432;
	or.pred  	%p435, %p434, %p429;
	mov.f32 	%f419, 0f00000000;
	@%p435 bra 	$L__BB0_113;
	add.s32 	%r898, %r949, %r142;
	mad.lo.s32 	%r899, %r898, 28, %r218;
	mul.wide.s32 	%rd116, %r899, 4;
	add.s64 	%rd117, %rd2, %rd116;
	ld.global.nc.f32 	%f419, [%rd117];
$L__BB0_113:
	st.shared.f32 	[%r5+216], %f419;
$L__BB0_114:
	setp.gt.u32 	%p436, %r157, 15;
	mul.lo.s32 	%r221, %r949, 3;
	add.s32 	%r901, %r900, %r221;
	mul.wide.u32 	%rd118, %r901, 4;
	add.s64 	%rd119, %rd1, %rd118;
	ld.global.nc.f32 	%f231, [%rd119];
	st.shared.f32 	[%r145], %f231;
	ld.global.nc.f32 	%f232, [%rd119+4];
	st.shared.f32 	[%r145+4], %f232;
	ld.global.nc.f32 	%f233, [%rd119+8];
	st.shared.f32 	[%r145+8], %f233;
	add.s32 	%r903, %r902, %r221;
	mul.wide.u32 	%rd120, %r903, 4;
	add.s64 	%rd121, %rd1, %rd120;
	ld.global.nc.f32 	%f234, [%rd121];
	st.shared.f32 	[%r145+12], %f234;
	ld.global.nc.f32 	%f235, [%rd121+4];
	st.shared.f32 	[%r145+16], %f235;
	ld.global.nc.f32 	%f236, [%rd121+8];
	st.shared.f32 	[%r145+20], %f236;
	add.s32 	%r905, %r904, %r221;
	mul.wide.u32 	%rd122, %r905, 4;
	add.s64 	%rd123, %rd1, %rd122;
	ld.global.nc.f32 	%f237, [%rd123];
	st.shared.f32 	[%r145+24], %f237;
	ld.global.nc.f32 	%f238, [%rd123+4];
	st.shared.f32 	[%r145+28], %f238;
	ld.global.nc.f32 	%f239, [%rd123+8];
	st.shared.f32 	[%r145+32], %f239;
	add.s32 	%r907, %r906, %r221;
	mul.wide.u32 	%rd124, %r907, 4;
	add.s64 	%rd125, %rd1, %rd124;
	ld.global.nc.f32 	%f240, [%rd125];
	st.shared.f32 	[%r145+36], %f240;
	ld.global.nc.f32 	%f241, [%rd125+4];
	st.shared.f32 	[%r145+40], %f241;
	ld.global.nc.f32 	%f242, [%rd125+8];
	st.shared.f32 	[%r145+44], %f242;
	add.s32 	%r909, %r908, %r221;
	mul.wide.u32 	%rd126, %r909, 4;
	add.s64 	%rd127, %rd1, %rd126;
	ld.global.nc.f32 	%f243, [%rd127];
	st.shared.f32 	[%r145+48], %f243;
	ld.global.nc.f32 	%f244, [%rd127+4];
	st.shared.f32 	[%r145+52], %f244;
	ld.global.nc.f32 	%f245, [%rd127+8];
	st.shared.f32 	[%r145+56], %f245;
	add.s32 	%r911, %r910, %r221;
	mul.wide.u32 	%rd128, %r911, 4;
	add.s64 	%rd129, %rd1, %rd128;
	ld.global.nc.f32 	%f246, [%rd129];
	st.shared.f32 	[%r145+60], %f246;
	ld.global.nc.f32 	%f247, [%rd129+4];
	st.shared.f32 	[%r145+64], %f247;
	ld.global.nc.f32 	%f248, [%rd129+8];
	st.shared.f32 	[%r145+68], %f248;
	add.s32 	%r913, %r912, %r221;
	mul.wide.u32 	%rd130, %r913, 4;
	add.s64 	%rd131, %rd1, %rd130;
	ld.global.nc.f32 	%f249, [%rd131];
	st.shared.f32 	[%r145+72], %f249;
	ld.global.nc.f32 	%f250, [%rd131+4];
	st.shared.f32 	[%r145+76], %f250;
	ld.global.nc.f32 	%f251, [%rd131+8];
	st.shared.f32 	[%r145+80], %f251;
	add.s32 	%r915, %r914, %r221;
	mul.wide.u32 	%rd132, %r915, 4;
	add.s64 	%rd133, %rd1, %rd132;
	ld.global.nc.f32 	%f252, [%rd133];
	st.shared.f32 	[%r145+84], %f252;
	ld.global.nc.f32 	%f253, [%rd133+4];
	st.shared.f32 	[%r145+88], %f253;
	ld.global.nc.f32 	%f254, [%rd133+8];
	st.shared.f32 	[%r145+92], %f254;
	add.s32 	%r917, %r916, %r221;
	mul.wide.u32 	%rd134, %r917, 4;
	add.s64 	%rd135, %rd1, %rd134;
	ld.global.nc.f32 	%f255, [%rd135];
	st.shared.f32 	[%r145+96], %f255;
	ld.global.nc.f32 	%f256, [%rd135+4];
	st.shared.f32 	[%r145+100], %f256;
	ld.global.nc.f32 	%f257, [%rd135+8];
	st.shared.f32 	[%r145+104], %f257;
	add.s32 	%r919, %r918, %r221;
	mul.wide.u32 	%rd136, %r919, 4;
	add.s64 	%rd137, %rd1, %rd136;
	ld.global.nc.f32 	%f258, [%rd137];
	st.shared.f32 	[%r145+108], %f258;
	ld.global.nc.f32 	%f259, [%rd137+4];
	st.shared.f32 	[%r145+112], %f259;
	ld.global.nc.f32 	%f260, [%rd137+8];
	st.shared.f32 	[%r145+116], %f260;
	add.s32 	%r921, %r920, %r221;
	mul.wide.u32 	%rd138, %r921, 4;
	add.s64 	%rd139, %rd1, %rd138;
	ld.global.nc.f32 	%f261, [%rd139];
	st.shared.f32 	[%r145+120], %f261;
	ld.global.nc.f32 	%f262, [%rd139+4];
	st.shared.f32 	[%r145+124], %f262;
	ld.global.nc.f32 	%f263, [%rd139+8];
	st.shared.f32 	[%r145+128], %f263;
	add.s32 	%r923, %r922, %r221;
	mul.wide.u32 	%rd140, %r923, 4;
	add.s64 	%rd141, %rd1, %rd140;
	ld.global.nc.f32 	%f264, [%rd141];
	st.shared.f32 	[%r145+132], %f264;
	ld.global.nc.f32 	%f265, [%rd141+4];
	st.shared.f32 	[%r145+136], %f265;
	ld.global.nc.f32 	%f266, [%rd141+8];
	st.shared.f32 	[%r145+140], %f266;
	@%p436 bra 	$L__BB0_121;
	@%p2 bra 	$L__BB0_117;
	cvt.u32.u16 	%r924, %rs1;
	add.s32 	%r925, %r158, %r924;
	add.s32 	%r926, %r925, %r219;
	add.s32 	%r927, %r926, %r221;
	mul.wide.u32 	%rd142, %r927, 4;
	add.s64 	%rd143, %rd1, %rd142;
	ld.global.nc.f32 	%f267, [%rd143];
	st.shared.f32 	[%r145+144], %f267;
$L__BB0_117:
	cvt.u64.u16 	%rd144, %rs1;
	cvt.u64.u32 	%rd145, %r158;
	cvt.u64.u32 	%rd146, %r219;
	add.s64 	%rd147, %rd145, %rd144;
	cvt.u64.u32 	%rd148, %r221;
	add.s64 	%rd149, %rd147, %rd146;
	add.s64 	%rd150, %rd149, %rd148;
	shl.b64 	%rd151, %rd150, 2;
	add.s64 	%rd3, %rd1, %rd151;
	@%p3 bra 	$L__BB0_119;
	ld.global.nc.f32 	%f268, [%rd3+4];
	st.shared.f32 	[%r145+148], %f268;
$L__BB0_119:
	@%p4 bra 	$L__BB0_121;
	ld.global.nc.f32 	%f269, [%rd3+8];
	st.shared.f32 	[%r145+152], %f269;
$L__BB0_121:
	setp.gt.u32 	%p437, %r159, 15;
	@%p437 bra 	$L__BB0_128;
	@%p5 bra 	$L__BB0_124;
	cvt.u32.u16 	%r928, %rs2;
	add.s32 	%r929, %r160, %r928;
	add.s32 	%r930, %r929, %r219;
	add.s32 	%r931, %r930, %r221;
	mul.wide.u32 	%rd152, %r931, 4;
	add.s64 	%rd153, %rd1, %rd152;
	ld.global.nc.f32 	%f270, [%rd153];
	st.shared.f32 	[%r145+156], %f270;
$L__BB0_124:
	cvt.u64.u16 	%rd154, %rs2;
	cvt.u64.u32 	%rd155, %r160;
	cvt.u64.u32 	%rd156, %r219;
	add.s64 	%rd157, %rd155, %rd154;
	cvt.u64.u32 	%rd158, %r221;
	add.s64 	%rd159, %rd157, %rd156;
	add.s64 	%rd160, %rd159, %rd158;
	shl.b64 	%rd161, %rd160, 2;
	add.s64 	%rd4, %rd1, %rd161;
	@%p6 bra 	$L__BB0_126;
	ld.global.nc.f32 	%f271, [%rd4+4];
	st.shared.f32 	[%r145+160], %f271;
$L__BB0_126:
	@%p7 bra 	$L__BB0_128;
	ld.global.nc.f32 	%f272, [%rd4+8];
	st.shared.f32 	[%r145+164], %f272;
$L__BB0_128:
	bar.sync 	0;
	mov.b32 	%r951, 8;
	mov.u32 	%r950, %r162;
$L__BB0_129:
	add.s32 	%r933, %r161, %r951;
	ld.shared.f32 	%f273, [%r933+-8];
	ld.shared.f32 	%f274, [%r933+-4];
	ld.shared.f32 	%f275, [%r950+-4608];
	ld.shared.f32 	%f276, [%r950];
	ld.shared.f32 	%f277, [%r950+-4032];
	ld.shared.f32 	%f278, [%r950+576];
	ld.shared.f32 	%f279, [%r950+-3456];
	ld.shared.f32 	%f280, [%r950+1152];
	ld.shared.f32 	%f281, [%r950+-2880];
	ld.shared.f32 	%f282, [%r950+1728];
	fma.rn.f32 	%f283, %f273, %f275, %f430;
	fma.rn.f32 	%f284, %f273, %f276, %f427;
	fma.rn.f32 	%f285, %f274, %f275, %f431;
	fma.rn.f32 	%f286, %f274, %f276, %f426;
	fma.rn.f32 	%f287, %f273, %f277, %f432;
	fma.rn.f32 	%f288, %f273, %f278, %f425;
	fma.rn.f32 	%f289, %f274, %f277, %f433;
	fma.rn.f32 	%f290, %f274, %f278, %f424;
	fma.rn.f32 	%f291, %f273, %f279, %f434;
	fma.rn.f32 	%f292, %f273, %f280, %f423;
	fma.rn.f32 	%f293, %f274, %f279, %f435;
	fma.rn.f32 	%f294, %f274, %f280, %f422;
	fma.rn.f32 	%f295, %f273, %f281, %f429;
	fma.rn.f32 	%f296, %f273, %f282, %f421;
	fma.rn.f32 	%f297, %f274, %f281, %f428;
	fma.rn.f32 	%f298, %f274, %f282, %f420;
	ld.shared.f32 	%f299, [%r933];
	ld.shared.f32 	%f300, [%r950+-4604];
	ld.shared.f32 	%f301, [%r950+4];
	ld.shared.f32 	%f302, [%r950+-4028];
	ld.shared.f32 	%f303, [%r950+580];
	ld.shared.f32 	%f304, [%r950+-3452];
	ld.shared.f32 	%f305, [%r950+1156];
	ld.shared.f32 	%f306, [%r950+-2876];
	ld.shared.f32 	%f307, [%r950+1732];
	fma.rn.f32 	%f308, %f274, %f300, %f283;
	fma.rn.f32 	%f309, %f274, %f301, %f284;
	fma.rn.f32 	%f310, %f299, %f300, %f285;
	fma.rn.f32 	%f311, %f299, %f301, %f286;
	fma.rn.f32 	%f312, %f274, %f302, %f287;
	fma.rn.f32 	%f313, %f274, %f303, %f288;
	fma.rn.f32 	%f314, %f299, %f302, %f289;
	fma.rn.f32 	%f315, %f299, %f303, %f290;
	fma.rn.f32 	%f316, %f274, %f304, %f291;
	fma.rn.f32 	%f317, %f274, %f305, %f292;
	fma.rn.f32 	%f318, %f299, %f304, %f293;
	fma.rn.f32 	%f319, %f299, %f305, %f294;
	fma.rn.f32 	%f320, %f274, %f306, %f295;
	fma.rn.f32 	%f321, %f274, %f307, %f296;
	fma.rn.f32 	%f322, %f299, %f306, %f297;
	fma.rn.f32 	%f323, %f299, %f307, %f298;
	ld.shared.f32 	%f324, [%r933+4];
	ld.shared.f32 	%f325, [%r950+-4600];
	ld.shared.f32 	%f326, [%r950+8];
	ld.shared.f32 	%f327, [%r950+-4024];
	ld.shared.f32 	%f328, [%r950+584];
	ld.shared.f32 	%f329, [%r950+-3448];
	ld.shared.f32 	%f330, [%r950+1160];
	ld.shared.f32 	%f331, [%r950+-2872];
	ld.shared.f32 	%f332, [%r950+1736];
	fma.rn.f32 	%f430, %f299, %f325, %f308;
	fma.rn.f32 	%f427, %f299, %f326, %f309;
	fma.rn.f32 	%f431, %f324, %f325, %f310;
	fma.rn.f32 	%f426, %f324, %f326, %f311;
	fma.rn.f32 	%f432, %f299, %f327, %f312;
	fma.rn.f32 	%f425, %f299, %f328, %f313;
	fma.rn.f32 	%f433, %f324, %f327, %f314;
	fma.rn.f32 	%f424, %f324, %f328, %f315;
	fma.rn.f32 	%f434, %f299, %f329, %f316;
	fma.rn.f32 	%f423, %f299, %f330, %f317;
	fma.rn.f32 	%f435, %f324, %f329, %f318;
	fma.rn.f32 	%f422, %f324, %f330, %f319;
	fma.rn.f32 	%f429, %f299, %f331, %f320;
	fma.rn.f32 	%f421, %f299, %f332, %f321;
	fma.rn.f32 	%f428, %f324, %f331, %f322;
	fma.rn.f32 	%f420, %f324, %f332, %f323;
	add.s32 	%r951, %r951, 256;
	add.s32 	%r950, %r950, 12;
	setp.ne.s32 	%p438, %r951, 12296;
	@%p438 bra 	$L__BB0_129;
	add.s32 	%r949, %r949, 1;
	setp.ne.s32 	%p439, %r949, 3;
	@%p439 bra 	$L__BB0_2;
	mov.b32 	%r948, 1;
	mov.pred 	%p441, 0;
	@%p8 bra 	$L__BB0_1;
	ld.param.u64 	%rd165, [default_function_kernel0_param_2];
	cvta.to.global.u64 	%rd162, %rd165;
	mov.u32 	%r935, %ctaid.z;
	mov.u32 	%r936, %tid.z;
	mul.lo.s32 	%r937, %r936, 3136;
	mad.lo.s32 	%r938, %r935, 12544, %r937;
	mov.u32 	%r939, %ctaid.y;
	mad.lo.s32 	%r940, %r939, 112, %r938;
	mov.u32 	%r941, %tid.y;
	mad.lo.s32 	%r942, %r941, 28, %r940;
	mov.u32 	%r943, %ctaid.x;
	mad.lo.s32 	%r944, %r943, 14, %r942;
	mov.u32 	%r945, %tid.x;
	shl.b32 	%r946, %r945, 1;
	add.s32 	%r947, %r944, %r946;
	mul.wide.u32 	%rd163, %r947, 4;
	add.s64 	%rd164, %rd162, %rd163;
	st.global.f32 	[%rd164], %f430;
	st.global.f32 	[%rd164+25088], %f427;
	st.global.f32 	[%rd164+4], %f431;
	st.global.f32 	[%rd164+25092], %f426;
	st.global.f32 	[%rd164+3136], %f432;
	st.global.f32 	[%rd164+28224], %f425;
	st.global.f32 	[%rd164+3140], %f433;
	st.global.f32 	[%rd164+28228], %f424;
	st.global.f32 	[%rd164+6272], %f434;
	st.global.f32 	[%rd164+31360], %f423;
	st.global.f32 	[%rd164+6276], %f435;
	st.global.f32 	[%rd164+31364], %f422;
	st.global.f32 	[%rd164+9408], %f429;
	st.global.f32 	[%rd164+34496], %f421;
	st.global.f32 	[%rd164+9412], %f428;
	st.global.f32 	[%rd164+34500], %f420;
	ret;

}
	// .globl	_Z6conv2dPfPKfS_
.visible .entry _Z6conv2dPfPKfS_(
	.param .u64 .ptr .align 1 _Z6conv2dPfPKfS__param_0,
	.param .u64 .ptr .align 1 _Z6conv2dPfPKfS__param_1,
	.param .u64 .ptr .align 1 _Z6conv2dPfPKfS__param_2
)
{
	.reg .pred 	%p<25>;
	.reg .b16 	%rs<28>;
	.reg .b32 	%r<279>;
	.reg .b32 	%f<1355>;
	.reg .b64 	%rd<143>;

	ld.param.u64 	%rd4, [_Z6conv2dPfPKfS__param_0];
	ld.param.u64 	%rd3, [_Z6conv2dPfPKfS__param_1];
	ld.param.u64 	%rd5, [_Z6conv2dPfPKfS__param_2];
	cvta.to.global.u64 	%rd1, %rd5;
	cvta.to.global.u64 	%rd2, %rd4;
	mov.u32 	%r58, %ctaid.x;
	mul.hi.u32 	%r59, %r58, 1717986919;
	shr.u32 	%r1, %r59, 2;
	mul.lo.s32 	%r60, %r1, 10;
	sub.s32 	%r2, %r58, %r60;
	mov.u32 	%r3, %tid.x;
	shr.u32 	%r4, %r3, 6;
	mul.lo.s32 	%r5, %r2, 3;
	and.b32  	%r6, %r3, 63;
	mov.u32 	%r7, %ntid.x;
	add.s32 	%r61, %r3, %r7;
	cvt.u16.u32 	%rs3, %r61;
	sub.s16 	%rs4, 2399, %rs3;
	cvt.u16.u32 	%rs5, %r7;
	div.u16 	%rs1, %rs4, %rs5;
	and.b16  	%rs2, %rs1, 3;
	setp.eq.s16 	%p1, %rs2, 2;
	mov.u32 	%r271, %r3;
	@%p1 bra 	$L__BB1_3;
	cvt.u32.u16 	%r8, %rs2;
	mov.b32 	%r270, 0;
	mov.u32 	%r271, %r3;
$L__BB1_2:
	.pragma "nounroll";
	shl.b32 	%r63, %r271, 2;
	mov.u32 	%r64, shared_input;
	add.s32 	%r65, %r64, %r63;
	mov.b32 	%r66, 0;
	st.shared.u32 	[%r65], %r66;
	add.s32 	%r271, %r271, %r7;
	add.s32 	%r270, %r270, 1;
	xor.b32  	%r67, %r270, %r8;
	setp.ne.s32 	%p2, %r67, 2;
	@%p2 bra 	$L__BB1_2;
$L__BB1_3:
	setp.lt.u16 	%p3, %rs1, 2;
	@%p3 bra 	$L__BB1_6;
	mov.u32 	%r69, shared_input;
	shl.b32 	%r72, %r7, 2;
$L__BB1_5:
	shl.b32 	%r68, %r271, 2;
	add.s32 	%r70, %r69, %r68;
	mov.b32 	%r71, 0;
	st.shared.u32 	[%r70], %r71;
	add.s32 	%r73, %r70, %r72;
	st.shared.u32 	[%r73], %r71;
	add.s32 	%r74, %r73, %r72;
	st.shared.u32 	[%r74], %r71;
	add.s32 	%r75, %r74, %r72;
	st.shared.u32 	[%r75], %r71;
	add.s32 	%r271, %r72, %r271;
	setp.lt.u32 	%p4, %r271, 2400;
	@%p4 bra 	$L__BB1_5;
$L__BB1_6:
	shl.b32 	%r16, %r1, 4;
	setp.ne.s32 	%p5, %r2, 0;
	max.u32 	%r17, %r5, 1;
	add.s32 	%r18, %r17, -1;
	min.u32 	%r19, %r5, 24;
	add.s32 	%r20, %r19, 4;
	bar.sync 	0;
	@%p5 bra 	$L__BB1_16;
	sub.s32 	%r140, %r20, %r18;
	mul.lo.s32 	%r21, %r140, 28;
	mul.lo.s32 	%r22, %r18, 28;
	mul.lo.s32 	%r141, %r19, 28;
	sub.s32 	%r142, %r141, %r6;
	mad.lo.s32 	%r143, %r17, -28, %r142;
	add.s32 	%r23, %r143, 139;
	and.b32  	%r24, %r23, 192;
	cvt.u16.u32 	%rs17, %r6;
	mul.lo.s16 	%rs18, %rs17, 37;
	shr.u16 	%rs19, %rs18, 9;
	cvt.u32.u16 	%r144, %rs19;
	and.b32  	%r145, %r144, 6;
	add.s32 	%r25, %r6, %r145;
	or.b32  	%r26, %r6, 64;
	cvt.u16.u32 	%rs20, %r26;
	mul.lo.s16 	%rs21, %rs20, 147;
	shr.u16 	%rs22, %rs21, 11;
	cvt.u32.u16 	%r146, %rs22;
	and.b32  	%r147, %r146, 14;
	add.s32 	%r27, %r26, %r147;
	or.b32  	%r28, %r6, 128;
	cvt.u16.u32 	%rs23, %r28;
	shr.u16 	%rs24, %rs23, 2;
	mul.lo.s16 	%rs25, %rs24, 37;
	shr.u16 	%rs26, %rs25, 7;
	and.b16  	%rs27, %rs26, 14;
	cvt.u32.u16 	%r148, %rs27;
	add.s32 	%r29, %r28, %r148;
	mov.u32 	%r276, %r4;
$L__BB1_8:
	mov.u32 	%r48, %r276;
	setp.ge.u32 	%p13, %r6, %r21;
	@%p13 bra 	$L__BB1_15;
	setp.eq.s32 	%p14, %r24, 192;
	add.s32 	%r149, %r16, %r48;
	mad.lo.s32 	%r49, %r149, 784, %r22;
	mul.lo.s32 	%r50, %r48, 150;
	mov.u32 	%r277, %r6;
	@%p14 bra 	$L__BB1_13;
	setp.eq.s32 	%p15, %r24, 0;
	add.s32 	%r51, %r49, %r6;
	mul.wide.u32 	%rd20, %r51, 4;
	add.s64 	%rd21, %rd2, %rd20;
	ld.global.nc.f32 	%f14, [%rd21];
	add.s32 	%r150, %r50, %r25;
	shl.b32 	%r151, %r150, 2;
	mov.u32 	%r152, shared_input;
	add.s32 	%r153, %r152, %r151;
	st.shared.f32 	[%r153+124], %f14;
	mov.u32 	%r277, %r26;
	@%p15 bra 	$L__BB1_13;
	setp.eq.s32 	%p16, %r24, 64;
	add.s32 	%r154, %r51, 64;
	mul.wide.u32 	%rd22, %r154, 4;
	add.s64 	%rd23, %rd2, %rd22;
	ld.global.nc.f32 	%f15, [%rd23];
	add.s32 	%r155, %r50, %r27;
	shl.b32 	%r156, %r155, 2;
	add.s32 	%r158, %r152, %r156;
	st.shared.f32 	[%r158+124], %f15;
	mov.u32 	%r277, %r28;
	@%p16 bra 	$L__BB1_13;
	or.b32  	%r277, %r6, 192;
	add.s32 	%r159, %r51, 128;
	mul.wide.u32 	%rd24, %r159, 4;
	add.s64 	%rd25, %rd2, %rd24;
	ld.global.nc.f32 	%f16, [%rd25];
	add.s32 	%r160, %r50, %r29;
	shl.b32 	%r161, %r160, 2;
	add.s32 	%r163, %r152, %r161;
	st.shared.f32 	[%r163+124], %f16;
$L__BB1_13:
	setp.lt.u32 	%p17, %r23, 192;
	@%p17 bra 	$L__BB1_15;
$L__BB1_14:
	shr.u32 	%r164, %r277, 2;
	mul.hi.u32 	%r165, %r164, 613566757;
	mul.lo.s32 	%r166, %r165, 28;
	sub.s32 	%r167, %r277, %r166;
	add.s32 	%r168, %r49, %r277;
	mul.wide.u32 	%rd26, %r168, 4;
	add.s64 	%rd27, %rd2, %rd26;
	ld.global.nc.f32 	%f17, [%rd27];
	add.s32 	%r169, %r50, %r167;
	mad.lo.s32 	%r170, %r165, 30, %r169;
	shl.b32 	%r171, %r170, 2;
	mov.u32 	%r172, shared_input;
	add.s32 	%r173, %r172, %r171;
	st.shared.f32 	[%r173+124], %f17;
	add.s32 	%r174, %r277, 64;
	shr.u32 	%r175, %r174, 2;
	mul.hi.u32 	%r176, %r175, 613566757;
	mul.lo.s32 	%r177, %r176, 28;
	sub.s32 	%r178, %r174, %r177;
	add.s32 	%r179, %r168, 64;
	mul.wide.u32 	%rd28, %r179, 4;
	add.s64 	%rd29, %rd2, %rd28;
	ld.global.nc.f32 	%f18, [%rd29];
	add.s32 	%r180, %r50, %r178;
	mad.lo.s32 	%r181, %r176, 30, %r180;
	shl.b32 	%r182, %r181, 2;
	add.s32 	%r183, %r172, %r182;
	st.shared.f32 	[%r183+124], %f18;
	add.s32 	%r184, %r277, 128;
	shr.u32 	%r185, %r184, 2;
	mul.hi.u32 	%r186, %r185, 613566757;
	mul.lo.s32 	%r187, %r186, 28;
	sub.s32 	%r188, %r184, %r187;
	add.s32 	%r189, %r168, 128;
	mul.wide.u32 	%rd30, %r189, 4;
	add.s64 	%rd31, %rd2, %rd30;
	ld.global.nc.f32 	%f19, [%rd31];
	add.s32 	%r190, %r50, %r188;
	mad.lo.s32 	%r191, %r186, 30, %r190;
	shl.b32 	%r192, %r191, 2;
	add.s32 	%r193, %r172, %r192;
	st.shared.f32 	[%r193+124], %f19;
	add.s32 	%r194, %r277, 192;
	shr.u32 	%r195, %r194, 2;
	mul.hi.u32 	%r196, %r195, 613566757;
	mul.lo.s32 	%r197, %r196, 28;
	sub.s32 	%r198, %r194, %r197;
	add.s32 	%r199, %r168, 192;
	mul.wide.u32 	%rd32, %r199, 4;
	add.s64 	%rd33, %rd2, %rd32;
	ld.global.nc.f32 	%f20, [%rd33];
	add.s32 	%r200, %r50, %r198;
	mad.lo.s32 	%r201, %r196, 30, %r200;
	shl.b32 	%r202, %r201, 2;
	add.s32 	%r203, %r172, %r202;
	st.shared.f32 	[%r203+124], %f20;
	add.s32 	%r277, %r277, 256;
	setp.lt.u32 	%p18, %r277, %r21;
	@%p18 bra 	$L__BB1_14;
$L__BB1_15:
	add.s32 	%r276, %r48, 14;
	setp.lt.u32 	%p19, %r48, 2;
	@%p19 bra 	$L__BB1_8;
	bra.uni 	$L__BB1_25;
$L__BB1_16:
	sub.s32 	%r76, %r20, %r18;
	mul.lo.s32 	%r30, %r76, 28;
	mul.lo.s32 	%r31, %r18, 28;
	mul.lo.s32 	%r77, %r19, 28;
	sub.s32 	%r78, %r77, %r6;
	mad.lo.s32 	%r79, %r17, -28, %r78;
	add.s32 	%r32, %r79, 139;
	and.b32  	%r33, %r32, 192;
	cvt.u16.u32 	%rs6, %r6;
	mul.lo.s16 	%rs7, %rs6, 37;
	shr.u16 	%rs8, %rs7, 9;
	cvt.u32.u16 	%r80, %rs8;
	and.b32  	%r81, %r80, 6;
	add.s32 	%r34, %r6, %r81;
	or.b32  	%r35, %r6, 64;
	cvt.u16.u32 	%rs9, %r35;
	mul.lo.s16 	%rs10, %rs9, 147;
	shr.u16 	%rs11, %rs10, 11;
	cvt.u32.u16 	%r82, %rs11;
	and.b32  	%r83, %r82, 14;
	add.s32 	%r36, %r35, %r83;
	or.b32  	%r37, %r6, 128;
	cvt.u16.u32 	%rs12, %r37;
	shr.u16 	%rs13, %rs12, 2;
	mul.lo.s16 	%rs14, %rs13, 37;
	shr.u16 	%rs15, %rs14, 7;
	and.b16  	%rs16, %rs15, 14;
	cvt.u32.u16 	%r84, %rs16;
	add.s32 	%r38, %r37, %r84;
	mov.u32 	%r273, %r4;
$L__BB1_17:
	mov.u32 	%r39, %r273;
	setp.ge.u32 	%p6, %r6, %r30;
	@%p6 bra 	$L__BB1_24;
	setp.eq.s32 	%p7, %r33, 192;
	add.s32 	%r85, %r16, %r39;
	mad.lo.s32 	%r40, %r85, 784, %r31;
	mul.lo.s32 	%r41, %r39, 150;
	mov.u32 	%r274, %r6;
	@%p7 bra 	$L__BB1_22;
	setp.eq.s32 	%p8, %r33, 0;
	add.s32 	%r42, %r40, %r6;
	mul.wide.u32 	%rd6, %r42, 4;
	add.s64 	%rd7, %rd2, %rd6;
	ld.global.nc.f32 	%f7, [%rd7];
	add.s32 	%r86, %r41, %r34;
	shl.b32 	%r87, %r86, 2;
	mov.u32 	%r88, shared_input;
	add.s32 	%r89, %r88, %r87;
	st.shared.f32 	[%r89+4], %f7;
	mov.u32 	%r274, %r35;
	@%p8 bra 	$L__BB1_22;
	setp.eq.s32 	%p9, %r33, 64;
	add.s32 	%r90, %r42, 64;
	mul.wide.u32 	%rd8, %r90, 4;
	add.s64 	%rd9, %rd2, %rd8;
	ld.global.nc.f32 	%f8, [%rd9];
	add.s32 	%r91, %r41, %r36;
	shl.b32 	%r92, %r91, 2;
	add.s32 	%r94, %r88, %r92;
	st.shared.f32 	[%r94+4], %f8;
	mov.u32 	%r274, %r37;
	@%p9 bra 	$L__BB1_22;
	or.b32  	%r274, %r6, 192;
	add.s32 	%r95, %r42, 128;
	mul.wide.u32 	%rd10, %r95, 4;
	add.s64 	%rd11, %rd2, %rd10;
	ld.global.nc.f32 	%f9, [%rd11];
	add.s32 	%r96, %r41, %r38;
	shl.b32 	%r97, %r96, 2;
	add.s32 	%r99, %r88, %r97;
	st.shared.f32 	[%r99+4], %f9;
$L__BB1_22:
	setp.lt.u32 	%p10, %r32, 192;
	@%p10 bra 	$L__BB1_24;
$L__BB1_23:
	shr.u32 	%r100, %r274, 2;
	mul.hi.u32 	%r101, %r100, 613566757;
	mul.lo.s32 	%r102, %r101, 28;
	sub.s32 	%r103, %r274, %r102;
	add.s32 	%r104, %r40, %r274;
	mul.wide.u32 	%rd12, %r104, 4;
	add.s64 	%rd13, %rd2, %rd12;
	ld.global.nc.f32 	%f10, [%rd13];
	add.s32 	%r105, %r41, %r103;
	mad.lo.s32 	%r106, %r101, 30, %r105;
	shl.b32 	%r107, %r106, 2;
	mov.u32 	%r108, shared_input;
	add.s32 	%r109, %r108, %r107;
	st.shared.f32 	[%r109+4], %f10;
	add.s32 	%r110, %r274, 64;
	shr.u32 	%r111, %r110, 2;
	mul.hi.u32 	%r112, %r111, 613566757;
	mul.lo.s32 	%r113, %r112, 28;
	sub.s32 	%r114, %r110, %r113;
	add.s32 	%r115, %r104, 64;
	mul.wide.u32 	%rd14, %r115, 4;
	add.s64 	%rd15, %rd2, %rd14;
	ld.global.nc.f32 	%f11, [%rd15];
	add.s32 	%r116, %r41, %r114;
	mad.lo.s32 	%r117, %r112, 30, %r116;
	shl.b32 	%r118, %r117, 2;
	add.s32 	%r119, %r108, %r118;
	st.shared.f32 	[%r119+4], %f11;
	add.s32 	%r120, %r274, 128;
	shr.u32 	%r121, %r120, 2;
	mul.hi.u32 	%r122, %r121, 613566757;
	mul.lo.s32 	%r123, %r122, 28;
	sub.s32 	%r124, %r120, %r123;
	add.s32 	%r125, %r104, 128;
	mul.wide.u32 	%rd16, %r125, 4;
	add.s64 	%rd17, %rd2, %rd16;
	ld.global.nc.f32 	%f12, [%rd17];
	add.s32 	%r126, %r41, %r124;
	mad.lo.s32 	%r127, %r122, 30, %r126;
	shl.b32 	%r128, %r127, 2;
	add.s32 	%r129, %r108, %r128;
	st.shared.f32 	[%r129+4], %f12;
	add.s32 	%r130, %r274, 192;
	shr.u32 	%r131, %r130, 2;
	mul.hi.u32 	%r132, %r131, 613566757;
	mul.lo.s32 	%r133, %r132, 28;
	sub.s32 	%r134, %r130, %r133;
	add.s32 	%r135, %r104, 192;
	mul.wide.u32 	%rd18, %r135, 4;
	add.s64 	%rd19, %rd2, %rd18;
	ld.global.nc.f32 	%f13, [%rd19];
	add.s32 	%r136, %r41, %r134;
	mad.lo.s32 	%r137, %r132, 30, %r136;
	shl.b32 	%r138, %r137, 2;
	add.s32 	%r139, %r108, %r138;
	st.shared.f32 	[%r139+4], %f13;
	add.s32 	%r274, %r274, 256;
	setp.lt.u32 	%p11, %r274, %r30;
	@%p11 bra 	$L__BB1_23;
$L__BB1_24:
	add.s32 	%r273, %r39, 14;
	setp.lt.u32 	%p12, %r39, 2;
	@%p12 bra 	$L__BB1_17;
$L__BB1_25:
	cvta.to.global.u64 	%rd34, %rd3;
	bar.sync 	0;
	shl.b32 	%r57, %r4, 1;
	mul.lo.s32 	%r205, %r1, 9216;
	or.b32  	%r206, %r205, %r6;
	mul.wide.u32 	%rd35, %r206, 4;
	add.s64 	%rd36, %rd34, %rd35;
	ld.global.nc.f32 	%f21, [%rd36];
	ld.global.nc.f32 	%f22, [%rd36+256];
	ld.global.nc.f32 	%f23, [%rd36+512];
	ld.global.nc.f32 	%f24, [%rd36+768];
	ld.global.nc.f32 	%f25, [%rd36+1024];
	ld.global.nc.f32 	%f26, [%rd36+1280];
	ld.global.nc.f32 	%f27, [%rd36+1536];
	ld.global.nc.f32 	%f28, [%rd36+1792];
	ld.global.nc.f32 	%f29, [%rd36+2048];
	shl.b32 	%r207, %r4, 3;
	mov.u32 	%r208, shared_input;
	add.s32 	%r209, %r208, %r207;
	ld.shared.v2.f32 	{%f30, %f31}, [%r209];
	fma.rn.f32 	%f32, %f30, %f21, 0f00000000;
	fma.rn.f32 	%f33, %f31, %f21, 0f00000000;
	fma.rn.f32 	%f34, %f31, %f22, %f32;
	ld.shared.v2.f32 	{%f35, %f36}, [%r209+8];
	fma.rn.f32 	%f37, %f35, %f22, %f33;
	fma.rn.f32 	%f38, %f35, %f23, %f34;
	fma.rn.f32 	%f39, %f36, %f23, %f37;
	ld.shared.v2.f32 	{%f40, %f41}, [%r209+120];
	fma.rn.f32 	%f42, %f40, %f21, 0f00000000;
	fma.rn.f32 	%f43, %f40, %f24, %f38;
	fma.rn.f32 	%f44, %f41, %f21, 0f00000000;
	fma.rn.f32 	%f45, %f41, %f22, %f42;
	fma.rn.f32 	%f46, %f41, %f24, %f39;
	fma.rn.f32 	%f47, %f41, %f25, %f43;
	ld.shared.v2.f32 	{%f48, %f49}, [%r209+128];
	fma.rn.f32 	%f50, %f48, %f22, %f44;
	fma.rn.f32 	%f51, %f48, %f23, %f45;
	fma.rn.f32 	%f52, %f48, %f25, %f46;
	fma.rn.f32 	%f53, %f48, %f26, %f47;
	fma.rn.f32 	%f54, %f49, %f23, %f50;
	fma.rn.f32 	%f55, %f49, %f26, %f52;
	ld.shared.v2.f32 	{%f56, %f57}, [%r209+240];
	fma.rn.f32 	%f58, %f56, %f21, 0f00000000;
	fma.rn.f32 	%f59, %f56, %f24, %f51;
	fma.rn.f32 	%f60, %f56, %f27, %f53;
	fma.rn.f32 	%f61, %f57, %f21, 0f00000000;
	fma.rn.f32 	%f62, %f57, %f22, %f58;
	fma.rn.f32 	%f63, %f57, %f24, %f54;
	fma.rn.f32 	%f64, %f57, %f25, %f59;
	fma.rn.f32 	%f65, %f57, %f27, %f55;
	fma.rn.f32 	%f66, %f57, %f28, %f60;
	ld.shared.v2.f32 	{%f67, %f68}, [%r209+248];
	fma.rn.f32 	%f69, %f67, %f22, %f61;
	fma.rn.f32 	%f70, %f67, %f23, %f62;
	fma.rn.f32 	%f71, %f67, %f25, %f63;
	fma.rn.f32 	%f72, %f67, %f26, %f64;
	fma.rn.f32 	%f73, %f67, %f28, %f65;
	fma.rn.f32 	%f74, %f67, %f29, %f66;
	fma.rn.f32 	%f75, %f68, %f23, %f69;
	fma.rn.f32 	%f76, %f68, %f26, %f71;
	fma.rn.f32 	%f77, %f68, %f29, %f73;
	ld.shared.v2.f32 	{%f78, %f79}, [%r209+360];
	fma.rn.f32 	%f80, %f78, %f24, %f70;
	fma.rn.f32 	%f81, %f78, %f27, %f72;
	fma.rn.f32 	%f82, %f79, %f24, %f75;
	fma.rn.f32 	%f83, %f79, %f25, %f80;
	fma.rn.f32 	%f84, %f79, %f27, %f76;
	fma.rn.f32 	%f85, %f79, %f28, %f81;
	ld.shared.v2.f32 	{%f86, %f87}, [%r209+368];
	fma.rn.f32 	%f88, %f86, %f25, %f82;
	fma.rn.f32 	%f89, %f86, %f26, %f83;
	fma.rn.f32 	%f90, %f86, %f28, %f84;
	fma.rn.f32 	%f91, %f86, %f29, %f85;
	fma.rn.f32 	%f92, %f87, %f26, %f88;
	fma.rn.f32 	%f93, %f87, %f29, %f90;
	ld.shared.v2.f32 	{%f94, %f95}, [%r209+480];
	fma.rn.f32 	%f96, %f94, %f27, %f89;
	fma.rn.f32 	%f97, %f95, %f27, %f92;
	fma.rn.f32 	%f98, %f95, %f28, %f96;
	ld.shared.v2.f32 	{%f99, %f100}, [%r209+488];
	fma.rn.f32 	%f101, %f99, %f28, %f97;
	fma.rn.f32 	%f102, %f99, %f29, %f98;
	fma.rn.f32 	%f103, %f100, %f29, %f101;
	ld.global.nc.f32 	%f104, [%rd36+2304];
	ld.global.nc.f32 	%f105, [%rd36+2560];
	ld.global.nc.f32 	%f106, [%rd36+2816];
	ld.global.nc.f32 	%f107, [%rd36+3072];
	ld.global.nc.f32 	%f108, [%rd36+3328];
	ld.global.nc.f32 	%f109, [%rd36+3584];
	ld.global.nc.f32 	%f110, [%rd36+3840];
	add.s32 	%r210, %r206, 1024;
	mul.wide.u32 	%rd37, %r210, 4;
	add.s64 	%rd38, %rd34, %rd37;
	ld.global.nc.f32 	%f111, [%rd38];
	add.s32 	%r211, %r206, 1088;
	mul.wide.u32 	%rd39, %r211, 4;
	add.s64 	%rd40, %rd34, %rd39;
	ld.global.nc.f32 	%f112, [%rd40];
	ld.shared.v2.f32 	{%f113, %f114}, [%r209+600];
	fma.rn.f32 	%f115, %f113, %f104, %f74;
	fma.rn.f32 	%f116, %f114, %f104, %f77;
	fma.rn.f32 	%f117, %f114, %f105, %f115;
	ld.shared.v2.f32 	{%f118, %f119}, [%r209+608];
	fma.rn.f32 	%f120, %f118, %f105, %f116;
	fma.rn.f32 	%f121, %f118, %f106, %f117;
	fma.rn.f32 	%f122, %f119, %f106, %f120;
	ld.shared.v2.f32 	{%f123, %f124}, [%r209+720];
	fma.rn.f32 	%f125, %f123, %f104, %f91;
	fma.rn.f32 	%f126, %f123, %f107, %f121;
	fma.rn.f32 	%f127, %f124, %f104, %f93;
	fma.rn.f32 	%f128, %f124, %f105, %f125;
	fma.rn.f32 	%f129, %f124, %f107, %f122;
	fma.rn.f32 	%f130, %f124, %f108, %f126;
	ld.shared.v2.f32 	{%f131, %f132}, [%r209+728];
	fma.rn.f32 	%f133, %f131, %f105, %f127;
	fma.rn.f32 	%f134, %f131, %f106, %f128;
	fma.rn.f32 	%f135, %f131, %f108, %f129;
	fma.rn.f32 	%f136, %f131, %f109, %f130;
	fma.rn.f32 	%f137, %f132, %f106, %f133;
	fma.rn.f32 	%f138, %f132, %f109, %f135;
	ld.shared.v2.f32 	{%f139, %f140}, [%r209+840];
	fma.rn.f32 	%f141, %f139, %f104, %f102;
	fma.rn.f32 	%f142, %f139, %f107, %f134;
	fma.rn.f32 	%f143, %f139, %f110, %f136;
	fma.rn.f32 	%f144, %f140, %f104, %f103;
	fma.rn.f32 	%f145, %f140, %f105, %f141;
	fma.rn.f32 	%f146, %f140, %f107, %f137;
	fma.rn.f32 	%f147, %f140, %f108, %f142;
	fma.rn.f32 	%f148, %f140, %f110, %f138;
	fma.rn.f32 	%f149, %f140, %f111, %f143;
	ld.shared.v2.f32 	{%f150, %f151}, [%r209+848];
	fma.rn.f32 	%f152, %f150, %f105, %f144;
	fma.rn.f32 	%f153, %f150, %f106, %f145;
	fma.rn.f32 	%f154, %f150, %f108, %f146;
	fma.rn.f32 	%f155, %f150, %f109, %f147;
	fma.rn.f32 	%f156, %f150, %f111, %f148;
	fma.rn.f32 	%f157, %f150, %f112, %f149;
	fma.rn.f32 	%f158, %f151, %f106, %f152;
	fma.rn.f32 	%f159, %f151, %f109, %f154;
	fma.rn.f32 	%f160, %f151, %f112, %f156;
	ld.shared.v2.f32 	{%f161, %f162}, [%r209+960];
	fma.rn.f32 	%f163, %f161, %f107, %f153;
	fma.rn.f32 	%f164, %f161, %f110, %f155;
	fma.rn.f32 	%f165, %f162, %f107, %f158;
	fma.rn.f32 	%f166, %f162, %f108, %f163;
	fma.rn.f32 	%f167, %f162, %f110, %f159;
	fma.rn.f32 	%f168, %f162, %f111, %f164;
	ld.shared.v2.f32 	{%f169, %f170}, [%r209+968];
	fma.rn.f32 	%f171, %f169, %f108, %f165;
	fma.rn.f32 	%f172, %f169, %f109, %f166;
	fma.rn.f32 	%f173, %f169, %f111, %f167;
	fma.rn.f32 	%f174, %f169, %f112, %f168;
	fma.rn.f32 	%f175, %f170, %f109, %f171;
	fma.rn.f32 	%f176, %f170, %f112, %f173;
	ld.shared.v2.f32 	{%f177, %f178}, [%r209+1080];
	fma.rn.f32 	%f179, %f177, %f110, %f172;
	fma.rn.f32 	%f180, %f178, %f110, %f175;
	fma.rn.f32 	%f181, %f178, %f111, %f179;
	ld.shared.v2.f32 	{%f182, %f183}, [%r209+1088];
	fma.rn.f32 	%f184, %f182, %f111, %f180;
	fma.rn.f32 	%f185, %f182, %f112, %f181;
	fma.rn.f32 	%f186, %f183, %f112, %f184;
	add.s32 	%r212, %r206, 1152;
	mul.wide.u32 	%rd41, %r212, 4;
	add.s64 	%rd42, %rd34, %rd41;
	ld.global.nc.f32 	%f187, [%rd42];
	ld.global.nc.f32 	%f188, [%rd42+256];
	ld.global.nc.f32 	%f189, [%rd42+512];
	ld.global.nc.f32 	%f190, [%rd42+768];
	ld.global.nc.f32 	%f191, [%rd42+1024];
	ld.global.nc.f32 	%f192, [%rd42+1280];
	ld.global.nc.f32 	%f193, [%rd42+1536];
	ld.global.nc.f32 	%f194, [%rd42+1792];
	ld.global.nc.f32 	%f195, [%rd42+2048];
	ld.shared.v2.f32 	{%f196, %f197}, [%r209+1200];
	fma.rn.f32 	%f198, %f196, %f187, %f157;
	fma.rn.f32 	%f199, %f197, %f187, %f160;
	fma.rn.f32 	%f200, %f197, %f188, %f198;
	ld.shared.v2.f32 	{%f201, %f202}, [%r209+1208];
	fma.rn.f32 	%f203, %f201, %f188, %f199;
	fma.rn.f32 	%f204, %f201, %f189, %f200;
	fma.rn.f32 	%f205, %f202, %f189, %f203;
	ld.shared.v2.f32 	{%f206, %f207}, [%r209+1320];
	fma.rn.f32 	%f208, %f206, %f187, %f174;
	fma.rn.f32 	%f209, %f206, %f190, %f204;
	fma.rn.f32 	%f210, %f207, %f187, %f176;
	fma.rn.f32 	%f211, %f207, %f188, %f208;
	fma.rn.f32 	%f212, %f207, %f190, %f205;
	fma.rn.f32 	%f213, %f207, %f191, %f209;
	ld.shared.v2.f32 	{%f214, %f215}, [%r209+1328];
	fma.rn.f32 	%f216, %f214, %f188, %f210;
	fma.rn.f32 	%f217, %f214, %f189, %f211;
	fma.rn.f32 	%f218, %f214, %f191, %f212;
	fma.rn.f32 	%f219, %f214, %f192, %f213;
	fma.rn.f32 	%f220, %f215, %f189, %f216;
	fma.rn.f32 	%f221, %f215, %f192, %f218;
	ld.shared.v2.f32 	{%f222, %f223}, [%r209+1440];
	fma.rn.f32 	%f224, %f222, %f187, %f185;
	fma.rn.f32 	%f225, %f222, %f190, %f217;
	fma.rn.f32 	%f226, %f222, %f193, %f219;
	fma.rn.f32 	%f227, %f223, %f187, %f186;
	fma.rn.f32 	%f228, %f223, %f188, %f224;
	fma.rn.f32 	%f229, %f223, %f190, %f220;
	fma.rn.f32 	%f230, %f223, %f191, %f225;
	fma.rn.f32 	%f231, %f223, %f193, %f221;
	fma.rn.f32 	%f232, %f223, %f194, %f226;
	ld.shared.v2.f32 	{%f233, %f234}, [%r209+1448];
	fma.rn.f32 	%f235, %f233, %f188, %f227;
	fma.rn.f32 	%f236, %f233, %f189, %f228;
	fma.rn.f32 	%f237, %f233, %f191, %f229;
	fma.rn.f32 	%f238, %f233, %f192, %f230;
	fma.rn.f32 	%f239, %f233, %f194, %f231;
	fma.rn.f32 	%f240, %f233, %f195, %f232;
	fma.rn.f32 	%f241, %f234, %f189, %f235;
	fma.rn.f32 	%f242, %f234, %f192, %f237;
	fma.rn.f32 	%f243, %f234, %f195, %f239;
	ld.shared.v2.f32 	{%f244, %f245}, [%r209+1560];
	fma.rn.f32 	%f246, %f244, %f190, %f236;
	fma.rn.f32 	%f247, %f244, %f193, %f238;
	fma.rn.f32 	%f248, %f245, %f190, %f241;
	fma.rn.f32 	%f249, %f245, %f191, %f246;
	fma.rn.f32 	%f250, %f245, %f193, %f242;
	fma.rn.f32 	%f251, %f245, %f194, %f247;
	ld.shared.v2.f32 	{%f252, %f253}, [%r209+1568];
	fma.rn.f32 	%f254, %f252, %f191, %f248;
	fma.rn.f32 	%f255, %f252, %f192, %f249;
	fma.rn.f32 	%f256, %f252, %f194, %f250;
	fma.rn.f32 	%f257, %f252, %f195, %f251;
	fma.rn.f32 	%f258, %f253, %f192, %f254;
	fma.rn.f32 	%f259, %f253, %f195, %f256;
	ld.shared.v2.f32 	{%f260, %f261}, [%r209+1680];
	fma.rn.f32 	%f262, %f260, %f193, %f255;
	fma.rn.f32 	%f263, %f261, %f193, %f258;
	fma.rn.f32 	%f264, %f261, %f194, %f262;
	ld.shared.v2.f32 	{%f265, %f266}, [%r209+1688];
	fma.rn.f32 	%f267, %f265, %f194, %f263;
	fma.rn.f32 	%f268, %f265, %f195, %f264;
	fma.rn.f32 	%f269, %f266, %f195, %f267;
	add.s32 	%r213, %r206, 1728;
	mul.wide.u32 	%rd43, %r213, 4;
	add.s64 	%rd44, %rd34, %rd43;
	ld.global.nc.f32 	%f270, [%rd44];
	ld.global.nc.f32 	%f271, [%rd44+256];
	ld.global.nc.f32 	%f272, [%rd44+512];
	ld.global.nc.f32 	%f273, [%rd44+768];
	ld.global.nc.f32 	%f274, [%rd44+1024];
	add.s32 	%r214, %r206, 2048;
	mul.wide.u32 	%rd45, %r214, 4;
	add.s64 	%rd46, %rd34, %rd45;
	ld.global.nc.f32 	%f275, [%rd46];
	add.s32 	%r215, %r206, 2112;
	mul.wide.u32 	%rd47, %r215, 4;
	add.s64 	%rd48, %rd34, %rd47;
	ld.global.nc.f32 	%f276, [%rd48];
	add.s32 	%r216, %r206, 2176;
	mul.wide.u32 	%rd49, %r216, 4;
	add.s64 	%rd50, %rd34, %rd49;
	ld.global.nc.f32 	%f277, [%rd50];
	add.s32 	%r217, %r206, 2240;
	mul.wide.u32 	%rd51, %r217, 4;
	add.s64 	%rd52, %rd34, %rd51;
	ld.global.nc.f32 	%f278, [%rd52];
	ld.shared.v2.f32 	{%f279, %f280}, [%r209+1800];
	fma.rn.f32 	%f281, %f279, %f270, %f240;
	fma.rn.f32 	%f282, %f280, %f270, %f243;
	fma.rn.f32 	%f283, %f280, %f271, %f281;
	ld.shared.v2.f32 	{%f284, %f285}, [%r209+1808];
	fma.rn.f32 	%f286, %f284, %f271, %f282;
	fma.rn.f32 	%f287, %f284, %f272, %f283;
	fma.rn.f32 	%f288, %f285, %f272, %f286;
	ld.shared.v2.f32 	{%f289, %f290}, [%r209+1920];
	fma.rn.f32 	%f291, %f289, %f270, %f257;
	fma.rn.f32 	%f292, %f289, %f273, %f287;
	fma.rn.f32 	%f293, %f290, %f270, %f259;
	fma.rn.f32 	%f294, %f290, %f271, %f291;
	fma.rn.f32 	%f295, %f290, %f273, %f288;
	fma.rn.f32 	%f296, %f290, %f274, %f292;
	ld.shared.v2.f32 	{%f297, %f298}, [%r209+1928];
	fma.rn.f32 	%f299, %f297, %f271, %f293;
	fma.rn.f32 	%f300, %f297, %f272, %f294;
	fma.rn.f32 	%f301, %f297, %f274, %f295;
	fma.rn.f32 	%f302, %f297, %f275, %f296;
	fma.rn.f32 	%f303, %f298, %f272, %f299;
	fma.rn.f32 	%f304, %f298, %f275, %f301;
	ld.shared.v2.f32 	{%f305, %f306}, [%r209+2040];
	fma.rn.f32 	%f307, %f305, %f270, %f268;
	fma.rn.f32 	%f308, %f305, %f273, %f300;
	fma.rn.f32 	%f309, %f305, %f276, %f302;
	fma.rn.f32 	%f310, %f306, %f270, %f269;
	fma.rn.f32 	%f311, %f306, %f271, %f307;
	fma.rn.f32 	%f312, %f306, %f273, %f303;
	fma.rn.f32 	%f313, %f306, %f274, %f308;
	fma.rn.f32 	%f314, %f306, %f276, %f304;
	fma.rn.f32 	%f315, %f306, %f277, %f309;
	ld.shared.v2.f32 	{%f316, %f317}, [%r209+2048];
	fma.rn.f32 	%f318, %f316, %f271, %f310;
	fma.rn.f32 	%f319, %f316, %f272, %f311;
	fma.rn.f32 	%f320, %f316, %f274, %f312;
	fma.rn.f32 	%f321, %f316, %f275, %f313;
	fma.rn.f32 	%f322, %f316, %f277, %f314;
	fma.rn.f32 	%f323, %f316, %f278, %f315;
	fma.rn.f32 	%f324, %f317, %f272, %f318;
	fma.rn.f32 	%f325, %f317, %f275, %f320;
	fma.rn.f32 	%f326, %f317, %f278, %f322;
	ld.shared.v2.f32 	{%f327, %f328}, [%r209+2160];
	fma.rn.f32 	%f329, %f327, %f273, %f319;
	fma.rn.f32 	%f330, %f327, %f276, %f321;
	fma.rn.f32 	%f331, %f328, %f273, %f324;
	fma.rn.f32 	%f332, %f328, %f274, %f329;
	fma.rn.f32 	%f333, %f328, %f276, %f325;
	fma.rn.f32 	%f334, %f328, %f277, %f330;
	ld.shared.v2.f32 	{%f335, %f336}, [%r209+2168];
	fma.rn.f32 	%f337, %f335, %f274, %f331;
	fma.rn.f32 	%f338, %f335, %f275, %f332;
	fma.rn.f32 	%f339, %f335, %f277, %f333;
	fma.rn.f32 	%f340, %f335, %f278, %f334;
	fma.rn.f32 	%f341, %f336, %f275, %f337;
	fma.rn.f32 	%f342, %f336, %f278, %f339;
	ld.shared.v2.f32 	{%f343, %f344}, [%r209+2280];
	fma.rn.f32 	%f345, %f343, %f276, %f338;
	fma.rn.f32 	%f346, %f344, %f276, %f341;
	fma.rn.f32 	%f347, %f344, %f277, %f345;
	ld.shared.v2.f32 	{%f348, %f349}, [%r209+2288];
	fma.rn.f32 	%f350, %f348, %f277, %f346;
	fma.rn.f32 	%f351, %f348, %f278, %f347;
	fma.rn.f32 	%f352, %f349, %f278, %f350;
	add.s32 	%r218, %r206, 2304;
	mul.wide.u32 	%rd53, %r218, 4;
	add.s64 	%rd54, %rd34, %rd53;
	ld.global.nc.f32 	%f353, [%rd54];
	ld.global.nc.f32 	%f354, [%rd54+256];
	ld.global.nc.f32 	%f355, [%rd54+512];
	ld.global.nc.f32 	%f356, [%rd54+768];
	ld.global.nc.f32 	%f357, [%rd54+1024];
	ld.global.nc.f32 	%f358, [%rd54+1280];
	ld.global.nc.f32 	%f359, [%rd54+1536];
	ld.global.nc.f32 	%f360, [%rd54+1792];
	ld.global.nc.f32 	%f361, [%rd54+2048];
	ld.shared.v2.f32 	{%f362, %f363}, [%r209+2400];
	fma.rn.f32 	%f364, %f362, %f353, %f323;
	fma.rn.f32 	%f365, %f363, %f353, %f326;
	fma.rn.f32 	%f366, %f363, %f354, %f364;
	ld.shared.v2.f32 	{%f367, %f368}, [%r209+2408];
	fma.rn.f32 	%f369, %f367, %f354, %f365;
	fma.rn.f32 	%f370, %f367, %f355, %f366;
	fma.rn.f32 	%f371, %f368, %f355, %f369;
	ld.shared.v2.f32 	{%f372, %f373}, [%r209+2520];
	fma.rn.f32 	%f374, %f372, %f353, %f340;
	fma.rn.f32 	%f375, %f372, %f356, %f370;
	fma.rn.f32 	%f376, %f373, %f353, %f342;
	fma.rn.f32 	%f377, %f373, %f354, %f374;
	fma.rn.f32 	%f378, %f373, %f356, %f371;
	fma.rn.f32 	%f379, %f373, %f357, %f375;
	ld.shared.v2.f32 	{%f380, %f381}, [%r209+2528];
	fma.rn.f32 	%f382, %f380, %f354, %f376;
	fma.rn.f32 	%f383, %f380, %f355, %f377;
	fma.rn.f32 	%f384, %f380, %f357, %f378;
	fma.rn.f32 	%f385, %f380, %f358, %f379;
	fma.rn.f32 	%f386, %f381, %f355, %f382;
	fma.rn.f32 	%f387, %f381, %f358, %f384;
	ld.shared.v2.f32 	{%f388, %f389}, [%r209+2640];
	fma.rn.f32 	%f390, %f388, %f353, %f351;
	fma.rn.f32 	%f391, %f388, %f356, %f383;
	fma.rn.f32 	%f392, %f388, %f359, %f385;
	fma.rn.f32 	%f393, %f389, %f353, %f352;
	fma.rn.f32 	%f394, %f389, %f354, %f390;
	fma.rn.f32 	%f395, %f389, %f356, %f386;
	fma.rn.f32 	%f396, %f389, %f357, %f391;
	fma.rn.f32 	%f397, %f389, %f359, %f387;
	fma.rn.f32 	%f398, %f389, %f360, %f392;
	ld.shared.v2.f32 	{%f399, %f400}, [%r209+2648];
	fma.rn.f32 	%f401, %f399, %f354, %f393;
	fma.rn.f32 	%f402, %f399, %f355, %f394;
	fma.rn.f32 	%f403, %f399, %f357, %f395;
	fma.rn.f32 	%f404, %f399, %f358, %f396;
	fma.rn.f32 	%f405, %f399, %f360, %f397;
	fma.rn.f32 	%f406, %f399, %f361, %f398;
	fma.rn.f32 	%f407, %f400, %f355, %f401;
	fma.rn.f32 	%f408, %f400, %f358, %f403;
	fma.rn.f32 	%f409, %f400, %f361, %f405;
	ld.shared.v2.f32 	{%f410, %f411}, [%r209+2760];
	fma.rn.f32 	%f412, %f410, %f356, %f402;
	fma.rn.f32 	%f413, %f410, %f359, %f404;
	fma.rn.f32 	%f414, %f411, %f356, %f407;
	fma.rn.f32 	%f415, %f411, %f357, %f412;
	fma.rn.f32 	%f416, %f411, %f359, %f408;
	fma.rn.f32 	%f417, %f411, %f360, %f413;
	ld.shared.v2.f32 	{%f418, %f419}, [%r209+2768];
	fma.rn.f32 	%f420, %f418, %f357, %f414;
	fma.rn.f32 	%f421, %f418, %f358, %f415;
	fma.rn.f32 	%f422, %f418, %f360, %f416;
	fma.rn.f32 	%f423, %f418, %f361, %f417;
	fma.rn.f32 	%f424, %f419, %f358, %f420;
	fma.rn.f32 	%f425, %f419, %f361, %f422;
	ld.shared.v2.f32 	{%f426, %f427}, [%r209+2880];
	fma.rn.f32 	%f428, %f426, %f359, %f421;
	fma.rn.f32 	%f429, %f427, %f359, %f424;
	fma.rn.f32 	%f430, %f427, %f360, %f428;
	ld.shared.v2.f32 	{%f431, %f432}, [%r209+2888];
	fma.rn.f32 	%f433, %f431, %f360, %f429;
	fma.rn.f32 	%f434, %f431, %f361, %f430;
	fma.rn.f32 	%f435, %f432, %f361, %f433;
	add.s32 	%r219, %r206, 2880;
	mul.wide.u32 	%rd55, %r219, 4;
	add.s64 	%rd56, %rd34, %rd55;
	ld.global.nc.f32 	%f436, [%rd56];
	ld.global.nc.f32 	%f437, [%rd56+256];
	ld.global.nc.f32 	%f438, [%rd56+512];
	add.s32 	%r220, %r206, 3072;
	mul.wide.u32 	%rd57, %r220, 4;
	add.s64 	%rd58, %rd34, %rd57;
	ld.global.nc.f32 	%f439, [%rd58];
	add.s32 	%r221, %r206, 3136;
	mul.wide.u32 	%rd59, %r221, 4;
	add.s64 	%rd60, %rd34, %rd59;
	ld.global.nc.f32 	%f440, [%rd60];
	add.s32 	%r222, %r206, 3200;
	mul.wide.u32 	%rd61, %r222, 4;
	add.s64 	%rd62, %rd34, %rd61;
	ld.global.nc.f32 	%f441, [%rd62];
	add.s32 	%r223, %r206, 3264;
	mul.wide.u32 	%rd63, %r223, 4;
	add.s64 	%rd64, %rd34, %rd63;
	ld.global.nc.f32 	%f442, [%rd64];
	add.s32 	%r224, %r206, 3328;
	mul.wide.u32 	%rd65, %r224, 4;
	add.s64 	%rd66, %rd34, %rd65;
	ld.global.nc.f32 	%f443, [%rd66];
	add.s32 	%r225, %r206, 3392;
	mul.wide.u32 	%rd67, %r225, 4;
	add.s64 	%rd68, %rd34, %rd67;
	ld.global.nc.f32 	%f444, [%rd68];
	ld.shared.v2.f32 	{%f445, %f446}, [%r209+3000];
	fma.rn.f32 	%f447, %f445, %f436, %f406;
	fma.rn.f32 	%f448, %f446, %f436, %f409;
	fma.rn.f32 	%f449, %f446, %f437, %f447;
	ld.shared.v2.f32 	{%f450, %f451}, [%r209+3008];
	fma.rn.f32 	%f452, %f450, %f437, %f448;
	fma.rn.f32 	%f453, %f450, %f438, %f449;
	fma.rn.f32 	%f454, %f451, %f438, %f452;
	ld.shared.v2.f32 	{%f455, %f456}, [%r209+3120];
	fma.rn.f32 	%f457, %f455, %f436, %f423;
	fma.rn.f32 	%f458, %f455, %f439, %f453;
	fma.rn.f32 	%f459, %f456, %f436, %f425;
	fma.rn.f32 	%f460, %f456, %f437, %f457;
	fma.rn.f32 	%f461, %f456, %f439, %f454;
	fma.rn.f32 	%f462, %f456, %f440, %f458;
	ld.shared.v2.f32 	{%f463, %f464}, [%r209+3128];
	fma.rn.f32 	%f465, %f463, %f437, %f459;
	fma.rn.f32 	%f466, %f463, %f438, %f460;
	fma.rn.f32 	%f467, %f463, %f440, %f461;
	fma.rn.f32 	%f468, %f463, %f441, %f462;
	fma.rn.f32 	%f469, %f464, %f438, %f465;
	fma.rn.f32 	%f470, %f464, %f441, %f467;
	ld.shared.v2.f32 	{%f471, %f472}, [%r209+3240];
	fma.rn.f32 	%f473, %f471, %f436, %f434;
	fma.rn.f32 	%f474, %f471, %f439, %f466;
	fma.rn.f32 	%f475, %f471, %f442, %f468;
	fma.rn.f32 	%f476, %f472, %f436, %f435;
	fma.rn.f32 	%f477, %f472, %f437, %f473;
	fma.rn.f32 	%f478, %f472, %f439, %f469;
	fma.rn.f32 	%f479, %f472, %f440, %f474;
	fma.rn.f32 	%f480, %f472, %f442, %f470;
	fma.rn.f32 	%f481, %f472, %f443, %f475;
	ld.shared.v2.f32 	{%f482, %f483}, [%r209+3248];
	fma.rn.f32 	%f484, %f482, %f437, %f476;
	fma.rn.f32 	%f485, %f482, %f438, %f477;
	fma.rn.f32 	%f486, %f482, %f440, %f478;
	fma.rn.f32 	%f487, %f482, %f441, %f479;
	fma.rn.f32 	%f488, %f482, %f443, %f480;
	fma.rn.f32 	%f489, %f482, %f444, %f481;
	fma.rn.f32 	%f490, %f483, %f438, %f484;
	fma.rn.f32 	%f491, %f483, %f441, %f486;
	fma.rn.f32 	%f492, %f483, %f444, %f488;
	ld.shared.v2.f32 	{%f493, %f494}, [%r209+3360];
	fma.rn.f32 	%f495, %f493, %f439, %f485;
	fma.rn.f32 	%f496, %f493, %f442, %f487;
	fma.rn.f32 	%f497, %f494, %f439, %f490;
	fma.rn.f32 	%f498, %f494, %f440, %f495;
	fma.rn.f32 	%f499, %f494, %f442, %f491;
	fma.rn.f32 	%f500, %f494, %f443, %f496;
	ld.shared.v2.f32 	{%f501, %f502}, [%r209+3368];
	fma.rn.f32 	%f503, %f501, %f440, %f497;
	fma.rn.f32 	%f504, %f501, %f441, %f498;
	fma.rn.f32 	%f505, %f501, %f443, %f499;
	fma.rn.f32 	%f506, %f501, %f444, %f500;
	fma.rn.f32 	%f507, %f502, %f441, %f503;
	fma.rn.f32 	%f508, %f502, %f444, %f505;
	ld.shared.v2.f32 	{%f509, %f510}, [%r209+3480];
	fma.rn.f32 	%f511, %f509, %f442, %f504;
	fma.rn.f32 	%f512, %f510, %f442, %f507;
	fma.rn.f32 	%f513, %f510, %f443, %f511;
	ld.shared.v2.f32 	{%f514, %f515}, [%r209+3488];
	fma.rn.f32 	%f516, %f514, %f443, %f512;
	fma.rn.f32 	%f517, %f514, %f444, %f513;
	fma.rn.f32 	%f518, %f515, %f444, %f516;
	add.s32 	%r226, %r206, 3456;
	mul.wide.u32 	%rd69, %r226, 4;
	add.s64 	%rd70, %rd34, %rd69;
	ld.global.nc.f32 	%f519, [%rd70];
	ld.global.nc.f32 	%f520, [%rd70+256];
	ld.global.nc.f32 	%f521, [%rd70+512];
	ld.global.nc.f32 	%f522, [%rd70+768];
	ld.global.nc.f32 	%f523, [%rd70+1024];
	ld.global.nc.f32 	%f524, [%rd70+1280];
	ld.global.nc.f32 	%f525, [%rd70+1536];
	ld.global.nc.f32 	%f526, [%rd70+1792];
	ld.global.nc.f32 	%f527, [%rd70+2048];
	ld.shared.v2.f32 	{%f528, %f529}, [%r209+3600];
	fma.rn.f32 	%f530, %f528, %f519, %f489;
	fma.rn.f32 	%f531, %f529, %f519, %f492;
	fma.rn.f32 	%f532, %f529, %f520, %f530;
	ld.shared.v2.f32 	{%f533, %f534}, [%r209+3608];
	fma.rn.f32 	%f535, %f533, %f520, %f531;
	fma.rn.f32 	%f536, %f533, %f521, %f532;
	fma.rn.f32 	%f537, %f534, %f521, %f535;
	ld.shared.v2.f32 	{%f538, %f539}, [%r209+3720];
	fma.rn.f32 	%f540, %f538, %f519, %f506;
	fma.rn.f32 	%f541, %f538, %f522, %f536;
	fma.rn.f32 	%f542, %f539, %f519, %f508;
	fma.rn.f32 	%f543, %f539, %f520, %f540;
	fma.rn.f32 	%f544, %f539, %f522, %f537;
	fma.rn.f32 	%f545, %f539, %f523, %f541;
	ld.shared.v2.f32 	{%f546, %f547}, [%r209+3728];
	fma.rn.f32 	%f548, %f546, %f520, %f542;
	fma.rn.f32 	%f549, %f546, %f521, %f543;
	fma.rn.f32 	%f550, %f546, %f523, %f544;
	fma.rn.f32 	%f551, %f546, %f524, %f545;
	fma.rn.f32 	%f552, %f547, %f521, %f548;
	fma.rn.f32 	%f553, %f547, %f524, %f550;
	ld.shared.v2.f32 	{%f554, %f555}, [%r209+3840];
	fma.rn.f32 	%f556, %f554, %f519, %f517;
	fma.rn.f32 	%f557, %f554, %f522, %f549;
	fma.rn.f32 	%f558, %f554, %f525, %f551;
	fma.rn.f32 	%f559, %f555, %f519, %f518;
	fma.rn.f32 	%f560, %f555, %f520, %f556;
	fma.rn.f32 	%f561, %f555, %f522, %f552;
	fma.rn.f32 	%f562, %f555, %f523, %f557;
	fma.rn.f32 	%f563, %f555, %f525, %f553;
	fma.rn.f32 	%f564, %f555, %f526, %f558;
	ld.shared.v2.f32 	{%f565, %f566}, [%r209+3848];
	fma.rn.f32 	%f567, %f565, %f520, %f559;
	fma.rn.f32 	%f568, %f565, %f521, %f560;
	fma.rn.f32 	%f569, %f565, %f523, %f561;
	fma.rn.f32 	%f570, %f565, %f524, %f562;
	fma.rn.f32 	%f571, %f565, %f526, %f563;
	fma.rn.f32 	%f572, %f565, %f527, %f564;
	fma.rn.f32 	%f573, %f566, %f521, %f567;
	fma.rn.f32 	%f574, %f566, %f524, %f569;
	fma.rn.f32 	%f575, %f566, %f527, %f571;
	ld.shared.v2.f32 	{%f576, %f577}, [%r209+3960];
	fma.rn.f32 	%f578, %f576, %f522, %f568;
	fma.rn.f32 	%f579, %f576, %f525, %f570;
	fma.rn.f32 	%f580, %f577, %f522, %f573;
	fma.rn.f32 	%f581, %f577, %f523, %f578;
	fma.rn.f32 	%f582, %f577, %f525, %f574;
	fma.rn.f32 	%f583, %f577, %f526, %f579;
	ld.shared.v2.f32 	{%f584, %f585}, [%r209+3968];
	fma.rn.f32 	%f586, %f584, %f523, %f580;
	fma.rn.f32 	%f587, %f584, %f524, %f581;
	fma.rn.f32 	%f588, %f584, %f526, %f582;
	fma.rn.f32 	%f589, %f584, %f527, %f583;
	fma.rn.f32 	%f590, %f585, %f524, %f586;
	fma.rn.f32 	%f591, %f585, %f527, %f588;
	ld.shared.v2.f32 	{%f592, %f593}, [%r209+4080];
	fma.rn.f32 	%f594, %f592, %f525, %f587;
	fma.rn.f32 	%f595, %f593, %f525, %f590;
	fma.rn.f32 	%f596, %f593, %f526, %f594;
	ld.shared.v2.f32 	{%f597, %f598}, [%r209+4088];
	fma.rn.f32 	%f599, %f597, %f526, %f595;
	fma.rn.f32 	%f600, %f597, %f527, %f596;
	fma.rn.f32 	%f601, %f598, %f527, %f599;
	add.s32 	%r227, %r206, 4032;
	mul.wide.u32 	%rd71, %r227, 4;
	add.s64 	%rd72, %rd34, %rd71;
	ld.global.nc.f32 	%f602, [%rd72];
	add.s32 	%r228, %r206, 4096;
	mul.wide.u32 	%rd73, %r228, 4;
	add.s64 	%rd74, %rd34, %rd73;
	ld.global.nc.f32 	%f603, [%rd74];
	add.s32 	%r229, %r206, 4160;
	mul.wide.u32 	%rd75, %r229, 4;
	add.s64 	%rd76, %rd34, %rd75;
	ld.global.nc.f32 	%f604, [%rd76];
	add.s32 	%r230, %r206, 4224;
	mul.wide.u32 	%rd77, %r230, 4;
	add.s64 	%rd78, %rd34, %rd77;
	ld.global.nc.f32 	%f605, [%rd78];
	add.s32 	%r231, %r206, 4288;
	mul.wide.u32 	%rd79, %r231, 4;
	add.s64 	%rd80, %rd34, %rd79;
	ld.global.nc.f32 	%f606, [%rd80];
	add.s32 	%r232, %r206, 4352;
	mul.wide.u32 	%rd81, %r232, 4;
	add.s64 	%rd82, %rd34, %rd81;
	ld.global.nc.f32 	%f607, [%rd82];
	add.s32 	%r233, %r206, 4416;
	mul.wide.u32 	%rd83, %r233, 4;
	add.s64 	%rd84, %rd34, %rd83;
	ld.global.nc.f32 	%f608, [%rd84];
	add.s32 	%r234, %r206, 4480;
	mul.wide.u32 	%rd85, %r234, 4;
	add.s64 	%rd86, %rd34, %rd85;
	ld.global.nc.f32 	%f609, [%rd86];
	add.s32 	%r235, %r206, 4544;
	mul.wide.u32 	%rd87, %r235, 4;
	add.s64 	%rd88, %rd34, %rd87;
	ld.global.nc.f32 	%f610, [%rd88];
	ld.shared.v2.f32 	{%f611, %f612}, [%r209+4200];
	fma.rn.f32 	%f613, %f611, %f602, %f572;
	fma.rn.f32 	%f614, %f612, %f602, %f575;
	fma.rn.f32 	%f615, %f612, %f603, %f613;
	ld.shared.v2.f32 	{%f616, %f617}, [%r209+4208];
	fma.rn.f32 	%f618, %f616, %f603, %f614;
	fma.rn.f32 	%f619, %f616, %f604, %f615;
	fma.rn.f32 	%f620, %f617, %f604, %f618;
	ld.shared.v2.f32 	{%f621, %f622}, [%r209+4320];
	fma.rn.f32 	%f623, %f621, %f602, %f589;
	fma.rn.f32 	%f624, %f621, %f605, %f619;
	fma.rn.f32 	%f625, %f622, %f602, %f591;
	fma.rn.f32 	%f626, %f622, %f603, %f623;
	fma.rn.f32 	%f627, %f622, %f605, %f620;
	fma.rn.f32 	%f628, %f622, %f606, %f624;
	ld.shared.v2.f32 	{%f629, %f630}, [%r209+4328];
	fma.rn.f32 	%f631, %f629, %f603, %f625;
	fma.rn.f32 	%f632, %f629, %f604, %f626;
	fma.rn.f32 	%f633, %f629, %f606, %f627;
	fma.rn.f32 	%f634, %f629, %f607, %f628;
	fma.rn.f32 	%f635, %f630, %f604, %f631;
	fma.rn.f32 	%f636, %f630, %f607, %f633;
	ld.shared.v2.f32 	{%f637, %f638}, [%r209+4440];
	fma.rn.f32 	%f639, %f637, %f602, %f600;
	fma.rn.f32 	%f640, %f637, %f605, %f632;
	fma.rn.f32 	%f641, %f637, %f608, %f634;
	fma.rn.f32 	%f642, %f638, %f602, %f601;
	fma.rn.f32 	%f643, %f638, %f603, %f639;
	fma.rn.f32 	%f644, %f638, %f605, %f635;
	fma.rn.f32 	%f645, %f638, %f606, %f640;
	fma.rn.f32 	%f646, %f638, %f608, %f636;
	fma.rn.f32 	%f647, %f638, %f609, %f641;
	ld.shared.v2.f32 	{%f648, %f649}, [%r209+4448];
	fma.rn.f32 	%f650, %f648, %f603, %f642;
	fma.rn.f32 	%f651, %f648, %f604, %f643;
	fma.rn.f32 	%f652, %f648, %f606, %f644;
	fma.rn.f32 	%f653, %f648, %f607, %f645;
	fma.rn.f32 	%f654, %f648, %f609, %f646;
	fma.rn.f32 	%f655, %f648, %f610, %f647;
	fma.rn.f32 	%f656, %f649, %f604, %f650;
	fma.rn.f32 	%f657, %f649, %f607, %f652;
	fma.rn.f32 	%f658, %f649, %f610, %f654;
	ld.shared.v2.f32 	{%f659, %f660}, [%r209+4560];
	fma.rn.f32 	%f661, %f659, %f605, %f651;
	fma.rn.f32 	%f662, %f659, %f608, %f653;
	fma.rn.f32 	%f663, %f660, %f605, %f656;
	fma.rn.f32 	%f664, %f660, %f606, %f661;
	fma.rn.f32 	%f665, %f660, %f608, %f657;
	fma.rn.f32 	%f666, %f660, %f609, %f662;
	ld.shared.v2.f32 	{%f667, %f668}, [%r209+4568];
	fma.rn.f32 	%f669, %f667, %f606, %f663;
	fma.rn.f32 	%f670, %f667, %f607, %f664;
	fma.rn.f32 	%f671, %f667, %f609, %f665;
	fma.rn.f32 	%f672, %f667, %f610, %f666;
	fma.rn.f32 	%f673, %f668, %f607, %f669;
	fma.rn.f32 	%f674, %f668, %f610, %f671;
	ld.shared.v2.f32 	{%f675, %f676}, [%r209+4680];
	fma.rn.f32 	%f677, %f675, %f608, %f670;
	fma.rn.f32 	%f678, %f676, %f608, %f673;
	fma.rn.f32 	%f679, %f676, %f609, %f677;
	ld.shared.v2.f32 	{%f680, %f681}, [%r209+4688];
	fma.rn.f32 	%f682, %f680, %f609, %f678;
	fma.rn.f32 	%f683, %f680, %f610, %f679;
	fma.rn.f32 	%f684, %f681, %f610, %f682;
	add.s32 	%r236, %r206, 4608;
	mul.wide.u32 	%rd89, %r236, 4;
	add.s64 	%rd90, %rd34, %rd89;
	ld.global.nc.f32 	%f685, [%rd90];
	ld.global.nc.f32 	%f686, [%rd90+256];
	ld.global.nc.f32 	%f687, [%rd90+512];
	ld.global.nc.f32 	%f688, [%rd90+768];
	ld.global.nc.f32 	%f689, [%rd90+1024];
	ld.global.nc.f32 	%f690, [%rd90+1280];
	ld.global.nc.f32 	%f691, [%rd90+1536];
	ld.global.nc.f32 	%f692, [%rd90+1792];
	add.s32 	%r237, %r206, 5120;
	mul.wide.u32 	%rd91, %r237, 4;
	add.s64 	%rd92, %rd34, %rd91;
	ld.global.nc.f32 	%f693, [%rd92];
	ld.shared.v2.f32 	{%f694, %f695}, [%r209+4800];
	fma.rn.f32 	%f696, %f694, %f685, %f655;
	fma.rn.f32 	%f697, %f695, %f685, %f658;
	fma.rn.f32 	%f698, %f695, %f686, %f696;
	ld.shared.v2.f32 	{%f699, %f700}, [%r209+4808];
	fma.rn.f32 	%f701, %f699, %f686, %f697;
	fma.rn.f32 	%f702, %f699, %f687, %f698;
	fma.rn.f32 	%f703, %f700, %f687, %f701;
	ld.shared.v2.f32 	{%f704, %f705}, [%r209+4920];
	fma.rn.f32 	%f706, %f704, %f685, %f672;
	fma.rn.f32 	%f707, %f704, %f688, %f702;
	fma.rn.f32 	%f708, %f705, %f685, %f674;
	fma.rn.f32 	%f709, %f705, %f686, %f706;
	fma.rn.f32 	%f710, %f705, %f688, %f703;
	fma.rn.f32 	%f711, %f705, %f689, %f707;
	ld.shared.v2.f32 	{%f712, %f713}, [%r209+4928];
	fma.rn.f32 	%f714, %f712, %f686, %f708;
	fma.rn.f32 	%f715, %f712, %f687, %f709;
	fma.rn.f32 	%f716, %f712, %f689, %f710;
	fma.rn.f32 	%f717, %f712, %f690, %f711;
	fma.rn.f32 	%f718, %f713, %f687, %f714;
	fma.rn.f32 	%f719, %f713, %f690, %f716;
	ld.shared.v2.f32 	{%f720, %f721}, [%r209+5040];
	fma.rn.f32 	%f722, %f720, %f685, %f683;
	fma.rn.f32 	%f723, %f720, %f688, %f715;
	fma.rn.f32 	%f724, %f720, %f691, %f717;
	fma.rn.f32 	%f725, %f721, %f685, %f684;
	fma.rn.f32 	%f726, %f721, %f686, %f722;
	fma.rn.f32 	%f727, %f721, %f688, %f718;
	fma.rn.f32 	%f728, %f721, %f689, %f723;
	fma.rn.f32 	%f729, %f721, %f691, %f719;
	fma.rn.f32 	%f730, %f721, %f692, %f724;
	ld.shared.v2.f32 	{%f731, %f732}, [%r209+5048];
	fma.rn.f32 	%f733, %f731, %f686, %f725;
	fma.rn.f32 	%f734, %f731, %f687, %f726;
	fma.rn.f32 	%f735, %f731, %f689, %f727;
	fma.rn.f32 	%f736, %f731, %f690, %f728;
	fma.rn.f32 	%f737, %f731, %f692, %f729;
	fma.rn.f32 	%f738, %f731, %f693, %f730;
	fma.rn.f32 	%f739, %f732, %f687, %f733;
	fma.rn.f32 	%f740, %f732, %f690, %f735;
	fma.rn.f32 	%f741, %f732, %f693, %f737;
	ld.shared.v2.f32 	{%f742, %f743}, [%r209+5160];
	fma.rn.f32 	%f744, %f742, %f688, %f734;
	fma.rn.f32 	%f745, %f742, %f691, %f736;
	fma.rn.f32 	%f746, %f743, %f688, %f739;
	fma.rn.f32 	%f747, %f743, %f689, %f744;
	fma.rn.f32 	%f748, %f743, %f691, %f740;
	fma.rn.f32 	%f749, %f743, %f692, %f745;
	ld.shared.v2.f32 	{%f750, %f751}, [%r209+5168];
	fma.rn.f32 	%f752, %f750, %f689, %f746;
	fma.rn.f32 	%f753, %f750, %f690, %f747;
	fma.rn.f32 	%f754, %f750, %f692, %f748;
	fma.rn.f32 	%f755, %f750, %f693, %f749;
	fma.rn.f32 	%f756, %f751, %f690, %f752;
	fma.rn.f32 	%f757, %f751, %f693, %f754;
	ld.shared.v2.f32 	{%f758, %f759}, [%r209+5280];
	fma.rn.f32 	%f760, %f758, %f691, %f753;
	fma.rn.f32 	%f761, %f759, %f691, %f756;
	fma.rn.f32 	%f762, %f759, %f692, %f760;
	ld.shared.v2.f32 	{%f763, %f764}, [%r209+5288];
	fma.rn.f32 	%f765, %f763, %f692, %f761;
	fma.rn.f32 	%f766, %f763, %f693, %f762;
	fma.rn.f32 	%f767, %f764, %f693, %f765;
	add.s32 	%r238, %r206, 5184;
	mul.wide.u32 	%rd93, %r238, 4;
	add.s64 	%rd94, %rd34, %rd93;
	ld.global.nc.f32 	%f768, [%rd94];
	ld.global.nc.f32 	%f769, [%rd94+256];
	ld.global.nc.f32 	%f770, [%rd94+512];
	ld.global.nc.f32 	%f771, [%rd94+768];
	ld.global.nc.f32 	%f772, [%rd94+1024];
	ld.global.nc.f32 	%f773, [%rd94+1280];
	ld.global.nc.f32 	%f774, [%rd94+1536];
	ld.global.nc.f32 	%f775, [%rd94+1792];
	ld.global.nc.f32 	%f776, [%rd94+2048];
	ld.shared.v2.f32 	{%f777, %f778}, [%r209+5400];
	fma.rn.f32 	%f779, %f777, %f768, %f738;
	fma.rn.f32 	%f780, %f778, %f768, %f741;
	fma.rn.f32 	%f781, %f778, %f769, %f779;
	ld.shared.v2.f32 	{%f782, %f783}, [%r209+5408];
	fma.rn.f32 	%f784, %f782, %f769, %f780;
	fma.rn.f32 	%f785, %f782, %f770, %f781;
	fma.rn.f32 	%f786, %f783, %f770, %f784;
	ld.shared.v2.f32 	{%f787, %f788}, [%r209+5520];
	fma.rn.f32 	%f789, %f787, %f768, %f755;
	fma.rn.f32 	%f790, %f787, %f771, %f785;
	fma.rn.f32 	%f791, %f788, %f768, %f757;
	fma.rn.f32 	%f792, %f788, %f769, %f789;
	fma.rn.f32 	%f793, %f788, %f771, %f786;
	fma.rn.f32 	%f794, %f788, %f772, %f790;
	ld.shared.v2.f32 	{%f795, %f796}, [%r209+5528];
	fma.rn.f32 	%f797, %f795, %f769, %f791;
	fma.rn.f32 	%f798, %f795, %f770, %f792;
	fma.rn.f32 	%f799, %f795, %f772, %f793;
	fma.rn.f32 	%f800, %f795, %f773, %f794;
	fma.rn.f32 	%f801, %f796, %f770, %f797;
	fma.rn.f32 	%f802, %f796, %f773, %f799;
	ld.shared.v2.f32 	{%f803, %f804}, [%r209+5640];
	fma.rn.f32 	%f805, %f803, %f768, %f766;
	fma.rn.f32 	%f806, %f803, %f771, %f798;
	fma.rn.f32 	%f807, %f803, %f774, %f800;
	fma.rn.f32 	%f808, %f804, %f768, %f767;
	fma.rn.f32 	%f809, %f804, %f769, %f805;
	fma.rn.f32 	%f810, %f804, %f771, %f801;
	fma.rn.f32 	%f811, %f804, %f772, %f806;
	fma.rn.f32 	%f812, %f804, %f774, %f802;
	fma.rn.f32 	%f813, %f804, %f775, %f807;
	ld.shared.v2.f32 	{%f814, %f815}, [%r209+5648];
	fma.rn.f32 	%f816, %f814, %f769, %f808;
	fma.rn.f32 	%f817, %f814, %f770, %f809;
	fma.rn.f32 	%f818, %f814, %f772, %f810;
	fma.rn.f32 	%f819, %f814, %f773, %f811;
	fma.rn.f32 	%f820, %f814, %f775, %f812;
	fma.rn.f32 	%f821, %f814, %f776, %f813;
	fma.rn.f32 	%f822, %f815, %f770, %f816;
	fma.rn.f32 	%f823, %f815, %f773, %f818;
	fma.rn.f32 	%f824, %f815, %f776, %f820;
	ld.shared.v2.f32 	{%f825, %f826}, [%r209+5760];
	fma.rn.f32 	%f827, %f825, %f771, %f817;
	fma.rn.f32 	%f828, %f825, %f774, %f819;
	fma.rn.f32 	%f829, %f826, %f771, %f822;
	fma.rn.f32 	%f830, %f826, %f772, %f827;
	fma.rn.f32 	%f831, %f826, %f774, %f823;
	fma.rn.f32 	%f832, %f826, %f775, %f828;
	ld.shared.v2.f32 	{%f833, %f834}, [%r209+5768];
	fma.rn.f32 	%f835, %f833, %f772, %f829;
	fma.rn.f32 	%f836, %f833, %f773, %f830;
	fma.rn.f32 	%f837, %f833, %f775, %f831;
	fma.rn.f32 	%f838, %f833, %f776, %f832;
	fma.rn.f32 	%f839, %f834, %f773, %f835;
	fma.rn.f32 	%f840, %f834, %f776, %f837;
	ld.shared.v2.f32 	{%f841, %f842}, [%r209+5880];
	fma.rn.f32 	%f843, %f841, %f774, %f836;
	fma.rn.f32 	%f844, %f842, %f774, %f839;
	fma.rn.f32 	%f845, %f842, %f775, %f843;
	ld.shared.v2.f32 	{%f846, %f847}, [%r209+5888];
	fma.rn.f32 	%f848, %f846, %f775, %f844;
	fma.rn.f32 	%f849, %f846, %f776, %f845;
	fma.rn.f32 	%f850, %f847, %f776, %f848;
	add.s32 	%r239, %r206, 5760;
	mul.wide.u32 	%rd95, %r239, 4;
	add.s64 	%rd96, %rd34, %rd95;
	ld.global.nc.f32 	%f851, [%rd96];
	ld.global.nc.f32 	%f852, [%rd96+256];
	ld.global.nc.f32 	%f853, [%rd96+512];
	ld.global.nc.f32 	%f854, [%rd96+768];
	ld.global.nc.f32 	%f855, [%rd96+1024];
	ld.global.nc.f32 	%f856, [%rd96+1280];
	add.s32 	%r240, %r206, 6144;
	mul.wide.u32 	%rd97, %r240, 4;
	add.s64 	%rd98, %rd34, %rd97;
	ld.global.nc.f32 	%f857, [%rd98];
	add.s32 	%r241, %r206, 6208;
	mul.wide.u32 	%rd99, %r241, 4;
	add.s64 	%rd100, %rd34, %rd99;
	ld.global.nc.f32 	%f858, [%rd100];
	add.s32 	%r242, %r206, 6272;
	mul.wide.u32 	%rd101, %r242, 4;
	add.s64 	%rd102, %rd34, %rd101;
	ld.global.nc.f32 	%f859, [%rd102];
	ld.shared.v2.f32 	{%f860, %f861}, [%r209+6000];
	fma.rn.f32 	%f862, %f860, %f851, %f821;
	fma.rn.f32 	%f863, %f861, %f851, %f824;
	fma.rn.f32 	%f864, %f861, %f852, %f862;
	ld.shared.v2.f32 	{%f865, %f866}, [%r209+6008];
	fma.rn.f32 	%f867, %f865, %f852, %f863;
	fma.rn.f32 	%f868, %f865, %f853, %f864;
	fma.rn.f32 	%f869, %f866, %f853, %f867;
	ld.shared.v2.f32 	{%f870, %f871}, [%r209+6120];
	fma.rn.f32 	%f872, %f870, %f851, %f838;
	fma.rn.f32 	%f873, %f870, %f854, %f868;
	fma.rn.f32 	%f874, %f871, %f851, %f840;
	fma.rn.f32 	%f875, %f871, %f852, %f872;
	fma.rn.f32 	%f876, %f871, %f854, %f869;
	fma.rn.f32 	%f877, %f871, %f855, %f873;
	ld.shared.v2.f32 	{%f878, %f879}, [%r209+6128];
	fma.rn.f32 	%f880, %f878, %f852, %f874;
	fma.rn.f32 	%f881, %f878, %f853, %f875;
	fma.rn.f32 	%f882, %f878, %f855, %f876;
	fma.rn.f32 	%f883, %f878, %f856, %f877;
	fma.rn.f32 	%f884, %f879, %f853, %f880;
	fma.rn.f32 	%f885, %f879, %f856, %f882;
	ld.shared.v2.f32 	{%f886, %f887}, [%r209+6240];
	fma.rn.f32 	%f888, %f886, %f851, %f849;
	fma.rn.f32 	%f889, %f886, %f854, %f881;
	fma.rn.f32 	%f890, %f886, %f857, %f883;
	fma.rn.f32 	%f891, %f887, %f851, %f850;
	fma.rn.f32 	%f892, %f887, %f852, %f888;
	fma.rn.f32 	%f893, %f887, %f854, %f884;
	fma.rn.f32 	%f894, %f887, %f855, %f889;
	fma.rn.f32 	%f895, %f887, %f857, %f885;
	fma.rn.f32 	%f896, %f887, %f858, %f890;
	ld.shared.v2.f32 	{%f897, %f898}, [%r209+6248];
	fma.rn.f32 	%f899, %f897, %f852, %f891;
	fma.rn.f32 	%f900, %f897, %f853, %f892;
	fma.rn.f32 	%f901, %f897, %f855, %f893;
	fma.rn.f32 	%f902, %f897, %f856, %f894;
	fma.rn.f32 	%f903, %f897, %f858, %f895;
	fma.rn.f32 	%f904, %f897, %f859, %f896;
	fma.rn.f32 	%f905, %f898, %f853, %f899;
	fma.rn.f32 	%f906, %f898, %f856, %f901;
	fma.rn.f32 	%f907, %f898, %f859, %f903;
	ld.shared.v2.f32 	{%f908, %f909}, [%r209+6360];
	fma.rn.f32 	%f910, %f908, %f854, %f900;
	fma.rn.f32 	%f911, %f908, %f857, %f902;
	fma.rn.f32 	%f912, %f909, %f854, %f905;
	fma.rn.f32 	%f913, %f909, %f855, %f910;
	fma.rn.f32 	%f914, %f909, %f857, %f906;
	fma.rn.f32 	%f915, %f909, %f858, %f911;
	ld.shared.v2.f32 	{%f916, %f917}, [%r209+6368];
	fma.rn.f32 	%f918, %f916, %f855, %f912;
	fma.rn.f32 	%f919, %f916, %f856, %f913;
	fma.rn.f32 	%f920, %f916, %f858, %f914;
	fma.rn.f32 	%f921, %f916, %f859, %f915;
	fma.rn.f32 	%f922, %f917, %f856, %f918;
	fma.rn.f32 	%f923, %f917, %f859, %f920;
	ld.shared.v2.f32 	{%f924, %f925}, [%r209+6480];
	fma.rn.f32 	%f926, %f924, %f857, %f919;
	fma.rn.f32 	%f927, %f925, %f857, %f922;
	fma.rn.f32 	%f928, %f925, %f858, %f926;
	ld.shared.v2.f32 	{%f929, %f930}, [%r209+6488];
	fma.rn.f32 	%f931, %f929, %f858, %f927;
	fma.rn.f32 	%f932, %f929, %f859, %f928;
	fma.rn.f32 	%f933, %f930, %f859, %f931;
	add.s32 	%r243, %r206, 6336;
	mul.wide.u32 	%rd103, %r243, 4;
	add.s64 	%rd104, %rd34, %rd103;
	ld.global.nc.f32 	%f934, [%rd104];
	ld.global.nc.f32 	%f935, [%rd104+256];
	ld.global.nc.f32 	%f936, [%rd104+512];
	ld.global.nc.f32 	%f937, [%rd104+768];
	ld.global.nc.f32 	%f938, [%rd104+1024];
	ld.global.nc.f32 	%f939, [%rd104+1280];
	ld.global.nc.f32 	%f940, [%rd104+1536];
	ld.global.nc.f32 	%f941, [%rd104+1792];
	ld.global.nc.f32 	%f942, [%rd104+2048];
	ld.shared.v2.f32 	{%f943, %f944}, [%r209+6600];
	fma.rn.f32 	%f945, %f943, %f934, %f904;
	fma.rn.f32 	%f946, %f944, %f934, %f907;
	fma.rn.f32 	%f947, %f944, %f935, %f945;
	ld.shared.v2.f32 	{%f948, %f949}, [%r209+6608];
	fma.rn.f32 	%f950, %f948, %f935, %f946;
	fma.rn.f32 	%f951, %f948, %f936, %f947;
	fma.rn.f32 	%f952, %f949, %f936, %f950;
	ld.shared.v2.f32 	{%f953, %f954}, [%r209+6720];
	fma.rn.f32 	%f955, %f953, %f934, %f921;
	fma.rn.f32 	%f956, %f953, %f937, %f951;
	fma.rn.f32 	%f957, %f954, %f934, %f923;
	fma.rn.f32 	%f958, %f954, %f935, %f955;
	fma.rn.f32 	%f959, %f954, %f937, %f952;
	fma.rn.f32 	%f960, %f954, %f938, %f956;
	ld.shared.v2.f32 	{%f961, %f962}, [%r209+6728];
	fma.rn.f32 	%f963, %f961, %f935, %f957;
	fma.rn.f32 	%f964, %f961, %f936, %f958;
	fma.rn.f32 	%f965, %f961, %f938, %f959;
	fma.rn.f32 	%f966, %f961, %f939, %f960;
	fma.rn.f32 	%f967, %f962, %f936, %f963;
	fma.rn.f32 	%f968, %f962, %f939, %f965;
	ld.shared.v2.f32 	{%f969, %f970}, [%r209+6840];
	fma.rn.f32 	%f971, %f969, %f934, %f932;
	fma.rn.f32 	%f972, %f969, %f937, %f964;
	fma.rn.f32 	%f973, %f969, %f940, %f966;
	fma.rn.f32 	%f974, %f970, %f934, %f933;
	fma.rn.f32 	%f975, %f970, %f935, %f971;
	fma.rn.f32 	%f976, %f970, %f937, %f967;
	fma.rn.f32 	%f977, %f970, %f938, %f972;
	fma.rn.f32 	%f978, %f970, %f940, %f968;
	fma.rn.f32 	%f979, %f970, %f941, %f973;
	ld.shared.v2.f32 	{%f980, %f981}, [%r209+6848];
	fma.rn.f32 	%f982, %f980, %f935, %f974;
	fma.rn.f32 	%f983, %f980, %f936, %f975;
	fma.rn.f32 	%f984, %f980, %f938, %f976;
	fma.rn.f32 	%f985, %f980, %f939, %f977;
	fma.rn.f32 	%f986, %f980, %f941, %f978;
	fma.rn.f32 	%f987, %f980, %f942, %f979;
	fma.rn.f32 	%f988, %f981, %f936, %f982;
	fma.rn.f32 	%f989, %f981, %f939, %f984;
	fma.rn.f32 	%f990, %f981, %f942, %f986;
	ld.shared.v2.f32 	{%f991, %f992}, [%r209+6960];
	fma.rn.f32 	%f993, %f991, %f937, %f983;
	fma.rn.f32 	%f994, %f991, %f940, %f985;
	fma.rn.f32 	%f995, %f992, %f937, %f988;
	fma.rn.f32 	%f996, %f992, %f938, %f993;
	fma.rn.f32 	%f997, %f992, %f940, %f989;
	fma.rn.f32 	%f998, %f992, %f941, %f994;
	ld.shared.v2.f32 	{%f999, %f1000}, [%r209+6968];
	fma.rn.f32 	%f1001, %f999, %f938, %f995;
	fma.rn.f32 	%f1002, %f999, %f939, %f996;
	fma.rn.f32 	%f1003, %f999, %f941, %f997;
	fma.rn.f32 	%f1004, %f999, %f942, %f998;
	fma.rn.f32 	%f1005, %f1000, %f939, %f1001;
	fma.rn.f32 	%f1006, %f1000, %f942, %f1003;
	ld.shared.v2.f32 	{%f1007, %f1008}, [%r209+7080];
	fma.rn.f32 	%f1009, %f1007, %f940, %f1002;
	fma.rn.f32 	%f1010, %f1008, %f940, %f1005;
	fma.rn.f32 	%f1011, %f1008, %f941, %f1009;
	ld.shared.v2.f32 	{%f1012, %f1013}, [%r209+7088];
	fma.rn.f32 	%f1014, %f1012, %f941, %f1010;
	fma.rn.f32 	%f1015, %f1012, %f942, %f1011;
	fma.rn.f32 	%f1016, %f1013, %f942, %f1014;
	add.s32 	%r244, %r206, 6912;
	mul.wide.u32 	%rd105, %r244, 4;
	add.s64 	%rd106, %rd34, %rd105;
	ld.global.nc.f32 	%f1017, [%rd106];
	ld.global.nc.f32 	%f1018, [%rd106+256];
	ld.global.nc.f32 	%f1019, [%rd106+512];
	ld.global.nc.f32 	%f1020, [%rd106+768];
	add.s32 	%r245, %r206, 7168;
	mul.wide.u32 	%rd107, %r245, 4;
	add.s64 	%rd108, %rd34, %rd107;
	ld.global.nc.f32 	%f1021, [%rd108];
	add.s32 	%r246, %r206, 7232;
	mul.wide.u32 	%rd109, %r246, 4;
	add.s64 	%rd110, %rd34, %rd109;
	ld.global.nc.f32 	%f1022, [%rd110];
	add.s32 	%r247, %r206, 7296;
	mul.wide.u32 	%rd111, %r247, 4;
	add.s64 	%rd112, %rd34, %rd111;
	ld.global.nc.f32 	%f1023, [%rd112];
	add.s32 	%r248, %r206, 7360;
	mul.wide.u32 	%rd113, %r248, 4;
	add.s64 	%rd114, %rd34, %rd113;
	ld.global.nc.f32 	%f1024, [%rd114];
	add.s32 	%r249, %r206, 7424;
	mul.wide.u32 	%rd115, %r249, 4;
	add.s64 	%rd116, %rd34, %rd115;
	ld.global.nc.f32 	%f1025, [%rd116];
	ld.shared.v2.f32 	{%f1026, %f1027}, [%r209+7200];
	fma.rn.f32 	%f1028, %f1026, %f1017, %f987;
	fma.rn.f32 	%f1029, %f1027, %f1017, %f990;
	fma.rn.f32 	%f1030, %f1027, %f1018, %f1028;
	ld.shared.v2.f32 	{%f1031, %f1032}, [%r209+7208];
	fma.rn.f32 	%f1033, %f1031, %f1018, %f1029;
	fma.rn.f32 	%f1034, %f1031, %f1019, %f1030;
	fma.rn.f32 	%f1035, %f1032, %f1019, %f1033;
	ld.shared.v2.f32 	{%f1036, %f1037}, [%r209+7320];
	fma.rn.f32 	%f1038, %f1036, %f1017, %f1004;
	fma.rn.f32 	%f1039, %f1036, %f1020, %f1034;
	fma.rn.f32 	%f1040, %f1037, %f1017, %f1006;
	fma.rn.f32 	%f1041, %f1037, %f1018, %f1038;
	fma.rn.f32 	%f1042, %f1037, %f1020, %f1035;
	fma.rn.f32 	%f1043, %f1037, %f1021, %f1039;
	ld.shared.v2.f32 	{%f1044, %f1045}, [%r209+7328];
	fma.rn.f32 	%f1046, %f1044, %f1018, %f1040;
	fma.rn.f32 	%f1047, %f1044, %f1019, %f1041;
	fma.rn.f32 	%f1048, %f1044, %f1021, %f1042;
	fma.rn.f32 	%f1049, %f1044, %f1022, %f1043;
	fma.rn.f32 	%f1050, %f1045, %f1019, %f1046;
	fma.rn.f32 	%f1051, %f1045, %f1022, %f1048;
	ld.shared.v2.f32 	{%f1052, %f1053}, [%r209+7440];
	fma.rn.f32 	%f1054, %f1052, %f1017, %f1015;
	fma.rn.f32 	%f1055, %f1052, %f1020, %f1047;
	fma.rn.f32 	%f1056, %f1052, %f1023, %f1049;
	fma.rn.f32 	%f1057, %f1053, %f1017, %f1016;
	fma.rn.f32 	%f1058, %f1053, %f1018, %f1054;
	fma.rn.f32 	%f1059, %f1053, %f1020, %f1050;
	fma.rn.f32 	%f1060, %f1053, %f1021, %f1055;
	fma.rn.f32 	%f1061, %f1053, %f1023, %f1051;
	fma.rn.f32 	%f1062, %f1053, %f1024, %f1056;
	ld.shared.v2.f32 	{%f1063, %f1064}, [%r209+7448];
	fma.rn.f32 	%f1065, %f1063, %f1018, %f1057;
	fma.rn.f32 	%f1066, %f1063, %f1019, %f1058;
	fma.rn.f32 	%f1067, %f1063, %f1021, %f1059;
	fma.rn.f32 	%f1068, %f1063, %f1022, %f1060;
	fma.rn.f32 	%f1069, %f1063, %f1024, %f1061;
	fma.rn.f32 	%f1070, %f1063, %f1025, %f1062;
	fma.rn.f32 	%f1071, %f1064, %f1019, %f1065;
	fma.rn.f32 	%f1072, %f1064, %f1022, %f1067;
	fma.rn.f32 	%f1073, %f1064, %f1025, %f1069;
	ld.shared.v2.f32 	{%f1074, %f1075}, [%r209+7560];
	fma.rn.f32 	%f1076, %f1074, %f1020, %f1066;
	fma.rn.f32 	%f1077, %f1074, %f1023, %f1068;
	fma.rn.f32 	%f1078, %f1075, %f1020, %f1071;
	fma.rn.f32 	%f1079, %f1075, %f1021, %f1076;
	fma.rn.f32 	%f1080, %f1075, %f1023, %f1072;
	fma.rn.f32 	%f1081, %f1075, %f1024, %f1077;
	ld.shared.v2.f32 	{%f1082, %f1083}, [%r209+7568];
	fma.rn.f32 	%f1084, %f1082, %f1021, %f1078;
	fma.rn.f32 	%f1085, %f1082, %f1022, %f1079;
	fma.rn.f32 	%f1086, %f1082, %f1024, %f1080;
	fma.rn.f32 	%f1087, %f1082, %f1025, %f1081;
	fma.rn.f32 	%f1088, %f1083, %f1022, %f1084;
	fma.rn.f32 	%f1089, %f1083, %f1025, %f1086;
	ld.shared.v2.f32 	{%f1090, %f1091}, [%r209+7680];
	fma.rn.f32 	%f1092, %f1090, %f1023, %f1085;
	fma.rn.f32 	%f1093, %f1091, %f1023, %f1088;
	fma.rn.f32 	%f1094, %f1091, %f1024, %f1092;
	ld.shared.v2.f32 	{%f1095, %f1096}, [%r209+7688];
	fma.rn.f32 	%f1097, %f1095, %f1024, %f1093;
	fma.rn.f32 	%f1098, %f1095, %f1025, %f1094;
	fma.rn.f32 	%f1099, %f1096, %f1025, %f1097;
	add.s32 	%r250, %r206, 7488;
	mul.wide.u32 	%rd117, %r250, 4;
	add.s64 	%rd118, %rd34, %rd117;
	ld.global.nc.f32 	%f1100, [%rd118];
	ld.global.nc.f32 	%f1101, [%rd118+256];
	ld.global.nc.f32 	%f1102, [%rd118+512];
	ld.global.nc.f32 	%f1103, [%rd118+768];
	ld.global.nc.f32 	%f1104, [%rd118+1024];
	ld.global.nc.f32 	%f1105, [%rd118+1280];
	ld.global.nc.f32 	%f1106, [%rd118+1536];
	ld.global.nc.f32 	%f1107, [%rd118+1792];
	ld.global.nc.f32 	%f1108, [%rd118+2048];
	ld.shared.v2.f32 	{%f1109, %f1110}, [%r209+7800];
	fma.rn.f32 	%f1111, %f1109, %f1100, %f1070;
	fma.rn.f32 	%f1112, %f1110, %f1100, %f1073;
	fma.rn.f32 	%f1113, %f1110, %f1101, %f1111;
	ld.shared.v2.f32 	{%f1114, %f1115}, [%r209+7808];
	fma.rn.f32 	%f1116, %f1114, %f1101, %f1112;
	fma.rn.f32 	%f1117, %f1114, %f1102, %f1113;
	fma.rn.f32 	%f1118, %f1115, %f1102, %f1116;
	ld.shared.v2.f32 	{%f1119, %f1120}, [%r209+7920];
	fma.rn.f32 	%f1121, %f1119, %f1100, %f1087;
	fma.rn.f32 	%f1122, %f1119, %f1103, %f1117;
	fma.rn.f32 	%f1123, %f1120, %f1100, %f1089;
	fma.rn.f32 	%f1124, %f1120, %f1101, %f1121;
	fma.rn.f32 	%f1125, %f1120, %f1103, %f1118;
	fma.rn.f32 	%f1126, %f1120, %f1104, %f1122;
	ld.shared.v2.f32 	{%f1127, %f1128}, [%r209+7928];
	fma.rn.f32 	%f1129, %f1127, %f1101, %f1123;
	fma.rn.f32 	%f1130, %f1127, %f1102, %f1124;
	fma.rn.f32 	%f1131, %f1127, %f1104, %f1125;
	fma.rn.f32 	%f1132, %f1127, %f1105, %f1126;
	fma.rn.f32 	%f1133, %f1128, %f1102, %f1129;
	fma.rn.f32 	%f1134, %f1128, %f1105, %f1131;
	ld.shared.v2.f32 	{%f1135, %f1136}, [%r209+8040];
	fma.rn.f32 	%f1137, %f1135, %f1100, %f1098;
	fma.rn.f32 	%f1138, %f1135, %f1103, %f1130;
	fma.rn.f32 	%f1139, %f1135, %f1106, %f1132;
	fma.rn.f32 	%f1140, %f1136, %f1100, %f1099;
	fma.rn.f32 	%f1141, %f1136, %f1101, %f1137;
	fma.rn.f32 	%f1142, %f1136, %f1103, %f1133;
	fma.rn.f32 	%f1143, %f1136, %f1104, %f1138;
	fma.rn.f32 	%f1144, %f1136, %f1106, %f1134;
	fma.rn.f32 	%f1145, %f1136, %f1107, %f1139;
	ld.shared.v2.f32 	{%f1146, %f1147}, [%r209+8048];
	fma.rn.f32 	%f1148, %f1146, %f1101, %f1140;
	fma.rn.f32 	%f1149, %f1146, %f1102, %f1141;
	fma.rn.f32 	%f1150, %f1146, %f1104, %f1142;
	fma.rn.f32 	%f1151, %f1146, %f1105, %f1143;
	fma.rn.f32 	%f1152, %f1146, %f1107, %f1144;
	fma.rn.f32 	%f1153, %f1146, %f1108, %f1145;
	fma.rn.f32 	%f1154, %f1147, %f1102, %f1148;
	fma.rn.f32 	%f1155, %f1147, %f1105, %f1150;
	fma.rn.f32 	%f1156, %f1147, %f1108, %f1152;
	ld.shared.v2.f32 	{%f1157, %f1158}, [%r209+8160];
	fma.rn.f32 	%f1159, %f1157, %f1103, %f1149;
	fma.rn.f32 	%f1160, %f1157, %f1106, %f1151;
	fma.rn.f32 	%f1161, %f1158, %f1103, %f1154;
	fma.rn.f32 	%f1162, %f1158, %f1104, %f1159;
	fma.rn.f32 	%f1163, %f1158, %f1106, %f1155;
	fma.rn.f32 	%f1164, %f1158, %f1107, %f1160;
	ld.shared.v2.f32 	{%f1165, %f1166}, [%r209+8168];
	fma.rn.f32 	%f1167, %f1165, %f1104, %f1161;
	fma.rn.f32 	%f1168, %f1165, %f1105, %f1162;
	fma.rn.f32 	%f1169, %f1165, %f1107, %f1163;
	fma.rn.f32 	%f1170, %f1165, %f1108, %f1164;
	fma.rn.f32 	%f1171, %f1166, %f1105, %f1167;
	fma.rn.f32 	%f1172, %f1166, %f1108, %f1169;
	ld.shared.v2.f32 	{%f1173, %f1174}, [%r209+8280];
	fma.rn.f32 	%f1175, %f1173, %f1106, %f1168;
	fma.rn.f32 	%f1176, %f1174, %f1106, %f1171;
	fma.rn.f32 	%f1177, %f1174, %f1107, %f1175;
	ld.shared.v2.f32 	{%f1178, %f1179}, [%r209+8288];
	fma.rn.f32 	%f1180, %f1178, %f1107, %f1176;
	fma.rn.f32 	%f1181, %f1178, %f1108, %f1177;
	fma.rn.f32 	%f1182, %f1179, %f1108, %f1180;
	add.s32 	%r251, %r206, 8064;
	mul.wide.u32 	%rd119, %r251, 4;
	add.s64 	%rd120, %rd34, %rd119;
	ld.global.nc.f32 	%f1183, [%rd120];
	ld.global.nc.f32 	%f1184, [%rd120+256];
	add.s32 	%r252, %r206, 8192;
	mul.wide.u32 	%rd121, %r252, 4;
	add.s64 	%rd122, %rd34, %rd121;
	ld.global.nc.f32 	%f1185, [%rd122];
	add.s32 	%r253, %r206, 8256;
	mul.wide.u32 	%rd123, %r253, 4;
	add.s64 	%rd124, %rd34, %rd123;
	ld.global.nc.f32 	%f1186, [%rd124];
	add.s32 	%r254, %r206, 8320;
	mul.wide.u32 	%rd125, %r254, 4;
	add.s64 	%rd126, %rd34, %rd125;
	ld.global.nc.f32 	%f1187, [%rd126];
	add.s32 	%r255, %r206, 8384;
	mul.wide.u32 	%rd127, %r255, 4;
	add.s64 	%rd128, %rd34, %rd127;
	ld.global.nc.f32 	%f1188, [%rd128];
	add.s32 	%r256, %r206, 8448;
	mul.wide.u32 	%rd129, %r256, 4;
	add.s64 	%rd130, %rd34, %rd129;
	ld.global.nc.f32 	%f1189, [%rd130];
	add.s32 	%r257, %r206, 8512;
	mul.wide.u32 	%rd131, %r257, 4;
	add.s64 	%rd132, %rd34, %rd131;
	ld.global.nc.f32 	%f1190, [%rd132];
	add.s32 	%r258, %r206, 8576;
	mul.wide.u32 	%rd133, %r258, 4;
	add.s64 	%rd134, %rd34, %rd133;
	ld.global.nc.f32 	%f1191, [%rd134];
	ld.shared.v2.f32 	{%f1192, %f1193}, [%r209+8400];
	fma.rn.f32 	%f1194, %f1192, %f1183, %f1153;
	fma.rn.f32 	%f1195, %f1193, %f1183, %f1156;
	fma.rn.f32 	%f1196, %f1193, %f1184, %f1194;
	ld.shared.v2.f32 	{%f1197, %f1198}, [%r209+8408];
	fma.rn.f32 	%f1199, %f1197, %f1184, %f1195;
	fma.rn.f32 	%f1200, %f1197, %f1185, %f1196;
	fma.rn.f32 	%f1201, %f1198, %f1185, %f1199;
	ld.shared.v2.f32 	{%f1202, %f1203}, [%r209+8520];
	fma.rn.f32 	%f1204, %f1202, %f1183, %f1170;
	fma.rn.f32 	%f1205, %f1202, %f1186, %f1200;
	fma.rn.f32 	%f1206, %f1203, %f1183, %f1172;
	fma.rn.f32 	%f1207, %f1203, %f1184, %f1204;
	fma.rn.f32 	%f1208, %f1203, %f1186, %f1201;
	fma.rn.f32 	%f1209, %f1203, %f1187, %f1205;
	ld.shared.v2.f32 	{%f1210, %f1211}, [%r209+8528];
	fma.rn.f32 	%f1212, %f1210, %f1184, %f1206;
	fma.rn.f32 	%f1213, %f1210, %f1185, %f1207;
	fma.rn.f32 	%f1214, %f1210, %f1187, %f1208;
	fma.rn.f32 	%f1215, %f1210, %f1188, %f1209;
	fma.rn.f32 	%f1216, %f1211, %f1185, %f1212;
	fma.rn.f32 	%f1217, %f1211, %f1188, %f1214;
	ld.shared.v2.f32 	{%f1218, %f1219}, [%r209+8640];
	fma.rn.f32 	%f1220, %f1218, %f1183, %f1181;
	fma.rn.f32 	%f1221, %f1218, %f1186, %f1213;
	fma.rn.f32 	%f1222, %f1218, %f1189, %f1215;
	fma.rn.f32 	%f1223, %f1219, %f1183, %f1182;
	fma.rn.f32 	%f1224, %f1219, %f1184, %f1220;
	fma.rn.f32 	%f1225, %f1219, %f1186, %f1216;
	fma.rn.f32 	%f1226, %f1219, %f1187, %f1221;
	fma.rn.f32 	%f1227, %f1219, %f1189, %f1217;
	fma.rn.f32 	%f1228, %f1219, %f1190, %f1222;
	ld.shared.v2.f32 	{%f1229, %f1230}, [%r209+8648];
	fma.rn.f32 	%f1231, %f1229, %f1184, %f1223;
	fma.rn.f32 	%f1232, %f1229, %f1185, %f1224;
	fma.rn.f32 	%f1233, %f1229, %f1187, %f1225;
	fma.rn.f32 	%f1234, %f1229, %f1188, %f1226;
	fma.rn.f32 	%f1235, %f1229, %f1190, %f1227;
	fma.rn.f32 	%f1236, %f1229, %f1191, %f1228;
	fma.rn.f32 	%f1237, %f1230, %f1185, %f1231;
	fma.rn.f32 	%f1238, %f1230, %f1188, %f1233;
	fma.rn.f32 	%f1239, %f1230, %f1191, %f1235;
	ld.shared.v2.f32 	{%f1240, %f1241}, [%r209+8760];
	fma.rn.f32 	%f1242, %f1240, %f1186, %f1232;
	fma.rn.f32 	%f1243, %f1240, %f1189, %f1234;
	fma.rn.f32 	%f1244, %f1241, %f1186, %f1237;
	fma.rn.f32 	%f1245, %f1241, %f1187, %f1242;
	fma.rn.f32 	%f1246, %f1241, %f1189, %f1238;
	fma.rn.f32 	%f1247, %f1241, %f1190, %f1243;
	ld.shared.v2.f32 	{%f1248, %f1249}, [%r209+8768];
	fma.rn.f32 	%f1250, %f1248, %f1187, %f1244;
	fma.rn.f32 	%f1251, %f1248, %f1188, %f1245;
	fma.rn.f32 	%f1252, %f1248, %f1190, %f1246;
	fma.rn.f32 	%f1253, %f1248, %f1191, %f1247;
	fma.rn.f32 	%f1254, %f1249, %f1188, %f1250;
	fma.rn.f32 	%f1255, %f1249, %f1191, %f1252;
	ld.shared.v2.f32 	{%f1256, %f1257}, [%r209+8880];
	fma.rn.f32 	%f1258, %f1256, %f1189, %f1251;
	fma.rn.f32 	%f1259, %f1257, %f1189, %f1254;
	fma.rn.f32 	%f1260, %f1257, %f1190, %f1258;
	ld.shared.v2.f32 	{%f1261, %f1262}, [%r209+8888];
	fma.rn.f32 	%f1263, %f1261, %f1190, %f1259;
	fma.rn.f32 	%f1264, %f1261, %f1191, %f1260;
	fma.rn.f32 	%f1265, %f1262, %f1191, %f1263;
	add.s32 	%r259, %r206, 8640;
	mul.wide.u32 	%rd135, %r259, 4;
	add.s64 	%rd136, %rd34, %rd135;
	ld.global.nc.f32 	%f1266, [%rd136];
	ld.global.nc.f32 	%f1267, [%rd136+256];
	ld.global.nc.f32 	%f1268, [%rd136+512];
	ld.global.nc.f32 	%f1269, [%rd136+768];
	ld.global.nc.f32 	%f1270, [%rd136+1024];
	ld.global.nc.f32 	%f1271, [%rd136+1280];
	ld.global.nc.f32 	%f1272, [%rd136+1536];
	ld.global.nc.f32 	%f1273, [%rd136+1792];
	ld.global.nc.f32 	%f1274, [%rd136+2048];
	ld.shared.v2.f32 	{%f1275, %f1276}, [%r209+9000];
	fma.rn.f32 	%f1277, %f1275, %f1266, %f1236;
	fma.rn.f32 	%f1278, %f1276, %f1266, %f1239;
	fma.rn.f32 	%f1279, %f1276, %f1267, %f1277;
	ld.shared.v2.f32 	{%f1280, %f1281}, [%r209+9008];
	fma.rn.f32 	%f1282, %f1280, %f1267, %f1278;
	fma.rn.f32 	%f1283, %f1280, %f1268, %f1279;
	fma.rn.f32 	%f1284, %f1281, %f1268, %f1282;
	ld.shared.v2.f32 	{%f1285, %f1286}, [%r209+9120];
	fma.rn.f32 	%f1287, %f1285, %f1266, %f1253;
	fma.rn.f32 	%f1288, %f1285, %f1269, %f1283;
	fma.rn.f32 	%f1289, %f1286, %f1266, %f1255;
	fma.rn.f32 	%f1290, %f1286, %f1267, %f1287;
	fma.rn.f32 	%f1291, %f1286, %f1269, %f1284;
	fma.rn.f32 	%f1292, %f1286, %f1270, %f1288;
	ld.shared.v2.f32 	{%f1293, %f1294}, [%r209+9128];
	fma.rn.f32 	%f1295, %f1293, %f1267, %f1289;
	fma.rn.f32 	%f1296, %f1293, %f1268, %f1290;
	fma.rn.f32 	%f1297, %f1293, %f1270, %f1291;
	fma.rn.f32 	%f1298, %f1293, %f1271, %f1292;
	fma.rn.f32 	%f1299, %f1294, %f1268, %f1295;
	fma.rn.f32 	%f1300, %f1294, %f1271, %f1297;
	ld.shared.v2.f32 	{%f1301, %f1302}, [%r209+9240];
	fma.rn.f32 	%f1303, %f1301, %f1266, %f1264;
	fma.rn.f32 	%f1304, %f1301, %f1269, %f1296;
	fma.rn.f32 	%f1305, %f1301, %f1272, %f1298;
	fma.rn.f32 	%f1306, %f1302, %f1266, %f1265;
	fma.rn.f32 	%f1307, %f1302, %f1267, %f1303;
	fma.rn.f32 	%f1308, %f1302, %f1269, %f1299;
	fma.rn.f32 	%f1309, %f1302, %f1270, %f1304;
	fma.rn.f32 	%f1310, %f1302, %f1272, %f1300;
	fma.rn.f32 	%f1311, %f1302, %f1273, %f1305;
	ld.shared.v2.f32 	{%f1312, %f1313}, [%r209+9248];
	fma.rn.f32 	%f1314, %f1312, %f1267, %f1306;
	fma.rn.f32 	%f1315, %f1312, %f1268, %f1307;
	fma.rn.f32 	%f1316, %f1312, %f1270, %f1308;
	fma.rn.f32 	%f1317, %f1312, %f1271, %f1309;
	fma.rn.f32 	%f1318, %f1312, %f1273, %f1310;
	fma.rn.f32 	%f1, %f1312, %f1274, %f1311;
	fma.rn.f32 	%f1319, %f1313, %f1268, %f1314;
	fma.rn.f32 	%f1320, %f1313, %f1271, %f1316;
	fma.rn.f32 	%f2, %f1313, %f1274, %f1318;
	ld.shared.v2.f32 	{%f1321, %f1322}, [%r209+9360];
	fma.rn.f32 	%f1323, %f1321, %f1269, %f1315;
	fma.rn.f32 	%f1324, %f1321, %f1272, %f1317;
	fma.rn.f32 	%f1325, %f1322, %f1269, %f1319;
	fma.rn.f32 	%f1326, %f1322, %f1270, %f1323;
	fma.rn.f32 	%f1327, %f1322, %f1272, %f1320;
	fma.rn.f32 	%f1328, %f1322, %f1273, %f1324;
	ld.shared.v2.f32 	{%f1329, %f1330}, [%r209+9368];
	fma.rn.f32 	%f1331, %f1329, %f1270, %f1325;
	fma.rn.f32 	%f1332, %f1329, %f1271, %f1326;
	fma.rn.f32 	%f1333, %f1329, %f1273, %f1327;
	fma.rn.f32 	%f3, %f1329, %f1274, %f1328;
	fma.rn.f32 	%f1334, %f1330, %f1271, %f1331;
	fma.rn.f32 	%f4, %f1330, %f1274, %f1333;
	ld.shared.v2.f32 	{%f1335, %f1336}, [%r209+9480];
	fma.rn.f32 	%f1337, %f1335, %f1272, %f1332;
	fma.rn.f32 	%f1338, %f1336, %f1272, %f1334;
	fma.rn.f32 	%f1339, %f1336, %f1273, %f1337;
	ld.shared.v2.f32 	{%f1340, %f1341}, [%r209+9488];
	fma.rn.f32 	%f1342, %f1340, %f1273, %f1338;
	fma.rn.f32 	%f5, %f1340, %f1274, %f1339;
	fma.rn.f32 	%f6, %f1341, %f1274, %f1342;
	mul.lo.s32 	%r260, %r2, 3;
	sub.s32 	%r261, 28, %r260;
	min.u32 	%r204, %r261, 3;
	setp.eq.s32 	%p20, %r204, 3;
	@%p20 bra 	$L__BB1_31;
	setp.eq.s32 	%p21, %r204, 2;
	@%p21 bra 	$L__BB1_29;
	setp.gt.u32 	%p24, %r3, 895;
	@%p24 bra 	$L__BB1_33;
	mul.lo.s32 	%r266, %r2, 84;
	mad.lo.s32 	%r267, %r6, 784, %r266;
	add.s32 	%r268, %r267, %r57;
	mul.wide.u32 	%rd141, %r268, 4;
	add.s64 	%rd142, %rd1, %rd141;
	atom.global.add.f32 	%f1353, [%rd142], %f1;
	atom.global.add.f32 	%f1354, [%rd142+4], %f2;
	bra.uni 	$L__BB1_33;
$L__BB1_29:
	setp.gt.u32 	%p23, %r3, 895;
	@%p23 bra 	$L__BB1_33;
	mad.lo.s32 	%r264, %r6, 784, %r57;
	mad.lo.s32 	%r265, %r2, 84, %r264;
	mul.wide.u32 	%rd139, %r265, 4;
	add.s64 	%rd140, %rd1, %rd139;
	atom.global.add.f32 	%f1349, [%rd140], %f1;
	atom.global.add.f32 	%f1350, [%rd140+4], %f2;
	atom.global.add.f32 	%f1351, [%rd140+112], %f3;
	atom.global.add.f32 	%f1352, [%rd140+116], %f4;
	bra.uni 	$L__BB1_33;
$L__BB1_31:
	setp.gt.u32 	%p22, %r3, 895;
	@%p22 bra 	$L__BB1_33;
	mad.lo.s32 	%r262, %r6, 784, %r57;
	mad.lo.s32 	%r263, %r2, 84, %r262;
	mul.wide.u32 	%rd137, %r263, 4;
	add.s64 	%rd138, %rd1, %rd137;
	atom.global.add.f32 	%f1343, [%rd138], %f1;
	atom.global.add.f32 	%f1344, [%rd138+4], %f2;
	atom.global.add.f32 	%f1345, [%rd138+112], %f3;
	atom.global.add.f32 	%f1346, [%rd138+116], %f4;
	atom.global.add.f32 	%f1347, [%rd138+224], %f5;
	atom.global.add.f32 	%f1348, [%rd138+228], %f6;
$L__BB1_33:
	ret;

}


// ===== COMPILED SASS (sm_100) =====

	.target	sm_100

	.elftype	@"ET_EXEC"


//--------------------- .note.nv.tkinfo           --------------------------
	.section	.note.nv.tkinfo,"",@"SHT_NOTE"
	.sectionflags	@"SHF_NOTE_NV_TKINFO"
	.tkinfo
        /*0018*/ 	.word	0x00000002
        /*0030*/ 	.string	""
        /*0030*/ 	.string	"ptxas"
        /*0030*/ 	.string	"Cuda compilation tools, release 13.0, V13.0.88"
        /*0030*/ 	.string	"Build cuda_13.0.r13.0/compiler.36424714_0"
        /*0030*/ 	.string	"-arch sm_100 -m 64 "



//--------------------- .note.nv.cuinfo           --------------------------
	.section	.note.nv.cuinfo,"",@"SHT_NOTE"
	.sectionflags	@"SHF_NOTE_NV_CUINFO"
        /*0018*/ 	.short	0x0002
        /*001a*/ 	.short	0x0064
        /*001c*/ 	.short	0x0082
	.zero		2


//--------------------- .nv.info                  --------------------------
	.section	.nv.info,"",@"SHT_CUDA_INFO"
	.align	4


	//----- nvinfo : EIATTR_REGCOUNT
	.align		4
        /*0000*/ 	.byte	0x04, 0x2f
        /*0002*/ 	.short	(.L_1 - .L_0)
	.align		4
.L_0:
        /*0004*/ 	.word	index@(default_function_kernel0)
        /*0008*/ 	.word	0x000000ff


	//----- nvinfo : EIATTR_FRAME_SIZE
	.align		4
.L_1:
        /*000c*/ 	.byte	0x04, 0x11
        /*000e*/ 	.short	(.L_3 - .L_2)
	.align		4
.L_2:
        /*0010*/ 	.word	index@(default_function_kernel0)
        /*0014*/ 	.word	0x00000000


	//----- nvinfo : EIATTR_REGCOUNT
	.align		4
.L_3:
        /*0018*/ 	.byte	0x04, 0x2f
        /*001a*/ 	.short	(.L_5 - .L_4)
	.align		4
.L_4:
        /*001c*/ 	.word	index@(_Z6conv2dPfPKfS_)
        /*0020*/ 	.word	0x00000020


	//----- nvinfo : EIATTR_FRAME_SIZE
	.align		4
.L_5:
        /*0024*/ 	.byte	0x04, 0x11
        /*0026*/ 	.short	(.L_7 - .L_6)
	.align		4
.L_6:
        /*0028*/ 	.word	index@($__internal_0_$__cuda_sm20_div_u16)
        /*002c*/ 	.word	0x00000000


	//----- nvinfo : EIATTR_FRAME_SIZE
	.align		4
.L_7:
        /*0030*/ 	.byte	0x04, 0x11
        /*0032*/ 	.short	(.L_9 - .L_8)
	.align		4
.L_8:
        /*0034*/ 	.word	index@(_Z6conv2dPfPKfS_)
        /*0038*/ 	.word	0x00000000


	//----- nvinfo : EIATTR_MIN_STACK_SIZE
	.align		4
.L_9:
        /*003c*/ 	.byte	0x04, 0x12
        /*003e*/ 	.short	(.L_11 - .L_10)
	.align		4
.L_10:
        /*0040*/ 	.word	index@(_Z6conv2dPfPKfS_)
        /*0044*/ 	.word	0x00000000


	//----- nvinfo : EIATTR_MIN_STACK_SIZE
	.align		4
.L_11:
        /*0048*/ 	.byte	0x04, 0x12
        /*004a*/ 	.short	(.L_13 - .L_12)
	.align		4
.L_12:
        /*004c*/ 	.word	index@(default_function_kernel0)
        /*0050*/ 	.word	0x00000000
.L_13:


//--------------------- .nv.compat                --------------------------
	.section	.nv.compat,"",@"SHT_CUDA_COMPAT_INFO"
	.align	4
        /*0000*/ 	.byte	0x02, 0x09, 0x00, 0x00, 0x02, 0x02, 0x01, 0x00, 0x02, 0x05, 0x05, 0x00, 0x03, 0x07, 0x01, 0x01
        /*0010*/ 	.byte	0x02, 0x03, 0x00, 0x00, 0x02, 0x06, 0x01, 0x00, 0x04, 0x0b, 0x08, 0x00, 0x01, 0x00, 0x00, 0x00
        /*0020*/ 	.byte	0x00, 0x00, 0x00, 0x00


//--------------------- .nv.info._Z6conv2dPfPKfS_ --------------------------
	.section	.nv.info._Z6conv2dPfPKfS_,"",@"SHT_CUDA_INFO"
	.sectionflags	@""
	.align	4


	//----- nvinfo : EIATTR_CUDA_API_VERSION
	.align		4
        /*0000*/ 	.byte	0x04, 0x37
        /*0002*/ 	.short	(.L_15 - .L_14)
.L_14:
        /*0004*/ 	.word	0x00000082


	//----- nvinfo : EIATTR_KPARAM_INFO
	.align		4
.L_15:
        /*0008*/ 	.byte	0x04, 0x17
        /*000a*/ 	.short	(.L_17 - .L_16)
.L_16:
        /*000c*/ 	.word	0x00000000
        /*0010*/ 	.short	0x0002
        /*0012*/ 	.short	0x0010
        /*0014*/ 	.byte	0x00, 0xf5, 0x21, 0x00


	//----- nvinfo : EIATTR_KPARAM_INFO
	.align		4
.L_17:
        /*0018*/ 	.byte	0x04, 0x17
        /*001a*/ 	.short	(.L_19 - .L_18)
.L_18:
        /*001c*/ 	.word	0x00000000
        /*0020*/ 	.short	0x0001
        /*0022*/ 	.short	0x0008
        /*0024*/ 	.byte	0x00, 0xf5, 0x21, 0x00


	//----- nvinfo : EIATTR_KPARAM_INFO
	.align		4
.L_19:
        /*0028*/ 	.byte	0x04, 0x17
        /*002a*/ 	.short	(.L_21 - .L_20)
.L_20:
        /*002c*/ 	.word	0x00000000
        /*0030*/ 	.short	0x0000
        /*0032*/ 	.short	0x0000
        /*0034*/ 	.byte	0x00, 0xf5, 0x21, 0x00


	//----- nvinfo : EIATTR_SPARSE_MMA_MASK
	.align		4
.L_21:
        /*0038*/ 	.byte	0x03, 0x50
        /*003a*/ 	.short	0x0000


	//----- nvinfo : EIATTR_MAXREG_COUNT
	.align		4
        /*003c*/ 	.byte	0x03, 0x1b
        /*003e*/ 	.short	0x00ff


	//----- nvinfo : EIATTR_NUM_BARRIERS
	.align		4
        /*0040*/ 	.byte	0x02, 0x4c
        /*0042*/ 	.byte	0x01
	.zero		1


	//----- nvinfo : EIATTR_MERCURY_ISA_VERSION
	.align		4
        /*0044*/ 	.byte	0x03, 0x5f
        /*0046*/ 	.short	0x0101


	//----- nvinfo : EIATTR_VRC_CTA_INIT_COUNT
	.align		4
        /*0048*/ 	.byte	0x02, 0x4a
	.zero		1
	.zero		1


	//----- nvinfo : EIATTR_EXIT_INSTR_OFFSETS
	.align		4
        /*004c*/ 	.byte	0x04, 0x1c
        /*004e*/ 	.short	(.L_23 - .L_22)


	//   ....[0]....
.L_22:
        /*0050*/ 	.word	0x00006430


	//   ....[1]....
        /*0054*/ 	.word	0x000064b0


	//   ....[2]....
        /*0058*/ 	.word	0x000064d0


	//   ....[3]....
        /*005c*/ 	.word	0x00006560


	//   ....[4]....
        /*0060*/ 	.word	0x00006580


	//   ....[5]....
        /*0064*/ 	.word	0x00006630


	//----- nvinfo : EIATTR_CRS_STACK_SIZE
	.align		4
.L_23:
        /*0068*/ 	.byte	0x04, 0x1e
        /*006a*/ 	.short	(.L_25 - .L_24)
.L_24:
        /*006c*/ 	.word	0x00000000


	//----- nvinfo : EIATTR_CBANK_PARAM_SIZE
	.align		4
.L_25:
        /*0070*/ 	.byte	0x03, 0x19
        /*0072*/ 	.short	0x0018


	//----- nvinfo : EIATTR_PARAM_CBANK
	.align		4
        /*0074*/ 	.byte	0x04, 0x0a
        /*0076*/ 	.short	(.L_27 - .L_26)
	.align		4
.L_26:
        /*0078*/ 	.word	index@(.nv.constant0._Z6conv2dPfPKfS_)
        /*007c*/ 	.short	0x0380
        /*007e*/ 	.short	0x0018


	//----- nvinfo : EIATTR_SW_WAR
	.align		4
.L_27:
        /*0080*/ 	.byte	0x04, 0x36
        /*0082*/ 	.short	(.L_29 - .L_28)
.L_28:
        /*0084*/ 	.word	0x00000008
.L_29:


//--------------------- .nv.info.default_function_kernel0 --------------------------
	.section	.nv.info.default_function_kernel0,"",@"SHT_CUDA_INFO"
	.sectionflags	@""
	.align	4


	//----- nvinfo : EIATTR_CUDA_API_VERSION
	.align		4
        /*0000*/ 	.byte	0x04, 0x37
        /*0002*/ 	.short	(.L_31 - .L_30)
.L_30:
        /*0004*/ 	.word	0x00000082


	//----- nvinfo : EIATTR_KPARAM_INFO
	.align		4
.L_31:
        /*0008*/ 	.byte	0x04, 0x17
        /*000a*/ 	.short	(.L_33 - .L_32)
.L_32:
        /*000c*/ 	.word	0x00000000
        /*0010*/ 	.short	0x0002
        /*0012*/ 	.short	0x0010
        /*0014*/ 	.byte	0x00, 0xf5, 0x21, 0x00


	//----- nvinfo : EIATTR_KPARAM_INFO
	.align		4
.L_33:
        /*0018*/ 	.byte	0x04, 0x17
        /*001a*/ 	.short	(.L_35 - .L_34)
.L_34:
        /*001c*/ 	.word	0x00000000
        /*0020*/ 	.short	0x0001
        /*0022*/ 	.short	0x0008
        /*0024*/ 	.byte	0x00, 0xf5, 0x21, 0x00


	//----- nvinfo : EIATTR_KPARAM_INFO
	.align		4
.L_35:
        /*0028*/ 	.byte	0x04, 0x17
        /*002a*/ 	.short	(.L_37 - .L_36)
.L_36:
        /*002c*/ 	.word	0x00000000
        /*0030*/ 	.short	0x0000
        /*0032*/ 	.short	0x0000
        /*0034*/ 	.byte	0x00, 0xf5, 0x21, 0x00


	//----- nvinfo : EIATTR_SPARSE_MMA_MASK
	.align		4
.L_37:
        /*0038*/ 	.byte	0x03, 0x50
        /*003a*/ 	.short	0x0000


	//----- nvinfo : EIATTR_MAXREG_COUNT
	.align		4
        /*003c*/ 	.byte	0x03, 0x1b
        /*003e*/ 	.short	0x00ff


	//----- nvinfo : EIATTR_NUM_BARRIERS
	.align		4
        /*0040*/ 	.byte	0x02, 0x4c
        /*0042*/ 	.byte	0x01
	.zero		1


	//----- nvinfo : EIATTR_MERCURY_ISA_VERSION
	.align		4
        /*0044*/ 	.byte	0x03, 0x5f
        /*0046*/ 	.short	0x0101


	//----- nvinfo : EIATTR_VRC_CTA_INIT_COUNT
	.align		4
        /*0048*/ 	.byte	0x02, 0x4a
	.zero		1
	.zero		1


	//----- nvinfo : EIATTR_EXIT_INSTR_OFFSETS
	.align		4
        /*004c*/ 	.byte	0x04, 0x1c
        /*004e*/ 	.short	(.L_39 - .L_38)


	//   ....[0]....
.L_38:
        /*0050*/ 	.word	0x00006b50


	//----- nvinfo : EIATTR_CRS_STACK_SIZE
	.align		4
.L_39:
        /*0054*/ 	.byte	0x04, 0x1e
        /*0056*/ 	.short	(.L_41 - .L_40)
.L_40:
        /*0058*/ 	.word	0x00000000


	//----- nvinfo : EIATTR_CBANK_PARAM_SIZE
	.align		4
.L_41:
        /*005c*/ 	.byte	0x03, 0x19
        /*005e*/ 	.short	0x0018


	//----- nvinfo : EIATTR_PARAM_CBANK
	.align		4
        /*0060*/ 	.byte	0x04, 0x0a
        /*0062*/ 	.short	(.L_43 - .L_42)
	.align		4
.L_42:
        /*0064*/ 	.word	index@(.nv.constant0.default_function_kernel0)
        /*0068*/ 	.short	0x0380
        /*006a*/ 	.short	0x0018


	//----- nvinfo : EIATTR_SW_WAR
	.align		4
.L_43:
        /*006c*/ 	.byte	0x04, 0x36
        /*006e*/ 	.short	(.L_45 - .L_44)
.L_44:
        /*0070*/ 	.word	0x00000008
.L_45:


//--------------------- .nv.callgraph             --------------------------
	.section	.nv.callgraph,"",@"SHT_CUDA_CALLGRAPH"
	.align	4
	.sectionentsize	8
	.align		4
        /*0000*/ 	.word	0x00000000
	.align		4
        /*0004*/ 	.word	0xffffffff
	.align		4
        /*0008*/ 	.word	0x00000000
	.align		4
        /*000c*/ 	.word	0xfffffffe
	.align		4
        /*0010*/ 	.word	0x00000000
	.align		4
        /*0014*/ 	.word	0xfffffffd
	.align		4
        /*0018*/ 	.word	0x00000000
	.align		4
        /*001c*/ 	.word	0xfffffffc


//--------------------- .text._Z6conv2dPfPKfS_    --------------------------
	.section	.text._Z6conv2dPfPKfS_,"ax",@progbits
	.align	128
        .global         _Z6conv2dPfPKfS_
        .type           _Z6conv2dPfPKfS_,@function
        .size           _Z6conv2dPfPKfS_,(.L_x_36 - _Z6conv2dPfPKfS_)
        .other          _Z6conv2dPfPKfS_,@"STO_CUDA_ENTRY STV_DEFAULT"
_Z6conv2dPfPKfS_:
.text._Z6conv2dPfPKfS_:
[----:B------:R-:W-:Y:S01]  /*0000*/  LDC R1, c[0x0][0x37c] ;  /* 0x0000df00ff017b82 */ /* 0x000fe20000000800 */
[----:B------:R-:W0:Y:S07]  /*0010*/  S2R R0, SR_TID.X ;  /* 0x0000000000007919 */ /* 0x000e2e0000002100 */
[----:B------:R-:W1:Y:S01]  /*0020*/  LDC R5, c[0x0][0x360] ;  /* 0x0000d800ff057b82 */ /* 0x000e620000000800 */
[----:B------:R-:W-:Y:S01]  /*0030*/  MOV R13, 0x120 ;  /* 0x00000120000d7802 */ /* 0x000fe20000000f00 */
[----:B------:R-:W2:Y:S01]  /*0040*/  S2R R3, SR_CTAID.X ;  /* 0x0000000000037919 */ /* 0x000ea20000002500 */
[----:B-1----:R-:W-:-:S02]  /*0050*/  LOP3.LUT R9, R5, 0xffff, RZ, 0xc0, !PT ;  /* 0x0000ffff05097812 */ /* 0x002fc400078ec0ff */
[----:B0-----:R-:W-:Y:S02]  /*0060*/  IADD3 R2, PT, PT, R0, R5, RZ ;  /* 0x0000000500027210 */ /* 0x001fe40007ffe0ff */
[----:B------:R-:W-:Y:S01]  /*0070*/  SHF.R.U32.HI R6, RZ, 0x6, R0 ;  /* 0x00000006ff067819 */ /* 0x000fe20000011600 */
[----:B--2---:R-:W-:Y:S01]  /*0080*/  IMAD.HI.U32 R4, R3, 0x66666667, RZ ;  /* 0x6666666703047827 */ /* 0x004fe200078e00ff */
[----:B------:R-:W-:-:S04]  /*0090*/  IADD3 R2, PT, PT, RZ, -R2, RZ ;  /* 0x80000002ff027210 */ /* 0x000fc80007ffe0ff */
[----:B------:R-:W-:Y:S02]  /*00a0*/  SHF.R.U32.HI R4, RZ, 0x2, R4 ;  /* 0x00000002ff047819 */ /* 0x000fe40000011604 */
[----:B------:R-:W-:-:S03]  /*00b0*/  PRMT R8, R2, 0x7710, RZ ;  /* 0x0000771002087816 */ /* 0x000fc600000000ff */
[----:B------:R-:W-:Y:S01]  /*00c0*/  IMAD R2, R4, -0xa, R3 ;  /* 0xfffffff604027824 */ /* 0x000fe200078e0203 */
[----:B------:R-:W-:Y:S02]  /*00d0*/  IADD3 R8, PT, PT, R8, 0x95f, RZ ;  /* 0x0000095f08087810 */ /* 0x000fe40007ffe0ff */
[----:B------:R-:W-:Y:S02]  /*00e0*/  LOP3.LUT R3, R0, 0x3f, RZ, 0xc0, !PT ;  /* 0x0000003f00037812 */ /* 0x000fe400078ec0ff */
[----:B------:R-:W-:Y:S02]  /*00f0*/  LEA R7, R2, R2, 0x1 ;  /* 0x0000000202077211 */ /* 0x000fe400078e08ff */
[----:B------:R-:W-:-:S07]  /*0100*/  LOP3.LUT R8, R8, 0xffff, RZ, 0xc0, !PT ;  /* 0x0000ffff08087812 */ /* 0x000fce00078ec0ff */
[----:B------:R-:W-:Y:S05]  /*0110*/  CALL.REL.NOINC `($__internal_0_$__cuda_sm20_div_u16) ;  /* 0x0000006400487944 */ /* 0x000fea0003c00000 */
[C---:B------:R-:W-:Y:S01]  /*0120*/  LOP3.LUT R14, R12.reuse, 0x3, RZ, 0xc0, !PT ;  /* 0x000000030c0e7812 */ /* 0x040fe200078ec0ff */
[----:B------:R-:W-:Y:S01]  /*0130*/  BSSY.RECONVERGENT B0, `(.L_x_0) ;  /* 0x0000012000007945 */ /* 0x000fe20003800200 */
[----:B------:R-:W-:Y:S02]  /*0140*/  LOP3.LUT R8, R12, 0xffff, RZ, 0xc0, !PT ;  /* 0x0000ffff0c087812 */ /* 0x000fe400078ec0ff */
[----:B------:R-:W-:Y:S02]  /*0150*/  ISETP.NE.AND P1, PT, R14, 0x2, PT ;  /* 0x000000020e00780c */ /* 0x000fe40003f25270 */
[----:B------:R-:W-:Y:S02]  /*0160*/  ISETP.GE.U32.AND P0, PT, R8, 0x2, PT ;  /* 0x000000020800780c */ /* 0x000fe40003f06070 */
[----:B------:R-:W-:-:S09]  /*0170*/  MOV R8, R0 ;  /* 0x0000000000087202 */ /* 0x000fd20000000f00 */
[----:B------:R-:W-:Y:S05]  /*0180*/  @!P1 BRA `(.L_x_1) ;  /* 0x0000000000309947 */ /* 0x000fea0003800000 */
[----:B------:R-:W0:Y:S01]  /*0190*/  S2R R11, SR_CgaCtaId ;  /* 0x00000000000b7919 */ /* 0x000e220000008800 */
[----:B------:R-:W-:Y:S01]  /*01a0*/  MOV R10, 0x400 ;  /* 0x00000400000a7802 */ /* 0x000fe20000000f00 */
[----:B------:R-:W-:Y:S01]  /*01b0*/  HFMA2 R9, -RZ, RZ, 0, 0 ;  /* 0x00000000ff097431 */ /* 0x000fe200000001ff */
[----:B------:R-:W-:Y:S02]  /*01c0*/  MOV R8, R0 ;  /* 0x0000000000087202 */ /* 0x000fe40000000f00 */
[----:B0-----:R-:W-:-:S07]  /*01d0*/  LEA R11, R11, R10, 0x18 ;  /* 0x0000000a0b0b7211 */ /* 0x001fce00078ec0ff */
.L_x_2:
[----:B------:R-:W-:Y:S02]  /*01e0*/  LEA R10, R8, R11, 0x2 ;  /* 0x0000000b080a7211 */ /* 0x000fe400078e10ff */
[----:B------:R-:W-:Y:S02]  /*01f0*/  IADD3 R9, PT, PT, R9, 0x1, RZ ;  /* 0x0000000109097810 */ /* 0x000fe40007ffe0ff */
[----:B------:R-:W-:Y:S01]  /*0200*/  IADD3 R8, PT, PT, R5, R8, RZ ;  /* 0x0000000805087210 */ /* 0x000fe20007ffe0ff */
[----:B------:R0:W-:Y:S01]  /*0210*/  STS [R10], RZ ;  /* 0x000000ff0a007388 */ /* 0x0001e20000000800 */
[----:B------:R-:W-:-:S04]  /*0220*/  LOP3.LUT R12, R9, R14, RZ, 0x3c, !PT ;  /* 0x0000000e090c7212 */ /* 0x000fc800078e3cff */
[----:B------:R-:W-:-:S13]  /*0230*/  ISETP.NE.AND P1, PT, R12, 0x2, PT ;  /* 0x000000020c00780c */ /* 0x000fda0003f25270 */
[----:B0-----:R-:W-:Y:S05]  /*0240*/  @P1 BRA `(.L_x_2) ;  /* 0xfffffffc00e41947 */ /* 0x001fea000383ffff */
.L_x_1:
[----:B------:R-:W-:Y:S05]  /*0250*/  BSYNC.RECONVERGENT B0 ;  /* 0x0000000000007941 */ /* 0x000fea0003800200 */
.L_x_0:
[----:B------:R-:W-:Y:S04]  /*0260*/  BSSY.RECONVERGENT B0, `(.L_x_3) ;  /* 0x0000010000007945 */ /* 0x000fe80003800200 */
[----:B------:R-:W-:Y:S05]  /*0270*/  @!P0 BRA `(.L_x_4) ;  /* 0x0000000000388947 */ /* 0x000fea0003800000 */
[----:B------:R-:W0:Y:S01]  /*0280*/  S2R R10, SR_CgaCtaId ;  /* 0x00000000000a7919 */ /* 0x000e220000008800 */
[----:B------:R-:W-:-:S04]  /*0290*/  MOV R9, 0x400 ;  /* 0x0000040000097802 */ /* 0x000fc80000000f00 */
[----:B0-----:R-:W-:-:S07]  /*02a0*/  LEA R11, R10, R9, 0x18 ;  /* 0x000000090a0b7211 */ /* 0x001fce00078ec0ff */
.L_x_5:
[----:B0-----:R-:W-:Y:S02]  /*02b0*/  LEA R14, R8, R11, 0x2 ;  /* 0x0000000b080e7211 */ /* 0x001fe400078e10ff */
[C---:B------:R-:W-:Y:S02]  /*02c0*/  LEA R8, R5.reuse, R8, 0x2 ;  /* 0x0000000805087211 */ /* 0x040fe400078e10ff */
[C---:B------:R-:W-:Y:S01]  /*02d0*/  LEA R10, R5.reuse, R14, 0x2 ;  /* 0x0000000e050a7211 */ /* 0x040fe200078e10ff */
[----:B------:R0:W-:Y:S01]  /*02e0*/  STS [R14], RZ ;  /* 0x000000ff0e007388 */ /* 0x0001e20000000800 */
[----:B------:R-:W-:Y:S02]  /*02f0*/  ISETP.GE.U32.AND P0, PT, R8, 0x960, PT ;  /* 0x000009600800780c */ /* 0x000fe40003f06070 */
[C---:B------:R-:W-:Y:S01]  /*0300*/  LEA R12, R5.reuse, R10, 0x2 ;  /* 0x0000000a050c7211 */ /* 0x040fe200078e10ff */
[----:B------:R0:W-:Y:S03]  /*0310*/  STS [R10], RZ ;  /* 0x000000ff0a007388 */ /* 0x0001e60000000800 */
[----:B------:R-:W-:Y:S01]  /*0320*/  LEA R9, R5, R12, 0x2 ;  /* 0x0000000c05097211 */ /* 0x000fe200078e10ff */
[----:B------:R0:W-:Y:S04]  /*0330*/  STS [R12], RZ ;  /* 0x000000ff0c007388 */ /* 0x0001e80000000800 */
[----:B------:R0:W-:Y:S02]  /*0340*/  STS [R9], RZ ;  /* 0x000000ff09007388 */ /* 0x0001e40000000800 */
[----:B------:R-:W-:Y:S05]  /*0350*/  @!P0 BRA `(.L_x_5) ;  /* 0xfffffffc00d48947 */ /* 0x000fea000383ffff */
.L_x_4:
[----:B------:R-:W-:Y:S05]  /*0360*/  BSYNC.RECONVERGENT B0 ;  /* 0x0000000000007941 */ /* 0x000fea0003800200 */
.L_x_3:
[----:B------:R-:W-:Y:S01]  /*0370*/  BAR.SYNC.DEFER_BLOCKING 0x0 ;  /* 0x0000000000007b1d */ /* 0x000fe20000010000 */
[----:B------:R-:W-:Y:S02]  /*0380*/  ISETP.NE.AND P0, PT, R2, RZ, PT ;  /* 0x000000ff0200720c */ /* 0x000fe40003f05270 */
[C---:B0-----:R-:W-:Y:S02]  /*0390*/  VIMNMX.U32 R9, PT, PT, R7.reuse, 0x1, !PT ;  /* 0x0000000107097848 */ /* 0x041fe40007fe0000 */
[----:B------:R-:W-:Y:S01]  /*03a0*/  VIMNMX.U32 R10, PT, PT, R7, 0x18, PT ;  /* 0x00000018070a7848 */ /* 0x000fe20003fe0000 */
[----:B------:R-:W0:Y:S01]  /*03b0*/  LDCU.64 UR6, c[0x0][0x358] ;  /* 0x00006b00ff0677ac */ /* 0x000e220008000a00 */
[----:B------:R-:W-:Y:S02]  /*03c0*/  IADD3 R8, PT, PT, R9, -0x1, RZ ;  /* 0xffffffff09087810 */ /* 0x000fe40007ffe0ff */
[----:B------:R-:W-:-:S05]  /*03d0*/  IADD3 R11, PT, PT, R10, 0x4, RZ ;  /* 0x000000040a0b7810 */ /* 0x000fca0007ffe0ff */
[----:B------:R-:W-:Y:S05]  /*03e0*/  @P0 BRA `(.L_x_6) ;  /* 0x0000000400fc0947 */ /* 0x000fea0003800000 */
[C---:B------:R-:W-:Y:S01]  /*03f0*/  LOP3.LUT R5, R3.reuse, 0x80, RZ, 0xfc, !PT ;  /* 0x0000008003057812 */ /* 0x040fe200078efcff */
[C---:B------:R-:W-:Y:S01]  /*0400*/  IMAD R13, R3.reuse, 0x25, RZ ;  /* 0x00000025030d7824 */ /* 0x040fe200078e02ff */
[----:B------:R-:W-:Y:S01]  /*0410*/  LOP3.LUT R7, R3, 0x40, RZ, 0xfc, !PT ;  /* 0x0000004003077812 */ /* 0x000fe200078efcff */
[----:B------:R-:W-:Y:S01]  /*0420*/  IMAD R10, R10, 0x1c, -R3 ;  /* 0x0000001c0a0a7824 */ /* 0x000fe200078e0a03 */
[----:B------:R-:W-:Y:S01]  /*0430*/  LOP3.LUT R12, R5, 0xffff, RZ, 0xc0, !PT ;  /* 0x0000ffff050c7812 */ /* 0x000fe200078ec0ff */
[----:B------:R-:W-:Y:S01]  /*0440*/  BSSY.RECONVERGENT B0, `(.L_x_7) ;  /* 0x0000078000007945 */ /* 0x000fe20003800200 */
[----:B------:R-:W-:Y:S02]  /*0450*/  PRMT R14, R7, 0x9910, RZ ;  /* 0x00009910070e7816 */ /* 0x000fe400000000ff */
[----:B------:R-:W-:Y:S02]  /*0460*/  SHF.R.U32.HI R12, RZ, 0x2, R12 ;  /* 0x00000002ff0c7819 */ /* 0x000fe4000001160c */
[----:B------:R-:W-:Y:S01]  /*0470*/  IADD3 R11, PT, PT, -R8, R11, RZ ;  /* 0x0000000b080b7210 */ /* 0x000fe20007ffe1ff */
[----:B------:R-:W-:Y:S01]  /*0480*/  IMAD R14, R14, 0x93, RZ ;  /* 0x000000930e0e7824 */ /* 0x000fe200078e02ff */
[----:B------:R-:W-:Y:S01]  /*0490*/  PRMT R15, R12, 0x9910, RZ ;  /* 0x000099100c0f7816 */ /* 0x000fe200000000ff */
[----:B------:R-:W-:Y:S01]  /*04a0*/  HFMA2 R8, -RZ, RZ, 0, 1.6689300537109375e-06 ;  /* 0x0000001cff087431 */ /* 0x000fe200000001ff */
[----:B------:R-:W-:Y:S01]  /*04b0*/  LOP3.LUT R13, R13, 0xffff, RZ, 0xc0, !PT ;  /* 0x0000ffff0d0d7812 */ /* 0x000fe200078ec0ff */
[----:B------:R-:W-:Y:S01]  /*04c0*/  IMAD R12, R9, -0x1c, R10 ;  /* 0xffffffe4090c7824 */ /* 0x000fe200078e020a */
[----:B------:R-:W-:Y:S01]  /*04d0*/  LOP3.LUT R14, R14, 0xffff, RZ, 0xc0, !PT ;  /* 0x0000ffff0e0e7812 */ /* 0x000fe200078ec0ff */
[----:B------:R-:W-:Y:S01]  /*04e0*/  IMAD R15, R15, 0x25, RZ ;  /* 0x000000250f0f7824 */ /* 0x000fe200078e02ff */
[----:B------:R-:W-:Y:S01]  /*04f0*/  SHF.R.U32.HI R13, RZ, 0x9, R13 ;  /* 0x00000009ff0d7819 */ /* 0x000fe2000001160d */
[----:B------:R-:W-:Y:S01]  /*0500*/  IMAD R10, R11, 0x1c, RZ ;  /* 0x0000001c0b0a7824 */ /* 0x000fe200078e02ff */
[----:B------:R-:W-:-:S02]  /*0510*/  IADD3 R11, PT, PT, R12, 0x8b, RZ ;  /* 0x0000008b0c0b7810 */ /* 0x000fc40007ffe0ff */
[----:B------:R-:W-:Y:S01]  /*0520*/  LOP3.LUT R16, R15, 0xffff, RZ, 0xc0, !PT ;  /* 0x0000ffff0f107812 */ /* 0x000fe200078ec0ff */
[----:B------:R-:W-:Y:S01]  /*0530*/  IMAD R8, R9, R8, -0x1c ;  /* 0xffffffe409087424 */ /* 0x000fe200078e0208 */
[----:B------:R-:W-:Y:S02]  /*0540*/  SHF.R.U32.HI R15, RZ, 0xb, R14 ;  /* 0x0000000bff0f7819 */ /* 0x000fe4000001160e */
[----:B------:R-:W-:Y:S02]  /*0550*/  SHF.R.U32.HI R16, RZ, 0x7, R16 ;  /* 0x00000007ff107819 */ /* 0x000fe40000011610 */
[----:B------:R-:W-:Y:S02]  /*0560*/  LOP3.LUT R14, R13, 0x6, RZ, 0xc0, !PT ;  /* 0x000000060d0e7812 */ /* 0x000fe400078ec0ff */
[----:B------:R-:W-:Y:S02]  /*0570*/  LOP3.LUT R18, R15, 0xe, RZ, 0xc0, !PT ;  /* 0x0000000e0f127812 */ /* 0x000fe400078ec0ff */
[----:B------:R-:W-:-:S02]  /*0580*/  LOP3.LUT R16, R16, 0xe, RZ, 0xc0, !PT ;  /* 0x0000000e10107812 */ /* 0x000fc400078ec0ff */
[----:B------:R-:W-:Y:S02]  /*0590*/  MOV R9, R6 ;  /* 0x0000000600097202 */ /* 0x000fe40000000f00 */
[----:B------:R-:W-:Y:S02]  /*05a0*/  LOP3.LUT R12, R11, 0xc0, RZ, 0xc0, !PT ;  /* 0x000000c00b0c7812 */ /* 0x000fe400078ec0ff */
[----:B------:R-:W-:Y:S02]  /*05b0*/  IADD3 R13, PT, PT, R3, R14, RZ ;  /* 0x0000000e030d7210 */ /* 0x000fe40007ffe0ff */
[----:B------:R-:W-:Y:S02]  /*05c0*/  IADD3 R18, PT, PT, R7, R18, RZ ;  /* 0x0000001207127210 */ /* 0x000fe40007ffe0ff */
[----:B------:R-:W-:-:S07]  /*05d0*/  IADD3 R19, PT, PT, R5, R16, RZ ;  /* 0x0000001005137210 */ /* 0x000fce0007ffe0ff */
.L_x_13:
[----:B------:R-:W-:Y:S01]  /*05e0*/  ISETP.GE.U32.AND P0, PT, R3, R10, PT ;  /* 0x0000000a0300720c */ /* 0x000fe20003f06070 */
[----:B------:R-:W-:-:S12]  /*05f0*/  BSSY.RECONVERGENT B1, `(.L_x_8) ;  /* 0x0000059000017945 */ /* 0x000fd80003800200 */
[----:B-12---:R-:W-:Y:S05]  /*0600*/  @P0 BRA `(.L_x_9) ;  /* 0x00000004005c0947 */ /* 0x006fea0003800000 */
[----:B------:R-:W-:Y:S01]  /*0610*/  ISETP.NE.AND P1, PT, R12, 0xc0, PT ;  /* 0x000000c00c00780c */ /* 0x000fe20003f25270 */
[----:B------:R-:W-:Y:S01]  /*0620*/  BSSY.RECONVERGENT B2, `(.L_x_10) ;  /* 0x0000022000027945 */ /* 0x000fe20003800200 */
[----:B------:R-:W-:Y:S02]  /*0630*/  LEA R15, R4, R9, 0x4 ;  /* 0x00000009040f7211 */ /* 0x000fe400078e20ff */
[----:B------:R-:W-:Y:S02]  /*0640*/  ISETP.GE.U32.AND P0, PT, R11, 0xc0, PT ;  /* 0x000000c00b00780c */ /* 0x000fe40003f06070 */
[----:B------:R-:W-:Y:S01]  /*0650*/  MOV R21, R3 ;  /* 0x0000000300157202 */ /* 0x000fe20000000f00 */
[----:B------:R-:W-:-:S06]  /*0660*/  IMAD R20, R15, 0x310, R8 ;  /* 0x000003100f147824 */ /* 0x000fcc00078e0208 */
[----:B------:R-:W-:Y:S05]  /*0670*/  @!P1 BRA `(.L_x_11) ;  /* 0x0000000000709947 */ /* 0x000fea0003800000 */
[----:B------:R-:W1:Y:S01]  /*0680*/  LDC.64 R14, c[0x0][0x380] ;  /* 0x0000e000ff0e7b82 */ /* 0x000e620000000a00 */
[----:B------:R-:W-:-:S05]  /*0690*/  IADD3 R25, PT, PT, R3, R20, RZ ;  /* 0x0000001403197210 */ /* 0x000fca0007ffe0ff */
[----:B-1----:R-:W-:-:S06]  /*06a0*/  IMAD.WIDE.U32 R16, R25, 0x4, R14 ;  /* 0x0000000419107825 */ /* 0x002fcc00078e000e */
[----:B0-----:R-:W2:Y:S01]  /*06b0*/  LDG.E.CONSTANT R16, desc[UR6][R16.64] ;  /* 0x0000000610107981 */ /* 0x001ea2000c1e9900 */
[----:B------:R-:W-:Y:S01]  /*06c0*/  MOV R22, 0x400 ;  /* 0x0000040000167802 */ /* 0x000fe20000000f00 */
[----:B------:R-:W-:Y:S01]  /*06d0*/  IMAD R21, R9, 0x96, R13 ;  /* 0x0000009609157824 */ /* 0x000fe200078e020d */
[----:B------:R-:W-:Y:S01]  /*06e0*/  ISETP.NE.AND P1, PT, R12, RZ, PT ;  /* 0x000000ff0c00720c */ /* 0x000fe20003f25270 */
[----:B------:R-:W0:Y:S02]  /*06f0*/  S2R R23, SR_CgaCtaId ;  /* 0x0000000000177919 */ /* 0x000e240000008800 */
[----:B0-----:R-:W-:-:S04]  /*0700*/  LEA R22, R23, R22, 0x18 ;  /* 0x0000001617167211 */ /* 0x001fc800078ec0ff */
[----:B------:R-:W-:Y:S02]  /*0710*/  LEA R23, R21, R22, 0x2 ;  /* 0x0000001615177211 */ /* 0x000fe400078e10ff */
[----:B------:R-:W-:-:S03]  /*0720*/  MOV R21, R7 ;  /* 0x0000000700157202 */ /* 0x000fc60000000f00 */
[----:B--2---:R1:W-:Y:S01]  /*0730*/  STS [R23+0x7c], R16 ;  /* 0x00007c1017007388 */ /* 0x0043e20000000800 */
[----:B------:R-:W-:Y:S05]  /*0740*/  @!P1 BRA `(.L_x_11) ;  /* 0x00000000003c9947 */ /* 0x000fea0003800000 */
[----:B------:R-:W-:Y:S02]  /*0750*/  ISETP.NE.AND P1, PT, R12, 0x40, PT ;  /* 0x000000400c00780c */ /* 0x000fe40003f25270 */
[----:B------:R-:W-:-:S05]  /*0760*/  IADD3 R17, PT, PT, R25, 0x40, RZ ;  /* 0x0000004019117810 */ /* 0x000fca0007ffe0ff */
[----:B-1----:R-:W-:-:S06]  /*0770*/  IMAD.WIDE.U32 R16, R17, 0x4, R14 ;  /* 0x0000000411107825 */ /* 0x002fcc00078e000e */
[----:B------:R-:W-:Y:S01]  /*0780*/  @P1 IADD3 R21, PT, PT, R25, 0x80, RZ ;  /* 0x0000008019151810 */ /* 0x000fe20007ffe0ff */
[----:B------:R-:W2:Y:S04]  /*0790*/  LDG.E.CONSTANT R16, desc[UR6][R16.64] ;  /* 0x0000000610107981 */ /* 0x000ea8000c1e9900 */
[----:B------:R-:W-:-:S06]  /*07a0*/  @P1 IMAD.WIDE.U32 R14, R21, 0x4, R14 ;  /* 0x00000004150e1825 */ /* 0x000fcc00078e000e */
[----:B------:R-:W3:Y:S01]  /*07b0*/  @P1 LDG.E.CONSTANT R14, desc[UR6][R14.64] ;  /* 0x000000060e0e1981 */ /* 0x000ee2000c1e9900 */
[C---:B------:R-:W-:Y:S02]  /*07c0*/  IMAD R21, R9.reuse, 0x96, R18 ;  /* 0x0000009609157824 */ /* 0x040fe400078e0212 */
[----:B------:R-:W-:-:S03]  /*07d0*/  @P1 IMAD R25, R9, 0x96, R19 ;  /* 0x0000009609191824 */ /* 0x000fc600078e0213 */
[-C--:B------:R-:W-:Y:S02]  /*07e0*/  LEA R23, R21, R22.reuse, 0x2 ;  /* 0x0000001615177211 */ /* 0x080fe400078e10ff */
[----:B------:R-:W-:Y:S02]  /*07f0*/  @P1 LEA R25, R25, R22, 0x2 ;  /* 0x0000001619191211 */ /* 0x000fe400078e10ff */
[----:B------:R-:W-:Y:S02]  /*0800*/  MOV R21, R5 ;  /* 0x0000000500157202 */ /* 0x000fe40000000f00 */
[----:B------:R-:W-:Y:S01]  /*0810*/  @P1 LOP3.LUT R21, R3, 0xc0, RZ, 0xfc, !PT ;  /* 0x000000c003151812 */ /* 0x000fe200078efcff */
[----:B--2---:R2:W-:Y:S04]  /*0820*/  STS [R23+0x7c], R16 ;  /* 0x00007c1017007388 */ /* 0x0045e80000000800 */
[----:B---3--:R2:W-:Y:S02]  /*0830*/  @P1 STS [R25+0x7c], R14 ;  /* 0x00007c0e19001388 */ /* 0x0085e40000000800 */
.L_x_11:
[----:B0-----:R-:W-:Y:S05]  /*0840*/  BSYNC.RECONVERGENT B2 ;  /* 0x0000000000027941 */ /* 0x001fea0003800200 */
.L_x_10:
[----:B------:R-:W-:Y:S05]  /*0850*/  @!P0 BRA `(.L_x_9) ;  /* 0x0000000000c88947 */ /* 0x000fea0003800000 */
[----:B------:R-:W0:Y:S01]  /*0860*/  S2R R15, SR_CgaCtaId ;  /* 0x00000000000f7919 */ /* 0x000e220000008800 */
[----:B------:R-:W-:-:S04]  /*0870*/  MOV R22, 0x400 ;  /* 0x0000040000167802 */ /* 0x000fc80000000f00 */
[----:B0-----:R-:W-:-:S07]  /*0880*/  LEA R22, R15, R22, 0x18 ;  /* 0x000000160f167211 */ /* 0x001fce00078ec0ff */
.L_x_12:
[----:B0-2---:R-:W1:Y:S01]  /*0890*/  LDC.64 R14, c[0x0][0x380] ;  /* 0x0000e000ff0e7b82 */ /* 0x005e620000000a00 */
[----:B------:R-:W-:-:S05]  /*08a0*/  IADD3 R27, PT, PT, R20, R21, RZ ;  /* 0x00000015141b7210 */ /* 0x000fca0007ffe0ff */
[----:B-1----:R-:W-:-:S06]  /*08b0*/  IMAD.WIDE.U32 R16, R27, 0x4, R14 ;  /* 0x000000041b107825 */ /* 0x002fcc00078e000e */
[----:B------:R0:W2:Y:S01]  /*08c0*/  LDG.E.CONSTANT R16, desc[UR6][R16.64] ;  /* 0x0000000610107981 */ /* 0x0000a2000c1e9900 */
[----:B------:R-:W-:Y:S02]  /*08d0*/  SHF.R.U32.HI R23, RZ, 0x2, R21 ;  /* 0x00000002ff177819 */ /* 0x000fe40000011615 */
[----:B------:R-:W-:-:S03]  /*08e0*/  IADD3 R28, PT, PT, R21, 0x80, RZ ;  /* 0x00000080151c7810 */ /* 0x000fc60007ffe0ff */
[----:B------:R-:W-:-:S04]  /*08f0*/  IMAD.HI.U32 R24, R23, 0x24924925, RZ ;  /* 0x2492492517187827 */ /* 0x000fc800078e00ff */
[----:B------:R-:W-:Y:S01]  /*0900*/  IMAD R26, R24, -0x1c, R21 ;  /* 0xffffffe4181a7824 */ /* 0x000fe200078e0215 */
[----:B0-----:R-:W-:-:S03]  /*0910*/  SHF.R.U32.HI R17, RZ, 0x2, R28 ;  /* 0x00000002ff117819 */ /* 0x001fc6000001161c */
[----:B------:R-:W-:-:S04]  /*0920*/  IMAD R23, R9, 0x96, R26 ;  /* 0x0000009609177824 */ /* 0x000fc800078e021a */
[----:B------:R-:W-:-:S05]  /*0930*/  IMAD R23, R24, 0x1e, R23 ;  /* 0x0000001e18177824 */ /* 0x000fca00078e0217 */
[----:B------:R-:W-:Y:S02]  /*0940*/  LEA R29, R23, R22, 0x2 ;  /* 0x00000016171d7211 */ /* 0x000fe400078e10ff */
[----:B------:R-:W-:-:S04]  /*0950*/  IADD3 R23, PT, PT, R21, 0x40, RZ ;  /* 0x0000004015177810 */ /* 0x000fc80007ffe0ff */
[----:B------:R-:W-:-:S05]  /*0960*/  SHF.R.U32.HI R24, RZ, 0x2, R23 ;  /* 0x00000002ff187819 */ /* 0x000fca0000011617 */
[----:B------:R-:W-:-:S04]  /*0970*/  IMAD.HI.U32 R24, R24, 0x24924925, RZ ;  /* 0x2492492518187827 */ /* 0x000fc800078e00ff */
[----:B------:R-:W-:Y:S02]  /*0980*/  IMAD R26, R24, -0x1c, R23 ;  /* 0xffffffe4181a7824 */ /* 0x000fe400078e0217 */
[----:B------:R-:W-:Y:S01]  /*0990*/  IMAD.HI.U32 R23, R17, 0x24924925, RZ ;  /* 0x2492492511177827 */ /* 0x000fe200078e00ff */
[----:B------:R-:W-:-:S03]  /*09a0*/  IADD3 R17, PT, PT, R27, 0x40, RZ ;  /* 0x000000401b117810 */ /* 0x000fc60007ffe0ff */
[----:B------:R-:W-:Y:S02]  /*09b0*/  IMAD R25, R9, 0x96, R26 ;  /* 0x0000009609197824 */ /* 0x000fe400078e021a */
[----:B------:R-:W-:Y:S02]  /*09c0*/  IMAD R28, R23, -0x1c, R28 ;  /* 0xffffffe4171c7824 */ /* 0x000fe400078e021c */
[----:B------:R-:W-:Y:S02]  /*09d0*/  IMAD R25, R24, 0x1e, R25 ;  /* 0x0000001e18197824 */ /* 0x000fe400078e0219 */
[----:B------:R-:W-:-:S04]  /*09e0*/  IMAD R28, R9, 0x96, R28 ;  /* 0x00000096091c7824 */ /* 0x000fc800078e021c */
[----:B------:R-:W-:Y:S01]  /*09f0*/  IMAD R23, R23, 0x1e, R28 ;  /* 0x0000001e17177824 */ /* 0x000fe200078e021c */
[----:B--2---:R0:W-:Y:S02]  /*0a00*/  STS [R29+0x7c], R16 ;  /* 0x00007c101d007388 */ /* 0x0041e40000000800 */
[--C-:B0-----:R-:W-:Y:S01]  /*0a10*/  IMAD.WIDE.U32 R16, R17, 0x4, R14.reuse ;  /* 0x0000000411107825 */ /* 0x101fe200078e000e */
[C---:B------:R-:W-:Y:S02]  /*0a20*/  IADD3 R29, PT, PT, R27.reuse, 0x80, RZ ;  /* 0x000000801b1d7810 */ /* 0x040fe40007ffe0ff */
[----:B------:R-:W-:Y:S02]  /*0a30*/  IADD3 R27, PT, PT, R27, 0xc0, RZ ;  /* 0x000000c01b1b7810 */ /* 0x000fe40007ffe0ff */
[----:B------:R0:W2:Y:S02]  /*0a40*/  LDG.E.CONSTANT R24, desc[UR6][R16.64] ;  /* 0x0000000610187981 */ /* 0x0000a4000c1e9900 */
[----:B0-----:R-:W-:-:S04]  /*0a50*/  IMAD.WIDE.U32 R16, R29, 0x4, R14 ;  /* 0x000000041d107825 */ /* 0x001fc800078e000e */
[----:B------:R-:W-:Y:S01]  /*0a60*/  IMAD.WIDE.U32 R14, R27, 0x4, R14 ;  /* 0x000000041b0e7825 */ /* 0x000fe200078e000e */
[----:B------:R-:W3:Y:S05]  /*0a70*/  LDG.E.CONSTANT R26, desc[UR6][R16.64] ;  /* 0x00000006101a7981 */ /* 0x000eea000c1e9900 */
[----:B------:R-:W4:Y:S01]  /*0a80*/  LDG.E.CONSTANT R14, desc[UR6][R14.64] ;  /* 0x000000060e0e7981 */ /* 0x000f22000c1e9900 */
[----:B------:R-:W-:Y:S02]  /*0a90*/  IADD3 R27, PT, PT, R21, 0xc0, RZ ;  /* 0x000000c0151b7810 */ /* 0x000fe40007ffe0ff */
[----:B------:R-:W-:Y:S02]  /*0aa0*/  LEA R25, R25, R22, 0x2 ;  /* 0x0000001619197211 */ /* 0x000fe400078e10ff */
[----:B------:R-:W-:-:S02]  /*0ab0*/  SHF.R.U32.HI R28, RZ, 0x2, R27 ;  /* 0x00000002ff1c7819 */ /* 0x000fc4000001161b */
[----:B------:R-:W-:Y:S02]  /*0ac0*/  LEA R23, R23, R22, 0x2 ;  /* 0x0000001617177211 */ /* 0x000fe400078e10ff */
[----:B------:R-:W-:Y:S01]  /*0ad0*/  IADD3 R21, PT, PT, R21, 0x100, RZ ;  /* 0x0000010015157810 */ /* 0x000fe20007ffe0ff */
[----:B------:R-:W-:-:S03]  /*0ae0*/  IMAD.HI.U32 R28, R28, 0x24924925, RZ ;  /* 0x249249251c1c7827 */ /* 0x000fc600078e00ff */
[----:B------:R-:W-:Y:S01]  /*0af0*/  ISETP.GE.U32.AND P0, PT, R21, R10, PT ;  /* 0x0000000a1500720c */ /* 0x000fe20003f06070 */
[----:B------:R-:W-:-:S04]  /*0b00*/  IMAD R27, R28, -0x1c, R27 ;  /* 0xffffffe41c1b7824 */ /* 0x000fc800078e021b */
[----:B------:R-:W-:-:S04]  /*0b10*/  IMAD R27, R9, 0x96, R27 ;  /* 0x00000096091b7824 */ /* 0x000fc800078e021b */
[----:B------:R-:W-:-:S05]  /*0b20*/  IMAD R27, R28, 0x1e, R27 ;  /* 0x0000001e1c1b7824 */ /* 0x000fca00078e021b */
[----:B------:R-:W-:Y:S01]  /*0b30*/  LEA R27, R27, R22, 0x2 ;  /* 0x000000161b1b7211 */ /* 0x000fe200078e10ff */
[----:B--2---:R0:W-:Y:S04]  /*0b40*/  STS [R25+0x7c], R24 ;  /* 0x00007c1819007388 */ /* 0x0041e80000000800 */
[----:B---3--:R0:W-:Y:S04]  /*0b50*/  STS [R23+0x7c], R26 ;  /* 0x00007c1a17007388 */ /* 0x0081e80000000800 */
[----:B----4-:R0:W-:Y:S01]  /*0b60*/  STS [R27+0x7c], R14 ;  /* 0x00007c0e1b007388 */ /* 0x0101e20000000800 */
[----:B------:R-:W-:Y:S05]  /*0b70*/  @!P0 BRA `(.L_x_12) ;  /* 0xfffffffc00448947 */ /* 0x000fea000383ffff */
.L_x_9:
[----:B0-----:R-:W-:Y:S05]  /*0b80*/  BSYNC.RECONVERGENT B1 ;  /* 0x0000000000017941 */ /* 0x001fea0003800200 */
.L_x_8:
[C---:B------:R-:W-:Y:S02]  /*0b90*/  ISETP.GE.U32.AND P0, PT, R9.reuse, 0x2, PT ;  /* 0x000000020900780c */ /* 0x040fe40003f06070 */
[----:B------:R-:W-:-:S11]  /*0ba0*/  IADD3 R9, PT, PT, R9, 0xe, RZ ;  /* 0x0000000e09097810 */ /* 0x000fd60007ffe0ff */
[----:B------:R-:W-:Y:S05]  /*0bb0*/  @!P0 BRA `(.L_x_13) ;  /* 0xfffffff800888947 */ /* 0x000fea000383ffff */
[----:B------:R-:W-:Y:S05]  /*0bc0*/  BSYNC.RECONVERGENT B0 ;  /* 0x0000000000007941 */ /* 0x000fea0003800200 */
.L_x_7:
[----:B------:R-:W-:Y:S05]  /*0bd0*/  BRA `(.L_x_14) ;  /* 0x0000000400fc7947 */ /* 0x000fea0003800000 */
.L_x_6:
[C---:B------:R-:W-:Y:S01]  /*0be0*/  LOP3.LUT R5, R3.reuse, 0x80, RZ, 0xfc, !PT ;  /* 0x0000008003057812 */ /* 0x040fe200078efcff */
[----:B------:R-:W-:Y:S01]  /*0bf0*/  IMAD R10, R10, 0x1c, -R3 ;  /* 0x0000001c0a0a7824 */ /* 0x000fe200078e0a03 */
[----:B------:R-:W-:Y:S01]  /*0c00*/  LOP3.LUT R7, R3, 0x40, RZ, 0xfc, !PT ;  /* 0x0000004003077812 */ /* 0x000fe200078efcff */
[----:B------:R-:W-:Y:S01]  /*0c10*/  BSSY.RECONVERGENT B0, `(.L_x_14) ;  /* 0x000007b000007945 */ /* 0x000fe20003800200 */
[----:B------:R-:W-:Y:S02]  /*0c20*/  LOP3.LUT R12, R5, 0xffff, RZ, 0xc0, !PT ;  /* 0x0000ffff050c7812 */ /* 0x000fe400078ec0ff */
[----:B------:R-:W-:Y:S02]  /*0c30*/  PRMT R13, R7, 0x9910, RZ ;  /* 0x00009910070d7816 */ /* 0x000fe400000000ff */
[----:B------:R-:W-:Y:S02]  /*0c40*/  SHF.R.U32.HI R12, RZ, 0x2, R12 ;  /* 0x00000002ff0c7819 */ /* 0x000fe4000001160c */
[----:B------:R-:W-:Y:S01]  /*0c50*/  IADD3 R11, PT, PT, -R8, R11, RZ ;  /* 0x0000000b080b7210 */ /* 0x000fe20007ffe1ff */
[----:B------:R-:W-:Y:S01]  /*0c60*/  HFMA2 R8, -RZ, RZ, 0, 1.6689300537109375e-06 ;  /* 0x0000001cff087431 */ /* 0x000fe200000001ff */
[----:B------:R-:W-:-:S02]  /*0c70*/  PRMT R15, R12, 0x9910, RZ ;  /* 0x000099100c0f7816 */ /* 0x000fc400000000ff */
[----:B------:R-:W-:Y:S01]  /*0c80*/  MOV R12, R13 ;  /* 0x0000000d000c7202 */ /* 0x000fe20000000f00 */
[----:B------:R-:W-:Y:S02]  /*0c90*/  IMAD R13, R3, 0x25, RZ ;  /* 0x00000025030d7824 */ /* 0x000fe400078e02ff */
[----:B------:R-:W-:Y:S02]  /*0ca0*/  IMAD R15, R15, 0x25, RZ ;  /* 0x000000250f0f7824 */ /* 0x000fe400078e02ff */
[----:B------:R-:W-:Y:S01]  /*0cb0*/  IMAD R14, R12, 0x93, RZ ;  /* 0x000000930c0e7824 */ /* 0x000fe200078e02ff */
[----:B------:R-:W-:Y:S01]  /*0cc0*/  LOP3.LUT R13, R13, 0xffff, RZ, 0xc0, !PT ;  /* 0x0000ffff0d0d7812 */ /* 0x000fe200078ec0ff */
[----:B------:R-:W-:Y:S01]  /*0cd0*/  IMAD R12, R9, -0x1c, R10 ;  /* 0xffffffe4090c7824 */ /* 0x000fe200078e020a */
[----:B------:R-:W-:Y:S01]  /*0ce0*/  LOP3.LUT R16, R15, 0xffff, RZ, 0xc0, !PT ;  /* 0x0000ffff0f107812 */ /* 0x000fe200078ec0ff */
[----:B------:R-:W-:Y:S01]  /*0cf0*/  IMAD R10, R11, 0x1c, RZ ;  /* 0x0000001c0b0a7824 */ /* 0x000fe200078e02ff */
[----:B------:R-:W-:Y:S01]  /*0d00*/  LOP3.LUT R14, R14, 0xffff, RZ, 0xc0, !PT ;  /* 0x0000ffff0e0e7812 */ /* 0x000fe200078ec0ff */
[----:B------:R-:W-:Y:S01]  /*0d10*/  IMAD R8, R9, R8, -0x1c ;  /* 0xffffffe409087424 */ /* 0x000fe200078e0208 */
[----:B------:R-:W-:-:S02]  /*0d20*/  SHF.R.U32.HI R13, RZ, 0x9, R13 ;  /* 0x00000009ff0d7819 */ /* 0x000fc4000001160d */
[----:B------:R-:W-:Y:S02]  /*0d30*/  SHF.R.U32.HI R15, RZ, 0xb, R14 ;  /* 0x0000000bff0f7819 */ /* 0x000fe4000001160e */
[----:B------:R-:W-:Y:S02]  /*0d40*/  SHF.R.U32.HI R16, RZ, 0x7, R16 ;  /* 0x00000007ff107819 */ /* 0x000fe40000011610 */
[----:B------:R-:W-:Y:S02]  /*0d50*/  IADD3 R11, PT, PT, R12, 0x8b, RZ ;  /* 0x0000008b0c0b7810 */ /* 0x000fe40007ffe0ff */
        /* <DEDUP_REMOVED lines=8> */
.L_x_20:
        /* <DEDUP_REMOVED lines=38> */
.L_x_18:
[----:B0-----:R-:W-:Y:S05]  /*1040*/  BSYNC.RECONVERGENT B2 ;  /* 0x0000000000027941 */ /* 0x001fea0003800200 */
.L_x_17:
[----:B------:R-:W-:Y:S05]  /*1050*/  @!P0 BRA `(.L_x_16) ;  /* 0x0000000000c88947 */ /* 0x000fea0003800000 */
[----:B------:R-:W0:Y:S01]  /*1060*/  S2R R15, SR_CgaCtaId ;  /* 0x00000000000f7919 */ /* 0x000e220000008800 */
[----:B------:R-:W-:-:S04]  /*1070*/  MOV R22, 0x400 ;  /* 0x0000040000167802 */ /* 0x000fc80000000f00 */
[----:B0-----:R-:W-:-:S07]  /*1080*/  LEA R22, R15, R22, 0x18 ;  /* 0x000000160f167211 */ /* 0x001fce00078ec0ff */
.L_x_19:
        /* <DEDUP_REMOVED lines=47> */
.L_x_16:
[----:B0-----:R-:W-:Y:S05]  /*1380*/  BSYNC.RECONVERGENT B1 ;  /* 0x0000000000017941 */ /* 0x001fea0003800200 */
.L_x_15:
[C---:B------:R-:W-:Y:S02]  /*1390*/  ISETP.GE.U32.AND P0, PT, R9.reuse, 0x2, PT ;  /* 0x000000020900780c */ /* 0x040fe40003f06070 */
[----:B------:R-:W-:-:S11]  /*13a0*/  IADD3 R9, PT, PT, R9, 0xe, RZ ;  /* 0x0000000e09097810 */ /* 0x000fd60007ffe0ff */
[----:B------:R-:W-:Y:S05]  /*13b0*/  @!P0 BRA `(.L_x_20) ;  /* 0xfffffff800888947 */ /* 0x000fea000383ffff */
[----:B------:R-:W-:Y:S05]  /*13c0*/  BSYNC.RECONVERGENT B0 ;  /* 0x0000000000007941 */ /* 0x000fea0003800200 */
.L_x_14:
[----:B-12---:R-:W0:Y:S01]  /*13d0*/  LDC.64 R22, c[0x0][0x388] ;  /* 0x0000e200ff167b82 */ /* 0x006e220000000a00 */
[----:B------:R-:W-:-:S05]  /*13e0*/  IMAD R11, R4, 0x2400, RZ ;  /* 0x00002400040b7824 */ /* 0x000fca00078e02ff */
[----:B------:R-:W-:-:S05]  /*13f0*/  LOP3.LUT R11, R11, 0x3f, R0, 0xf8, !PT ;  /* 0x0000003f0b0b7812 */ /* 0x000fca00078ef800 */
[----:B0-----:R-:W-:-:S05]  /*1400*/  IMAD.WIDE.U32 R26, R11, 0x4, R22 ;  /* 0x000000040b1a7825 */ /* 0x001fca00078e0016 */
[----:B------:R-:W2:Y:S04]  /*1410*/  LDG.E.CONSTANT R21, desc[UR6][R26.64] ;  /* 0x000000061a157981 */ /* 0x000ea8000c1e9900 */
[----:B------:R-:W3:Y:S04]  /*1420*/  LDG.E.CONSTANT R17, desc[UR6][R26.64+0x100] ;  /* 0x000100061a117981 */ /* 0x000ee8000c1e9900 */
[----:B------:R-:W4:Y:S04]  /*1430*/  LDG.E.CONSTANT R15, desc[UR6][R26.64+0x200] ;  /* 0x000200061a0f7981 */ /* 0x000f28000c1e9900 */
[----:B------:R-:W5:Y:S04]  /*1440*/  LDG.E.CONSTANT R14, desc[UR6][R26.64+0x300] ;  /* 0x000300061a0e7981 */ /* 0x000f68000c1e9900 */
[----:B------:R-:W5:Y:S04]  /*1450*/  LDG.E.CONSTANT R10, desc[UR6][R26.64+0x400] ;  /* 0x000400061a0a7981 */ /* 0x000f68000c1e9900 */
[----:B------:R-:W5:Y:S04]  /*1460*/  LDG.E.CONSTANT R7, desc[UR6][R26.64+0x500] ;  /* 0x000500061a077981 */ /* 0x000f68000c1e9900 */
[----:B------:R-:W5:Y:S04]  /*1470*/  LDG.E.CONSTANT R18, desc[UR6][R26.64+0x600] ;  /* 0x000600061a127981 */ /* 0x000f68000c1e9900 */
[----:B------:R-:W5:Y:S04]  /*1480*/  LDG.E.CONSTANT R16, desc[UR6][R26.64+0x700] ;  /* 0x000700061a107981 */ /* 0x000f68000c1e9900 */
[----:B------:R-:W5:Y:S01]  /*1490*/  LDG.E.CONSTANT R19, desc[UR6][R26.64+0x800] ;  /* 0x000800061a137981 */ /* 0x000f62000c1e9900 */
[----:B------:R-:W0:Y:S01]  /*14a0*/  S2UR UR5, SR_CgaCtaId ;  /* 0x00000000000579c3 */ /* 0x000e220000008800 */
[----:B------:R-:W-:-:S02]  /*14b0*/  UMOV UR4, 0x400 ;  /* 0x0000040000047882 */ /* 0x000fc40000000000 */
[----:B0-----:R-:W-:-:S06]  /*14c0*/  ULEA UR4, UR5, UR4, 0x18 ;  /* 0x0000000405047291 */ /* 0x001fcc000f8ec0ff */
[----:B------:R-:W-:Y:S01]  /*14d0*/  LEA R20, R6, UR4, 0x3 ;  /* 0x0000000406147c11 */ /* 0x000fe2000f8e18ff */
[----:B------:R-:W-:Y:S06]  /*14e0*/  BAR.SYNC.DEFER_BLOCKING 0x0 ;  /* 0x0000000000007b1d */ /* 0x000fec0000010000 */
[----:B------:R-:W2:Y:S04]  /*14f0*/  LDS.64 R12, [R20] ;  /* 0x00000000140c7984 */ /* 0x000ea80000000a00 */
[----:B------:R-:W4:Y:S04]  /*1500*/  LDS.64 R8, [R20+0x8] ;  /* 0x0000080014087984 */ /* 0x000f280000000a00 */
[----:B------:R-:W0:Y:S01]  /*1510*/  LDS.64 R4, [R20+0x78] ;  /* 0x0000780014047984 */ /* 0x000e220000000a00 */
[----:B--2---:R-:W-:-:S04]  /*1520*/  FFMA R12, R21, R12, RZ ;  /* 0x0000000c150c7223 */ /* 0x004fc800000000ff */
[-C--:B---3--:R-:W-:Y:S01]  /*1530*/  FFMA R12, R17, R13.reuse, R12 ;  /* 0x0000000d110c7223 */ /* 0x088fe2000000000c */
[----:B------:R-:W-:-:S03]  /*1540*/  FFMA R13, R21, R13, RZ ;  /* 0x0000000d150d7223 */ /* 0x000fc600000000ff */
[-C--:B----4-:R-:W-:Y:S01]  /*1550*/  FFMA R25, R15, R8.reuse, R12 ;  /* 0x000000080f197223 */ /* 0x090fe2000000000c */
[----:B------:R-:W-:Y:S01]  /*1560*/  FFMA R24, R17, R8, R13 ;  /* 0x0000000811187223 */ /* 0x000fe2000000000d */
[-C--:B0-----:R-:W-:Y:S01]  /*1570*/  FFMA R8, R21, R4.reuse, RZ ;  /* 0x0000000415087223 */ /* 0x081fe200000000ff */
[----:B------:R-:W0:Y:S01]  /*1580*/  LDS.64 R12, [R20+0x80] ;  /* 0x00008000140c7984 */ /* 0x000e220000000a00 */
[----:B-----5:R-:W-:Y:S01]  /*1590*/  FFMA R25, R14, R4, R25 ;  /* 0x000000040e197223 */ /* 0x020fe20000000019 */
[----:B------:R-:W-:Y:S01]  /*15a0*/  FFMA R9, R15, R9, R24 ;  /* 0x000000090f097223 */ /* 0x000fe20000000018 */
[-C--:B------:R-:W-:Y:S01]  /*15b0*/  FFMA R8, R17, R5.reuse, R8 ;  /* 0x0000000511087223 */ /* 0x080fe20000000008 */
[-C--:B------:R-:W-:Y:S01]  /*15c0*/  FFMA R4, R21, R5.reuse, RZ ;  /* 0x0000000515047223 */ /* 0x080fe200000000ff */
[-C--:B------:R-:W-:Y:S01]  /*15d0*/  FFMA R24, R10, R5.reuse, R25 ;  /* 0x000000050a187223 */ /* 0x080fe20000000019 */
[----:B------:R-:W-:Y:S02]  /*15e0*/  FFMA R9, R14, R5, R9 ;  /* 0x000000050e097223 */ /* 0x000fe40000000009 */
[-C--:B0-----:R-:W-:Y:S01]  /*15f0*/  FFMA R4, R17, R12.reuse, R4 ;  /* 0x0000000c11047223 */ /* 0x081fe20000000004 */
[-C--:B------:R-:W-:Y:S01]  /*1600*/  FFMA R25, R15, R12.reuse, R8 ;  /* 0x0000000c0f197223 */ /* 0x080fe20000000008 */
[-C--:B------:R-:W-:Y:S01]  /*1610*/  FFMA R28, R10, R12.reuse, R9 ;  /* 0x0000000c0a1c7223 */ /* 0x080fe20000000009 */
[----:B------:R-:W-:Y:S01]  /*1620*/  FFMA R29, R7, R12, R24 ;  /* 0x0000000c071d7223 */ /* 0x000fe20000000018 */
[----:B------:R-:W0:Y:S01]  /*1630*/  LDS.64 R8, [R20+0xf0] ;  /* 0x0000f00014087984 */ /* 0x000e220000000a00 */
[-C--:B------:R-:W-:Y:S01]  /*1640*/  FFMA R12, R15, R13.reuse, R4 ;  /* 0x0000000d0f0c7223 */ /* 0x080fe20000000004 */
[----:B------:R-:W-:-:S02]  /*1650*/  FFMA R13, R7, R13, R28 ;  /* 0x0000000d070d7223 */ /* 0x000fc4000000001c */
[----:B------:R-:W1:Y:S01]  /*1660*/  LDS.64 R4, [R20+0xf8] ;  /* 0x0000f80014047984 */ /* 0x000e620000000a00 */
[CC--:B0-----:R-:W-:Y:S01]  /*1670*/  FFMA R24, R21.reuse, R8.reuse, RZ ;  /* 0x0000000815187223 */ /* 0x0c1fe200000000ff */
[-C--:B------:R-:W-:Y:S01]  /*1680*/  FFMA R21, R21, R9.reuse, RZ ;  /* 0x0000000915157223 */ /* 0x080fe200000000ff */
[-C--:B------:R-:W-:Y:S01]  /*1690*/  FFMA R25, R14, R8.reuse, R25 ;  /* 0x000000080e197223 */ /* 0x080fe20000000019 */
[----:B------:R-:W-:Y:S01]  /*16a0*/  FFMA R29, R18, R8, R29 ;  /* 0x00000008121d7223 */ /* 0x000fe2000000001d */
[CC--:B------:R-:W-:Y:S01]  /*16b0*/  FFMA R24, R17.reuse, R9.reuse, R24 ;  /* 0x0000000911187223 */ /* 0x0c0fe20000000018 */
[-C--:B-1----:R-:W-:Y:S01]  /*16c0*/  FFMA R28, R17, R4.reuse, R21 ;  /* 0x00000004111c7223 */ /* 0x082fe20000000015 */
[-C--:B------:R-:W-:Y:S01]  /*16d0*/  FFMA R8, R10, R9.reuse, R25 ;  /* 0x000000090a087223 */ /* 0x080fe20000000019 */
[----:B------:R-:W-:Y:S01]  /*16e0*/  FFMA R21, R18, R9, R13 ;  /* 0x0000000912157223 */ /* 0x000fe2000000000d */
[CC--:B------:R-:W-:Y:S01]  /*16f0*/  FFMA R17, R15.reuse, R4.reuse, R24 ;  /* 0x000000040f117223 */ /* 0x0c0fe20000000018 */
[----:B------:R-:W-:Y:S01]  /*1700*/  FFMA R28, R15, R5, R28 ;  /* 0x000000050f1c7223 */ /* 0x000fe2000000001c */
[-C--:B------:R-:W-:Y:S01]  /*1710*/  FFMA R15, R14, R9.reuse, R12 ;  /* 0x000000090e0f7223 */ /* 0x080fe2000000000c */
[C---:B------:R-:W-:Y:S01]  /*1720*/  FFMA R24, R16.reuse, R9, R29 ;  /* 0x0000000910187223 */ /* 0x040fe2000000001d */
[-C--:B------:R-:W-:Y:S01]  /*1730*/  FFMA R29, R16, R4.reuse, R21 ;  /* 0x00000004101d7223 */ /* 0x080fe20000000015 */
[----:B------:R-:W0:Y:S01]  /*1740*/  LDS.64 R12, [R20+0x168] ;  /* 0x00016800140c7984 */ /* 0x000e220000000a00 */
[-C--:B------:R-:W-:Y:S01]  /*1750*/  FFMA R9, R10, R4.reuse, R15 ;  /* 0x000000040a097223 */ /* 0x080fe2000000000f */
[-C--:B------:R-:W-:Y:S01]  /*1760*/  FFMA R15, R7, R4.reuse, R8 ;  /* 0x00000004070f7223 */ /* 0x080fe20000000008 */
[----:B------:R-:W-:Y:S01]  /*1770*/  FFMA R25, R19, R4, R24 ;  /* 0x0000000413197223 */ /* 0x000fe20000000018 */
[----:B------:R-:W2:Y:S01]  /*1780*/  LDG.E.CONSTANT R8, desc[UR6][R26.64+0xa00] ;  /* 0x000a00061a087981 */ /* 0x000ea2000c1e9900 */
[-C--:B------:R-:W-:Y:S01]  /*1790*/  FFMA R21, R7, R5.reuse, R9 ;  /* 0x0000000507157223 */ /* 0x080fe20000000009 */
[----:B------:R-:W-:-:S02]  /*17a0*/  FFMA R24, R19, R5, R29 ;  /* 0x0000000513187223 */ /* 0x000fc4000000001d */
[----:B------:R-:W3:Y:S04]  /*17b0*/  LDG.E.CONSTANT R9, desc[UR6][R26.64+0x900] ;  /* 0x000900061a097981 */ /* 0x000ee8000c1e9900 */
[----:B------:R-:W1:Y:S01]  /*17c0*/  LDS.64 R4, [R20+0x170] ;  /* 0x0001700014047984 */ /* 0x000e620000000a00 */
[-C--:B0-----:R-:W-:Y:S01]  /*17d0*/  FFMA R29, R18, R12.reuse, R15 ;  /* 0x0000000c121d7223 */ /* 0x081fe2000000000f */
[C---:B------:R-:W-:Y:S02]  /*17e0*/  FFMA R17, R14.reuse, R12, R17 ;  /* 0x0000000c0e117223 */ /* 0x040fe40000000011 */
[----:B------:R-:W4:Y:S01]  /*17f0*/  LDG.E.CONSTANT R15, desc[UR6][R26.64+0xb00] ;  /* 0x000b00061a0f7981 */ /* 0x000f22000c1e9900 */
[-C--:B------:R-:W-:Y:S01]  /*1800*/  FFMA R28, R14, R13.reuse, R28 ;  /* 0x0000000d0e1c7223 */ /* 0x080fe2000000001c */
[----:B------:R-:W-:-:S02]  /*1810*/  FFMA R12, R10, R13, R17 ;  /* 0x0000000d0a0c7223 */ /* 0x000fc40000000011 */
[----:B------:R-:W5:Y:S01]  /*1820*/  LDG.E.CONSTANT R14, desc[UR6][R26.64+0xc00] ;  /* 0x000c00061a0e7981 */ /* 0x000f62000c1e9900 */
[-C--:B------:R-:W-:Y:S01]  /*1830*/  FFMA R21, R18, R13.reuse, R21 ;  /* 0x0000000d12157223 */ /* 0x080fe20000000015 */
[----:B-1----:R-:W-:Y:S01]  /*1840*/  FFMA R28, R10, R4, R28 ;  /* 0x000000040a1c7223 */ /* 0x002fe2000000001c */
[----:B------:R-:W-:-:S04]  /*1850*/  FFMA R10, R16, R13, R29 ;  /* 0x0000000d100a7223 */ /* 0x000fc8000000001d */
[-C--:B------:R-:W-:Y:S02]  /*1860*/  FFMA R13, R19, R4.reuse, R10 ;  /* 0x00000004130d7223 */ /* 0x080fe4000000000a */
[----:B------:R-:W5:Y:S01]  /*1870*/  LDG.E.CONSTANT R10, desc[UR6][R26.64+0xd00] ;  /* 0x000d00061a0a7981 */ /* 0x000f62000c1e9900 */
[CC--:B------:R-:W-:Y:S01]  /*1880*/  FFMA R17, R7.reuse, R4.reuse, R12 ;  /* 0x0000000407117223 */ /* 0x0c0fe2000000000c */
[----:B------:R-:W-:Y:S01]  /*1890*/  FFMA R12, R16, R4, R21 ;  /* 0x00000004100c7223 */ /* 0x000fe20000000015 */
[-C--:B------:R-:W-:Y:S02]  /*18a0*/  FFMA R28, R7, R5.reuse, R28 ;  /* 0x00000005071c7223 */ /* 0x080fe4000000001c */
[----:B------:R-:W5:Y:S01]  /*18b0*/  LDG.E.CONSTANT R7, desc[UR6][R26.64+0xe00] ;  /* 0x000e00061a077981 */ /* 0x000f62000c1e9900 */
[----:B------:R-:W-:-:S03]  /*18c0*/  FFMA R12, R19, R5, R12 ;  /* 0x00000005130c7223 */ /* 0x000fc6000000000c */
[----:B------:R-:W0:Y:S02]  /*18d0*/  LDS.64 R4, [R20+0x1e0] ;  /* 0x0001e00014047984 */ /* 0x000e240000000a00 */
[C---:B0-----:R-:W-:Y:S02]  /*18e0*/  FFMA R21, R18.reuse, R4, R17 ;  /* 0x0000000412157223 */ /* 0x041fe40000000011 */
[----:B------:R0:W5:Y:S01]  /*18f0*/  LDG.E.CONSTANT R17, desc[UR6][R26.64+0xf00] ;  /* 0x000f00061a117981 */ /* 0x000162000c1e9900 */
[-C--:B------:R-:W-:Y:S01]  /*1900*/  FFMA R29, R18, R5.reuse, R28 ;  /* 0x00000005121d7223 */ /* 0x080fe2000000001c */
[----:B------:R-:W-:Y:S02]  /*1910*/  FFMA R18, R16, R5, R21 ;  /* 0x0000000510127223 */ /* 0x000fe40000000015 */
[----:B------:R-:W1:Y:S01]  /*1920*/  LDS.64 R4, [R20+0x1e8] ;  /* 0x0001e80014047984 */ /* 0x000e620000000a00 */
[----:B------:R-:W-:-:S05]  /*1930*/  IADD3 R21, PT, PT, R11, 0x400, RZ ;  /* 0x000004000b157810 */ /* 0x000fca0007ffe0ff */
[----:B0-----:R-:W-:Y:S01]  /*1940*/  IMAD.WIDE.U32 R26, R21, 0x4, R22 ;  /* 0x00000004151a7825 */ /* 0x001fe200078e0016 */
[----:B------:R-:W-:-:S03]  /*1950*/  IADD3 R21, PT, PT, R11, 0x440, RZ ;  /* 0x000004400b157810 */ /* 0x000fc60007ffe0ff */
[-C--:B-1----:R-:W-:Y:S02]  /*1960*/  FFMA R28, R16, R4.reuse, R29 ;  /* 0x00000004101c7223 */ /* 0x082fe4000000001d */
[----:B------:R0:W5:Y:S01]  /*1970*/  LDG.E.CONSTANT R16, desc[UR6][R26.64] ;  /* 0x000000061a107981 */ /* 0x000162000c1e9900 */
[C---:B------:R-:W-:Y:S01]  /*1980*/  FFMA R18, R19.reuse, R4, R18 ;  /* 0x0000000413127223 */ /* 0x040fe20000000012 */
[----:B------:R-:W-:Y:S02]  /*1990*/  FFMA R19, R19, R5, R28 ;  /* 0x0000000513137223 */ /* 0x000fe4000000001c */
[----:B------:R-:W3:Y:S01]  /*19a0*/  LDS.64 R4, [R20+0x258] ;  /* 0x0002580014047984 */ /* 0x000ee20000000a00 */
[----:B0-----:R-:W-:-:S05]  /*19b0*/  IMAD.WIDE.U32 R26, R21, 0x4, R22 ;  /* 0x00000004151a7825 */ /* 0x001fca00078e0016 */
[----:B------:R0:W5:Y:S01]  /*19c0*/  LDG.E.CONSTANT R21, desc[UR6][R26.64] ;  /* 0x000000061a157981 */ /* 0x000162000c1e9900 */
[C---:B---3--:R-:W-:Y:S01]  /*19d0*/  FFMA R25, R9.reuse, R4, R25 ;  /* 0x0000000409197223 */ /* 0x048fe20000000019 */
[----:B------:R-:W-:-:S03]  /*19e0*/  FFMA R29, R9, R5, R24 ;  /* 0x00000005091d7223 */ /* 0x000fc60000000018 */
[C---:B--2---:R-:W-:Y:S02]  /*19f0*/  FFMA R24, R8.reuse, R5, R25 ;  /* 0x0000000508187223 */ /* 0x044fe40000000019 */
[----:B------:R-:W1:Y:S02]  /*1a00*/  LDS.64 R4, [R20+0x260] ;  /* 0x0002600014047984 */ /* 0x000e640000000a00 */
[-C--:B-1----:R-:W-:Y:S01]  /*1a10*/  FFMA R28, R8, R4.reuse, R29 ;  /* 0x00000004081c7223 */ /* 0x082fe2000000001d */
[----:B----4-:R-:W-:-:S03]  /*1a20*/  FFMA R25, R15, R4, R24 ;  /* 0x000000040f197223 */ /* 0x010fc60000000018 */
[----:B------:R-:W-:Y:S02]  /*1a30*/  FFMA R28, R15, R5, R28 ;  /* 0x000000050f1c7223 */ /* 0x000fe4000000001c */
[----:B------:R-:W1:Y:S02]  /*1a40*/  LDS.64 R4, [R20+0x2d0] ;  /* 0x0002d00014047984 */ /* 0x000e640000000a00 */
[CC--:B-1----:R-:W-:Y:S01]  /*1a50*/  FFMA R13, R9.reuse, R4.reuse, R13 ;  /* 0x00000004090d7223 */ /* 0x0c2fe2000000000d */
[----:B-----5:R-:W-:Y:S01]  /*1a60*/  FFMA R25, R14, R4, R25 ;  /* 0x000000040e197223 */ /* 0x020fe20000000019 */
[-C--:B0-----:R-:W-:Y:S02]  /*1a70*/  FFMA R27, R9, R5.reuse, R12 ;  /* 0x00000005091b7223 */ /* 0x081fe4000000000c */
[-C--:B------:R-:W-:Y:S01]  /*1a80*/  FFMA R12, R8, R5.reuse, R13 ;  /* 0x00000005080c7223 */ /* 0x080fe2000000000d */
[-C--:B------:R-:W-:Y:S01]  /*1a90*/  FFMA R13, R14, R5.reuse, R28 ;  /* 0x000000050e0d7223 */ /* 0x080fe2000000001c */
[----:B------:R-:W-:-:S02]  /*1aa0*/  FFMA R24, R10, R5, R25 ;  /* 0x000000050a187223 */ /* 0x000fc40000000019 */
[----:B------:R-:W0:Y:S02]  /*1ab0*/  LDS.64 R4, [R20+0x2d8] ;  /* 0x0002d80014047984 */ /* 0x000e240000000a00 */
[-C--:B0-----:R-:W-:Y:S01]  /*1ac0*/  FFMA R26, R8, R4.reuse, R27 ;  /* 0x00000004081a7223 */ /* 0x081fe2000000001b */
[-C--:B------:R-:W-:Y:S01]  /*1ad0*/  FFMA R28, R10, R4.reuse, R13 ;  /* 0x000000040a1c7223 */ /* 0x080fe2000000000d */
[-C--:B------:R-:W-:Y:S02]  /*1ae0*/  FFMA R27, R15, R4.reuse, R12 ;  /* 0x000000040f1b7223 */ /* 0x080fe4000000000c */
[----:B------:R-:W0:Y:S01]  /*1af0*/  LDS.64 R12, [R20+0x348] ;  /* 0x00034800140c7984 */ /* 0x000e220000000a00 */
[----:B------:R-:W-:Y:S01]  /*1b00*/  FFMA R4, R7, R4, R24 ;  /* 0x0000000407047223 */ /* 0x000fe20000000018 */
[-C--:B------:R-:W-:Y:S01]  /*1b10*/  FFMA R25, R15, R5.reuse, R26 ;  /* 0x000000050f197223 */ /* 0x080fe2000000001a */
[----:B------:R-:W-:Y:S01]  /*1b20*/  FFMA R24, R7, R5, R28 ;  /* 0x0000000507187223 */ /* 0x000fe2000000001c */
[CC--:B0-----:R-:W-:Y:S01]  /*1b30*/  FFMA R29, R9.reuse, R12.reuse, R18 ;  /* 0x0000000c091d7223 */ /* 0x0c1fe20000000012 */
[----:B------:R-:W-:Y:S01]  /*1b40*/  FFMA R9, R9, R13, R19 ;  /* 0x0000000d09097223 */ /* 0x000fe20000000013 */
[----:B------:R-:W-:-:S02]  /*1b50*/  FFMA R19, R17, R12, R4 ;  /* 0x0000000c11137223 */ /* 0x000fc40000000004 */
[----:B------:R-:W0:Y:S01]  /*1b60*/  LDS.64 R4, [R20+0x350] ;  /* 0x0003500014047984 */ /* 0x000e220000000a00 */
[----:B------:R-:W-:Y:S01]  /*1b70*/  FFMA R27, R14, R12, R27 ;  /* 0x0000000c0e1b7223 */ /* 0x000fe2000000001b */
[----:B------:R-:W-:-:S03]  /*1b80*/  FFMA R18, R8, R13, R29 ;  /* 0x0000000d08127223 */ /* 0x000fc6000000001d */
[-C--:B------:R-:W-:Y:S01]  /*1b90*/  FFMA R26, R10, R13.reuse, R27 ;  /* 0x0000000d0a1a7223 */ /* 0x080fe2000000001b */
[-C--:B------:R-:W-:Y:S01]  /*1ba0*/  FFMA R27, R17, R13.reuse, R24 ;  /* 0x0000000d111b7223 */ /* 0x080fe20000000018 */
[-C--:B------:R-:W-:Y:S01]  /*1bb0*/  FFMA R24, R16, R13.reuse, R19 ;  /* 0x0000000d10187223 */ /* 0x080fe20000000013 */
[----:B------:R-:W-:Y:S01]  /*1bc0*/  IADD3 R19, PT, PT, R11, 0x480, RZ ;  /* 0x000004800b137810 */ /* 0x000fe20007ffe0ff */
[----:B------:R-:W-:Y:S01]  /*1bd0*/  FFMA R25, R14, R13, R25 ;  /* 0x0000000d0e197223 */ /* 0x000fe20000000019 */
[-C--:B0-----:R-:W-:Y:S02]  /*1be0*/  FFMA R12, R8, R4.reuse, R9 ;  /* 0x00000004080c7223 */ /* 0x081fe40000000009 */
[----:B------:R-:W0:Y:S01]  /*1bf0*/  LDS.64 R8, [R20+0x3c0] ;  /* 0x0003c00014087984 */ /* 0x000e220000000a00 */
[CC--:B------:R-:W-:Y:S01]  /*1c00*/  FFMA R13, R15.reuse, R4.reuse, R18 ;  /* 0x000000040f0d7223 */ /* 0x0c0fe20000000012 */
[----:B------:R-:W-:Y:S01]  /*1c10*/  FFMA R12, R15, R5, R12 ;  /* 0x000000050f0c7223 */ /* 0x000fe2000000000c */
[-C--:B------:R-:W-:Y:S01]  /*1c20*/  FFMA R28, R7, R4.reuse, R26 ;  /* 0x00000004071c7223 */ /* 0x080fe2000000001a */
[----:B------:R-:W-:Y:S01]  /*1c30*/  FFMA R15, R16, R4, R27 ;  /* 0x00000004100f7223 */ /* 0x000fe2000000001b */
[----:B------:R-:W-:-:S04]  /*1c40*/  IMAD.WIDE.U32 R26, R19, 0x4, R22 ;  /* 0x00000004131a7825 */ /* 0x000fc800078e0016 */
[-C--:B------:R-:W-:Y:S01]  /*1c50*/  FFMA R18, R10, R4.reuse, R25 ;  /* 0x000000040a127223 */ /* 0x080fe20000000019 */
[C---:B------:R-:W-:Y:S01]  /*1c60*/  FFMA R25, R21.reuse, R4, R24 ;  /* 0x0000000415197223 */ /* 0x040fe20000000018 */
[----:B------:R-:W-:Y:S02]  /*1c70*/  FFMA R24, R21, R5, R15 ;  /* 0x0000000515187223 */ /* 0x000fe4000000000f */
[----:B------:R-:W2:Y:S01]  /*1c80*/  LDG.E.CONSTANT R15, desc[UR6][R26.64] ;  /* 0x000000061a0f7981 */ /* 0x000ea2000c1e9900 */
[CC--:B0-----:R-:W-:Y:S01]  /*1c90*/  FFMA R13, R14.reuse, R8.reuse, R13 ;  /* 0x000000080e0d7223 */ /* 0x0c1fe2000000000d */
[----:B------:R-:W-:Y:S02]  /*1ca0*/  FFMA R29, R14, R9, R12 ;  /* 0x000000090e1d7223 */ /* 0x000fe4000000000c */
[----:B------:R-:W3:Y:S01]  /*1cb0*/  LDG.E.CONSTANT R14, desc[UR6][R26.64+0x100] ;  /* 0x000100061a0e7981 */ /* 0x000ee2000c1e9900 */
[----:B------:R-:W-:Y:S01]  /*1cc0*/  FFMA R18, R7, R5, R18 ;  /* 0x0000000507127223 */ /* 0x000fe20000000012 */
[C---:B------:R-:W-:Y:S01]  /*1cd0*/  FFMA R19, R17.reuse, R8, R28 ;  /* 0x0000000811137223 */ /* 0x040fe2000000001c */
[CC--:B------:R-:W-:Y:S01]  /*1ce0*/  FFMA R8, R10.reuse, R9.reuse, R13 ;  /* 0x000000090a087223 */ /* 0x0c0fe2000000000d */
[----:B------:R-:W0:Y:S04]  /*1cf0*/  LDS.64 R4, [R20+0x3c8] ;  /* 0x0003c80014047984 */ /* 0x000e280000000a00 */
[----:B------:R-:W4:Y:S04]  /*1d00*/  LDG.E.CONSTANT R13, desc[UR6][R26.64+0x200] ;  /* 0x000200061a0d7981 */ /* 0x000f28000c1e9900 */
[----:B------:R-:W5:Y:S01]  /*1d10*/  LDG.E.CONSTANT R12, desc[UR6][R26.64+0x300] ;  /* 0x000300061a0c7981 */ /* 0x000f62000c1e9900 */
[-C--:B0-----:R-:W-:Y:S01]  /*1d20*/  FFMA R28, R10, R4.reuse, R29 ;  /* 0x000000040a1c7223 */ /* 0x081fe2000000001d */
[-C--:B------:R-:W-:Y:S01]  /*1d30*/  FFMA R10, R16, R9.reuse, R19 ;  /* 0x00000009100a7223 */ /* 0x080fe20000000013 */
[----:B------:R-:W-:Y:S01]  /*1d40*/  FFMA R29, R17, R9, R18 ;  /* 0x00000009111d7223 */ /* 0x000fe20000000012 */
[----:B------:R-:W-:-:S02]  /*1d50*/  FFMA R18, R7, R4, R8 ;  /* 0x0000000407127223 */ /* 0x000fc40000000008 */
[-C--:B------:R-:W-:Y:S02]  /*1d60*/  FFMA R9, R21, R4.reuse, R10 ;  /* 0x0000000415097223 */ /* 0x080fe4000000000a */
[----:B------:R-:W5:Y:S01]  /*1d70*/  LDG.E.CONSTANT R10, desc[UR6][R26.64+0x400] ;  /* 0x000400061a0a7981 */ /* 0x000f62000c1e9900 */
[----:B------:R-:W-:Y:S01]  /*1d80*/  FFMA R8, R16, R4, R29 ;  /* 0x0000000410087223 */ /* 0x000fe2000000001d */
[-C--:B------:R-:W-:Y:S02]  /*1d90*/  FFMA R28, R7, R5.reuse, R28 ;  /* 0x00000005071c7223 */ /* 0x080fe4000000001c */
[----:B------:R-:W5:Y:S01]  /*1da0*/  LDG.E.CONSTANT R7, desc[UR6][R26.64+0x500] ;  /* 0x000500061a077981 */ /* 0x000f62000c1e9900 */
[----:B------:R-:W-:-:S03]  /*1db0*/  FFMA R8, R21, R5, R8 ;  /* 0x0000000515087223 */ /* 0x000fc60000000008 */
[----:B------:R-:W0:Y:S02]  /*1dc0*/  LDS.64 R4, [R20+0x438] ;  /* 0x0004380014047984 */ /* 0x000e240000000a00 */
[C---:B0-----:R-:W-:Y:S01]  /*1dd0*/  FFMA R19, R17.reuse, R4, R18 ;  /* 0x0000000411137223 */ /* 0x041fe20000000012 */
[-C--:B------:R-:W-:Y:S01]  /*1de0*/  FFMA R17, R17, R5.reuse, R28 ;  /* 0x0000000511117223 */ /* 0x080fe2000000001c */
[----:B------:R-:W5:Y:S02]  /*1df0*/  LDG.E.CONSTANT R18, desc[UR6][R26.64+0x600] ;  /* 0x000600061a127981 */ /* 0x000f64000c1e9900 */
[C---:B------:R-:W-:Y:S02]  /*1e00*/  FFMA R28, R16.reuse, R5, R19 ;  /* 0x00000005101c7223 */ /* 0x040fe40000000013 */
[----:B------:R-:W0:Y:S04]  /*1e10*/  LDS.64 R4, [R20+0x440] ;  /* 0x0004400014047984 */ /* 0x000e280000000a00 */
[----:B------:R-:W5:Y:S01]  /*1e20*/  LDG.E.CONSTANT R19, desc[UR6][R26.64+0x800] ;  /* 0x000800061a137981 */ /* 0x000f62000c1e9900 */
[----:B0-----:R-:W-:-:S03]  /*1e30*/  FFMA R29, R16, R4, R17 ;  /* 0x00000004101d7223 */ /* 0x001fc60000000011 */
[----:B------:R0:W5:Y:S01]  /*1e40*/  LDG.E.CONSTANT R16, desc[UR6][R26.64+0x700] ;  /* 0x000700061a107981 */ /* 0x000162000c1e9900 */
[C---:B------:R-:W-:Y:S01]  /*1e50*/  FFMA R17, R21.reuse, R4, R28 ;  /* 0x0000000415117223 */ /* 0x040fe2000000001c */
[----:B------:R-:W-:Y:S02]  /*1e60*/  FFMA R21, R21, R5, R29 ;  /* 0x0000000515157223 */ /* 0x000fe4000000001d */
[----:B------:R-:W2:Y:S02]  /*1e70*/  LDS.64 R4, [R20+0x4b0] ;  /* 0x0004b00014047984 */ /* 0x000ea40000000a00 */
[C---:B--2---:R-:W-:Y:S01]  /*1e80*/  FFMA R25, R15.reuse, R4, R25 ;  /* 0x000000040f197223 */ /* 0x044fe20000000019 */
[----:B------:R-:W-:-:S03]  /*1e90*/  FFMA R29, R15, R5, R24 ;  /* 0x000000050f1d7223 */ /* 0x000fc60000000018 */
[C---:B---3--:R-:W-:Y:S02]  /*1ea0*/  FFMA R24, R14.reuse, R5, R25 ;  /* 0x000000050e187223 */ /* 0x048fe40000000019 */
        /* <DEDUP_REMOVED lines=18> */
[----:B------:R-:W-:Y:S02]  /*1fd0*/  FFMA R25, R7, R5, R28 ;  /* 0x0000000507197223 */ /* 0x000fe4000000001c */
[----:B------:R-:W1:Y:S01]  /*1fe0*/  LDS.64 R4, [R20+0x5a8] ;  /* 0x0005a80014047984 */ /* 0x000e620000000a00 */
[-C--:B0-----:R-:W-:Y:S01]  /*1ff0*/  FFMA R27, R12, R8.reuse, R27 ;  /* 0x000000080c1b7223 */ /* 0x081fe2000000001b */
[CC--:B------:R-:W-:Y:S01]  /*2000*/  FFMA R17, R15.reuse, R8.reuse, R17 ;  /* 0x000000080f117223 */ /* 0x0c0fe20000000011 */
[-C--:B------:R-:W-:Y:S01]  /*2010*/  FFMA R21, R15, R9.reuse, R21 ;  /* 0x000000090f157223 */ /* 0x080fe20000000015 */
[----:B------:R-:W-:Y:S01]  /*2020*/  FFMA R15, R18, R8, R24 ;  /* 0x00000008120f7223 */ /* 0x000fe20000000018 */
[-C--:B------:R-:W-:Y:S01]  /*2030*/  FFMA R8, R10, R9.reuse, R27 ;  /* 0x000000090a087223 */ /* 0x080fe2000000001b */
[----:B------:R-:W-:Y:S01]  /*2040*/  IADD3 R27, PT, PT, R11, 0x6c0, RZ ;  /* 0x000006c00b1b7810 */ /* 0x000fe20007ffe0ff */
[-C--:B------:R-:W-:Y:S01]  /*2050*/  FFMA R24, R14, R9.reuse, R17 ;  /* 0x000000090e187223 */ /* 0x080fe20000000011 */
[-C--:B------:R-:W-:Y:S01]  /*2060*/  FFMA R29, R12, R9.reuse, R29 ;  /* 0x000000090c1d7223 */ /* 0x080fe2000000001d */
[-C--:B------:R-:W-:Y:S01]  /*2070*/  FFMA R25, R18, R9.reuse, R25 ;  /* 0x0000000912197223 */ /* 0x080fe20000000019 */
[----:B------:R-:W-:Y:S01]  /*2080*/  FFMA R28, R16, R9, R15 ;  /* 0x00000009101c7223 */ /* 0x000fe2000000000f */
[----:B------:R-:W-:-:S04]  /*2090*/  IMAD.WIDE.U32 R26, R27, 0x4, R22 ;  /* 0x000000041b1a7825 */ /* 0x000fc800078e0016 */
[-C--:B-1----:R-:W-:Y:S01]  /*20a0*/  FFMA R14, R14, R4.reuse, R21 ;  /* 0x000000040e0e7223 */ /* 0x082fe20000000015 */
[-C--:B------:R-:W-:Y:S01]  /*20b0*/  FFMA R15, R13, R4.reuse, R24 ;  /* 0x000000040d0f7223 */ /* 0x080fe20000000018 */
[-C--:B------:R-:W-:Y:S01]  /*20c0*/  FFMA R24, R10, R4.reuse, R29 ;  /* 0x000000040a187223 */ /* 0x080fe2000000001d */
[-C--:B------:R-:W-:Y:S01]  /*20d0*/  FFMA R21, R7, R4.reuse, R8 ;  /* 0x0000000407157223 */ /* 0x080fe20000000008 */
[-C--:B------:R-:W-:Y:S01]  /*20e0*/  FFMA R8, R16, R4.reuse, R25 ;  /* 0x0000000410087223 */ /* 0x080fe20000000019 */
[-C--:B------:R-:W-:Y:S01]  /*20f0*/  FFMA R14, R13, R5.reuse, R14 ;  /* 0x000000050d0e7223 */ /* 0x080fe2000000000e */
[----:B------:R-:W2:Y:S01]  /*2100*/  LDG.E.CONSTANT R9, desc[UR6][R26.64] ;  /* 0x000000061a097981 */ /* 0x000ea2000c1e9900 */
[-C--:B------:R-:W-:Y:S01]  /*2110*/  FFMA R13, R7, R5.reuse, R24 ;  /* 0x00000005070d7223 */ /* 0x080fe20000000018 */
[C---:B------:R-:W-:Y:S01]  /*2120*/  FFMA R25, R19.reuse, R4, R28 ;  /* 0x0000000413197223 */ /* 0x040fe2000000001c */
[----:B------:R-:W-:Y:S02]  /*2130*/  FFMA R24, R19, R5, R8 ;  /* 0x0000000513187223 */ /* 0x000fe40000000008 */
[----:B------:R-:W0:Y:S04]  /*2140*/  LDS.64 R4, [R20+0x618] ;  /* 0x0006180014047984 */ /* 0x000e280000000a00 */
[----:B------:R-:W3:Y:S01]  /*2150*/  LDG.E.CONSTANT R8, desc[UR6][R26.64+0x100] ;  /* 0x000100061a087981 */ /* 0x000ee2000c1e9900 */
[-C--:B0-----:R-:W-:Y:S01]  /*2160*/  FFMA R15, R12, R4.reuse, R15 ;  /* 0x000000040c0f7223 */ /* 0x081fe2000000000f */
[----:B------:R-:W-:Y:S01]  /*2170*/  FFMA R21, R18, R4, R21 ;  /* 0x0000000412157223 */ /* 0x000fe20000000015 */
[----:B------:R-:W-:-:S02]  /*2180*/  FFMA R17, R12, R5, R14 ;  /* 0x000000050c117223 */ /* 0x000fc4000000000e */
[-C--:B------:R-:W-:Y:S01]  /*2190*/  FFMA R28, R10, R5.reuse, R15 ;  /* 0x000000050a1c7223 */ /* 0x080fe2000000000f */
[-C--:B------:R-:W-:Y:S01]  /*21a0*/  FFMA R12, R18, R5.reuse, R13 ;  /* 0x00000005120c7223 */ /* 0x080fe2000000000d */
[----:B------:R-:W4:Y:S01]  /*21b0*/  LDG.E.CONSTANT R15, desc[UR6][R26.64+0x200] ;  /* 0x000200061a0f7981 */ /* 0x000f22000c1e9900 */
[----:B------:R-:W-:-:S03]  /*21c0*/  FFMA R13, R16, R5, R21 ;  /* 0x00000005100d7223 */ /* 0x000fc60000000015 */
[----:B------:R-:W0:Y:S04]  /*21d0*/  LDS.64 R4, [R20+0x620] ;  /* 0x0006200014047984 */ /* 0x000e280000000a00 */
[----:B------:R-:W5:Y:S01]  /*21e0*/  LDG.E.CONSTANT R14, desc[UR6][R26.64+0x300] ;  /* 0x000300061a0e7981 */ /* 0x000f62000c1e9900 */
[----:B0-----:R-:W-:-:S03]  /*21f0*/  FFMA R21, R10, R4, R17 ;  /* 0x000000040a157223 */ /* 0x001fc60000000011 */
[----:B------:R0:W5:Y:S01]  /*2200*/  LDG.E.CONSTANT R10, desc[UR6][R26.64+0x400] ;  /* 0x000400061a0a7981 */ /* 0x000162000c1e9900 */
[-C--:B------:R-:W-:Y:S01]  /*2210*/  FFMA R17, R7, R4.reuse, R28 ;  /* 0x0000000407117223 */ /* 0x080fe2000000001c */
[-C--:B------:R-:W-:Y:S01]  /*2220*/  FFMA R28, R16, R4.reuse, R12 ;  /* 0x00000004101c7223 */ /* 0x080fe2000000000c */
[----:B------:R-:W-:Y:S01]  /*2230*/  FFMA R12, R19, R4, R13 ;  /* 0x00000004130c7223 */ /* 0x000fe2000000000d */
[-C--:B------:R-:W-:Y:S02]  /*2240*/  FFMA R21, R7, R5.reuse, R21 ;  /* 0x0000000507157223 */ /* 0x080fe40000000015 */
[----:B------:R-:W-:Y:S02]  /*2250*/  FFMA R13, R19, R5, R28 ;  /* 0x00000005130d7223 */ /* 0x000fe4000000001c */
[----:B------:R-:W1:Y:S01]  /*2260*/  LDS.64 R4, [R20+0x690] ;  /* 0x0006900014047984 */ /* 0x000e620000000a00 */
[C---:B------:R-:W-:Y:S02]  /*2270*/  IADD3 R29, PT, PT, R11.reuse, 0x800, RZ ;  /* 0x000008000b1d7810 */ /* 0x040fe40007ffe0ff */
[----:B------:R-:W-:-:S03]  /*2280*/  IADD3 R28, PT, PT, R11, 0x840, RZ ;  /* 0x000008400b1c7810 */ /* 0x000fc60007ffe0ff */
[----:B0-----:R-:W-:-:S05]  /*2290*/  IMAD.WIDE.U32 R26, R29, 0x4, R22 ;  /* 0x000000041d1a7825 */ /* 0x001fca00078e0016 */
[----:B------:R0:W5:Y:S02]  /*22a0*/  LDG.E.CONSTANT R7, desc[UR6][R26.64] ;  /* 0x000000061a077981 */ /* 0x000164000c1e9900 */
[----:B0-----:R-:W-:-:S04]  /*22b0*/  IMAD.WIDE.U32 R26, R28, 0x4, R22 ;  /* 0x000000041c1a7825 */ /* 0x001fc800078e0016 */
[C---:B-1----:R-:W-:Y:S02]  /*22c0*/  FFMA R29, R18.reuse, R4, R17 ;  /* 0x00000004121d7223 */ /* 0x042fe40000000011 */
[----:B------:R0:W5:Y:S01]  /*22d0*/  LDG.E.CONSTANT R17, desc[UR6][R26.64] ;  /* 0x000000061a117981 */ /* 0x000162000c1e9900 */
[-C--:B------:R-:W-:Y:S01]  /*22e0*/  FFMA R21, R18, R5.reuse, R21 ;  /* 0x0000000512157223 */ /* 0x080fe20000000015 */
[----:B------:R-:W-:Y:S02]  /*22f0*/  FFMA R18, R16, R5, R29 ;  /* 0x0000000510127223 */ /* 0x000fe4000000001d */
[----:B------:R-:W1:Y:S01]  /*2300*/  LDS.64 R4, [R20+0x698] ;  /* 0x0006980014047984 */ /* 0x000e620000000a00 */
[----:B------:R-:W-:-:S05]  /*2310*/  IADD3 R29, PT, PT, R11, 0x880, RZ ;  /* 0x000008800b1d7810 */ /* 0x000fca0007ffe0ff */
[----:B0-----:R-:W-:-:S04]  /*2320*/  IMAD.WIDE.U32 R26, R29, 0x4, R22 ;  /* 0x000000041d1a7825 */ /* 0x001fc800078e0016 */
[-C--:B-1----:R-:W-:Y:S01]  /*2330*/  FFMA R28, R16, R4.reuse, R21 ;  /* 0x00000004101c7223 */ /* 0x082fe20000000015 */
[----:B------:R-:W-:Y:S01]  /*2340*/  IADD3 R21, PT, PT, R11, 0x8c0, RZ ;  /* 0x000008c00b157810 */ /* 0x000fe20007ffe0ff */
[----:B------:R0:W5:Y:S01]  /*2350*/  LDG.E.CONSTANT R16, desc[UR6][R26.64] ;  /* 0x000000061a107981 */ /* 0x000162000c1e9900 */
[----:B------:R-:W-:-:S03]  /*2360*/  FFMA R18, R19, R4, R18 ;  /* 0x0000000413127223 */ /* 0x000fc60000000012 */
[----:B0-----:R-:W-:-:S04]  /*2370*/  IMAD.WIDE.U32 R26, R21, 0x4, R22 ;  /* 0x00000004151a7825 */ /* 0x001fc800078e0016 */
[----:B------:R-:W-:Y:S02]  /*2380*/  FFMA R19, R19, R5, R28 ;  /* 0x0000000513137223 */ /* 0x000fe4000000001c */
[----:B------:R-:W2:Y:S04]  /*2390*/  LDS.64 R4, [R20+0x708] ;  /* 0x0007080014047984 */ /* 0x000ea80000000a00 */
[----:B------:R0:W5:Y:S01]  /*23a0*/  LDG.E.CONSTANT R21, desc[UR6][R26.64] ;  /* 0x000000061a157981 */ /* 0x000162000c1e9900 */
        /* <DEDUP_REMOVED lines=9> */
[C---:B-----5:R-:W-:Y:S01]  /*2440*/  FFMA R25, R14.reuse, R4, R25 ;  /* 0x000000040e197223 */ /* 0x060fe20000000019 */
[-C--:B------:R-:W-:Y:S01]  /*2450*/  FFMA R13, R9, R5.reuse, R13 ;  /* 0x00000005090d7223 */ /* 0x080fe2000000000d */
[-C--:B0-----:R-:W-:Y:S01]  /*2460*/  FFMA R27, R14, R5.reuse, R28 ;  /* 0x000000050e1b7223 */ /* 0x081fe2000000001c */
[-C--:B------:R-:W-:Y:S01]  /*2470*/  FFMA R12, R8, R5.reuse, R29 ;  /* 0x00000005080c7223 */ /* 0x080fe2000000001d */
[C---:B------:R-:W-:Y:S02]  /*2480*/  FFMA R24, R10.reuse, R5, R25 ;  /* 0x000000050a187223 */ /* 0x040fe40000000019 */
[----:B------:R-:W0:Y:S02]  /*2490*/  LDS.64 R4, [R20+0x788] ;  /* 0x0007880014047984 */ /* 0x000e240000000a00 */
[-C--:B0-----:R-:W-:Y:S01]  /*24a0*/  FFMA R28, R10, R4.reuse, R27 ;  /* 0x000000040a1c7223 */ /* 0x081fe2000000001b */
[-C--:B------:R-:W-:Y:S01]  /*24b0*/  FFMA R26, R8, R4.reuse, R13 ;  /* 0x00000004081a7223 */ /* 0x080fe2000000000d */
[----:B------:R-:W-:-:S02]  /*24c0*/  FFMA R27, R15, R4, R12 ;  /* 0x000000040f1b7223 */ /* 0x000fc4000000000c */
[----:B------:R-:W0:Y:S01]  /*24d0*/  LDS.64 R12, [R20+0x7f8] ;  /* 0x0007f800140c7984 */ /* 0x000e220000000a00 */
[----:B------:R-:W-:Y:S01]  /*24e0*/  FFMA R4, R7, R4, R24 ;  /* 0x0000000407047223 */ /* 0x000fe20000000018 */
[-C--:B------:R-:W-:Y:S01]  /*24f0*/  FFMA R25, R15, R5.reuse, R26 ;  /* 0x000000050f197223 */ /* 0x080fe2000000001a */
[----:B------:R-:W-:Y:S01]  /*2500*/  FFMA R24, R7, R5, R28 ;  /* 0x0000000507187223 */ /* 0x000fe2000000001c */
[CC--:B0-----:R-:W-:Y:S01]  /*2510*/  FFMA R29, R9.reuse, R12.reuse, R18 ;  /* 0x0000000c091d7223 */ /* 0x0c1fe20000000012 */
[-C--:B------:R-:W-:Y:S01]  /*2520*/  FFMA R9, R9, R13.reuse, R19 ;  /* 0x0000000d09097223 */ /* 0x080fe20000000013 */
[-C--:B------:R-:W-:Y:S02]  /*2530*/  FFMA R19, R17, R12.reuse, R4 ;  /* 0x0000000c11137223 */ /* 0x080fe40000000004 */
        /* <DEDUP_REMOVED lines=19> */
[----:B0-----:R-:W-:-:S03]  /*2670*/  FFMA R19, R14, R8, R13 ;  /* 0x000000080e137223 */ /* 0x001fc6000000000d */
[----:B------:R-:W3:Y:S01]  /*2680*/  LDG.E.CONSTANT R13, desc[UR6][R26.64+0x100] ;  /* 0x000100061a0d7981 */ /* 0x000ee2000c1e9900 */
[----:B------:R-:W-:-:S03]  /*2690*/  FFMA R28, R7, R5, R28 ;  /* 0x00000005071c7223 */ /* 0x000fc6000000001c */
[----:B------:R-:W0:Y:S01]  /*26a0*/  LDS.64 R4, [R20+0x878] ;  /* 0x0008780014047984 */ /* 0x000e220000000a00 */
[----:B------:R-:W-:-:S03]  /*26b0*/  FFMA R29, R17, R8, R12 ;  /* 0x00000008111d7223 */ /* 0x000fc6000000000c */
[----:B------:R-:W4:Y:S01]  /*26c0*/  LDG.E.CONSTANT R12, desc[UR6][R26.64+0x200] ;  /* 0x000200061a0c7981 */ /* 0x000f22000c1e9900 */
[-C--:B------:R-:W-:Y:S01]  /*26d0*/  FFMA R14, R14, R9.reuse, R18 ;  /* 0x000000090e0e7223 */ /* 0x080fe20000000012 */
[-C--:B------:R-:W-:Y:S01]  /*26e0*/  FFMA R18, R10, R9.reuse, R19 ;  /* 0x000000090a127223 */ /* 0x080fe20000000013 */
[-C--:B------:R-:W-:Y:S01]  /*26f0*/  FFMA R19, R17, R9.reuse, R28 ;  /* 0x0000000911137223 */ /* 0x080fe2000000001c */
[----:B------:R-:W-:Y:S01]  /*2700*/  FFMA R8, R16, R9, R29 ;  /* 0x0000000910087223 */ /* 0x000fe2000000001d */
[-C--:B0-----:R-:W-:Y:S02]  /*2710*/  FFMA R14, R10, R4.reuse, R14 ;  /* 0x000000040a0e7223 */ /* 0x081fe4000000000e */
[----:B------:R-:W5:Y:S02]  /*2720*/  LDG.E.CONSTANT R10, desc[UR6][R26.64+0x400] ;  /* 0x000400061a0a7981 */ /* 0x000f64000c1e9900 */
[----:B------:R-:W-:Y:S02]  /*2730*/  FFMA R28, R7, R5, R14 ;  /* 0x00000005071c7223 */ /* 0x000fe4000000000e */
[----:B------:R-:W5:Y:S01]  /*2740*/  LDG.E.CONSTANT R14, desc[UR6][R26.64+0x300] ;  /* 0x000300061a0e7981 */ /* 0x000f62000c1e9900 */
[-C--:B------:R-:W-:Y:S01]  /*2750*/  FFMA R19, R16, R4.reuse, R19 ;  /* 0x0000000410137223 */ /* 0x080fe20000000013 */
[-C--:B------:R-:W-:Y:S01]  /*2760*/  FFMA R9, R21, R4.reuse, R8 ;  /* 0x0000000415097223 */ /* 0x080fe20000000008 */
[----:B------:R-:W-:-:S02]  /*2770*/  FFMA R18, R7, R4, R18 ;  /* 0x0000000407127223 */ /* 0x000fc40000000012 */
[----:B------:R-:W-:Y:S01]  /*2780*/  FFMA R8, R21, R5, R19 ;  /* 0x0000000515087223 */ /* 0x000fe20000000013 */
[----:B------:R-:W5:Y:S04]  /*2790*/  LDG.E.CONSTANT R7, desc[UR6][R26.64+0x500] ;  /* 0x000500061a077981 */ /* 0x000f68000c1e9900 */
[----:B------:R-:W0:Y:S02]  /*27a0*/  LDS.64 R4, [R20+0x8e8] ;  /* 0x0008e80014047984 */ /* 0x000e240000000a00 */
[C---:B0-----:R-:W-:Y:S01]  /*27b0*/  FFMA R19, R17.reuse, R4, R18 ;  /* 0x0000000411137223 */ /* 0x041fe20000000012 */
[-C--:B------:R-:W-:Y:S01]  /*27c0*/  FFMA R17, R17, R5.reuse, R28 ;  /* 0x0000000511117223 */ /* 0x080fe2000000001c */
[----:B------:R-:W5:Y:S02]  /*27d0*/  LDG.E.CONSTANT R18, desc[UR6][R26.64+0x600] ;  /* 0x000600061a127981 */ /* 0x000f64000c1e9900 */
[----:B------:R-:W-:-:S02]  /*27e0*/  FFMA R28, R16, R5, R19 ;  /* 0x00000005101c7223 */ /* 0x000fc40000000013 */
        /* <DEDUP_REMOVED lines=14> */
[----:B------:R-:W0:Y:S02]  /*28d0*/  LDS.64 R4, [R20+0x9d8] ;  /* 0x0009d80014047984 */ /* 0x000e240000000a00 */
[CC--:B0-----:R-:W-:Y:S01]  /*28e0*/  FFMA R26, R15.reuse, R4.reuse, R9 ;  /* 0x000000040f1a7223 */ /* 0x0c1fe20000000009 */
[C---:B-----5:R-:W-:Y:S01]  /*28f0*/  FFMA R29, R14.reuse, R4, R29 ;  /* 0x000000040e1d7223 */ /* 0x060fe2000000001d */
[-C--:B------:R-:W-:Y:S01]  /*2900*/  FFMA R9, R14, R5.reuse, R24 ;  /* 0x000000050e097223 */ /* 0x080fe20000000018 */
[-C--:B------:R-:W-:Y:S01]  /*2910*/  FFMA R8, R15, R5.reuse, R8 ;  /* 0x000000050f087223 */ /* 0x080fe20000000008 */
[CC--:B------:R-:W-:Y:S01]  /*2920*/  FFMA R25, R13.reuse, R5.reuse, R26 ;  /* 0x000000050d197223 */ /* 0x0c0fe2000000001a */
[C---:B------:R-:W-:Y:S02]  /*2930*/  FFMA R24, R10.reuse, R5, R29 ;  /* 0x000000050a187223 */ /* 0x040fe4000000001d */
[----:B------:R-:W0:Y:S02]  /*2940*/  LDS.64 R4, [R20+0x9e0] ;  /* 0x0009e00014047984 */ /* 0x000e240000000a00 */
[-C--:B0-----:R-:W-:Y:S01]  /*2950*/  FFMA R8, R13, R4.reuse, R8 ;  /* 0x000000040d087223 */ /* 0x081fe20000000008 */
[----:B------:R-:W-:-:S03]  /*2960*/  FFMA R28, R10, R4, R9 ;  /* 0x000000040a1c7223 */ /* 0x000fc60000000009 */
[CC--:B------:R-:W-:Y:S02]  /*2970*/  FFMA R26, R12.reuse, R5.reuse, R8 ;  /* 0x000000050c1a7223 */ /* 0x0c0fe40000000008 */
[----:B------:R-:W0:Y:S01]  /*2980*/  LDS.64 R8, [R20+0xa50] ;  /* 0x000a500014087984 */ /* 0x000e220000000a00 */
[-C--:B------:R-:W-:Y:S01]  /*2990*/  FFMA R25, R12, R4.reuse, R25 ;  /* 0x000000040c197223 */ /* 0x080fe20000000019 */
[C---:B------:R-:W-:Y:S01]  /*29a0*/  FFMA R29, R7.reuse, R4, R24 ;  /* 0x00000004071d7223 */ /* 0x040fe20000000018 */
[----:B------:R-:W-:Y:S02]  /*29b0*/  FFMA R27, R7, R5, R28 ;  /* 0x00000005071b7223 */ /* 0x000fe4000000001c */
[----:B------:R-:W1:Y:S01]  /*29c0*/  LDS.64 R4, [R20+0xa58] ;  /* 0x000a580014047984 */ /* 0x000e620000000a00 */
[CC--:B0-----:R-:W-:Y:S01]  /*29d0*/  FFMA R28, R15.reuse, R8.reuse, R17 ;  /* 0x000000080f1c7223 */ /* 0x0c1fe20000000011 */
[----:B------:R-:W-:Y:S01]  /*29e0*/  FFMA R24, R15, R9, R21 ;  /* 0x000000090f187223 */ /* 0x000fe20000000015 */
[----:B------:R-:W-:-:S02]  /*29f0*/  FFMA R15, R14, R8, R25 ;  /* 0x000000080e0f7223 */ /* 0x000fc40000000019 */
[-C--:B------:R-:W-:Y:S02]  /*2a00*/  FFMA R17, R13, R9.reuse, R28 ;  /* 0x000000090d117223 */ /* 0x080fe4000000001c */
[-C--:B------:R-:W-:Y:S01]  /*2a10*/  FFMA R28, R10, R9.reuse, R15 ;  /* 0x000000090a1c7223 */ /* 0x080fe2000000000f */
[CC--:B------:R-:W-:Y:S01]  /*2a20*/  FFMA R15, R18.reuse, R9.reuse, R27 ;  /* 0x00000009120f7223 */ /* 0x0c0fe2000000001b */
[----:B------:R-:W-:Y:S01]  /*2a30*/  IADD3 R27, PT, PT, R11, 0xb40, RZ ;  /* 0x00000b400b1b7810 */ /* 0x000fe20007ffe0ff */
[----:B------:R-:W-:Y:S01]  /*2a40*/  FFMA R29, R18, R8, R29 ;  /* 0x00000008121d7223 */ /* 0x000fe2000000001d */
[----:B------:R-:W-:Y:S01]  /*2a50*/  FFMA R25, R14, R9, R26 ;  /* 0x000000090e197223 */ /* 0x000fe2000000001a */
[----:B-1----:R-:W-:Y:S02]  /*2a60*/  FFMA R24, R13, R4, R24 ;  /* 0x000000040d187223 */ /* 0x002fe40000000018 */
[----:B------:R-:W-:-:S04]  /*2a70*/  IMAD.WIDE.U32 R26, R27, 0x4, R22 ;  /* 0x000000041b1a7825 */ /* 0x000fc800078e0016 */
[----:B------:R-:W-:Y:S01]  /*2a80*/  FFMA R8, R16, R9, R29 ;  /* 0x0000000910087223 */ /* 0x000fe2000000001d */
[CC--:B------:R-:W-:Y:S01]  /*2a90*/  FFMA R17, R12.reuse, R4.reuse, R17 ;  /* 0x000000040c117223 */ /* 0x0c0fe20000000011 */
[-C--:B------:R-:W-:Y:S01]  /*2aa0*/  FFMA R21, R12, R5.reuse, R24 ;  /* 0x000000050c157223 */ /* 0x080fe20000000018 */
[----:B------:R-:W2:Y:S01]  /*2ab0*/  LDG.E.CONSTANT R9, desc[UR6][R26.64] ;  /* 0x000000061a097981 */ /* 0x000ea2000c1e9900 */
[-C--:B------:R-:W-:Y:S01]  /*2ac0*/  FFMA R12, R10, R4.reuse, R25 ;  /* 0x000000040a0c7223 */ /* 0x080fe20000000019 */
[----:B------:R-:W-:Y:S02]  /*2ad0*/  FFMA R25, R19, R4, R8 ;  /* 0x0000000413197223 */ /* 0x000fe40000000008 */
[----:B------:R-:W3:Y:S01]  /*2ae0*/  LDG.E.CONSTANT R8, desc[UR6][R26.64+0x100] ;  /* 0x000100061a087981 */ /* 0x000ee2000c1e9900 */
[----:B------:R-:W-:-:S03]  /*2af0*/  FFMA R29, R7, R5, R12 ;  /* 0x00000005071d7223 */ /* 0x000fc6000000000c */
[----:B------:R-:W0:Y:S01]  /*2b00*/  LDS.64 R12, [R20+0xac8] ;  /* 0x000ac800140c7984 */ /* 0x000e220000000a00 */
[----:B------:R-:W-:-:S03]  /*2b10*/  FFMA R24, R16, R4, R15 ;  /* 0x0000000410187223 */ /* 0x000fc6000000000f */
[----:B------:R1:W4:Y:S01]  /*2b20*/  LDG.E.CONSTANT R15, desc[UR6][R26.64+0x200] ;  /* 0x000200061a0f7981 */ /* 0x000322000c1e9900 */
[----:B------:R-:W-:Y:S01]  /*2b30*/  FFMA R28, R7, R4, R28 ;  /* 0x00000004071c7223 */ /* 0x000fe2000000001c */
[----:B------:R-:W-:Y:S02]  /*2b40*/  FFMA R24, R19, R5, R24 ;  /* 0x0000000513187223 */ /* 0x000fe40000000018 */
[----:B------:R-:W5:Y:S01]  /*2b50*/  LDS.64 R4, [R20+0xad0] ;  /* 0x000ad00014047984 */ /* 0x000f620000000a00 */
[CC--:B0-----:R-:W-:Y:S01]  /*2b60*/  FFMA R17, R14.reuse, R12.reuse, R17 ;  /* 0x0000000c0e117223 */ /* 0x0c1fe20000000011 */
[-C--:B------:R-:W-:Y:S01]  /*2b70*/  FFMA R21, R14, R13.reuse, R21 ;  /* 0x0000000d0e157223 */ /* 0x080fe20000000015 */
[C---:B------:R-:W-:Y:S01]  /*2b80*/  IADD3 R14, PT, PT, R11.reuse, 0xc00, RZ ;  /* 0x00000c000b0e7810 */ /* 0x040fe20007ffe0ff */
[C---:B------:R-:W-:Y:S01]  /*2b90*/  FFMA R28, R18.reuse, R12, R28 ;  /* 0x0000000c121c7223 */ /* 0x040fe2000000001c */
[----:B------:R-:W-:Y:S01]  /*2ba0*/  FFMA R12, R18, R13, R29 ;  /* 0x0000000d120c7223 */ /* 0x000fe2000000001d */
[----:B------:R-:W-:-:S02]  /*2bb0*/  IADD3 R29, PT, PT, R11, 0xc40, RZ ;  /* 0x00000c400b1d7810 */ /* 0x000fc40007ffe0ff */
[----:B-1----:R-:W-:-:S04]  /*2bc0*/  IMAD.WIDE.U32 R26, R14, 0x4, R22 ;  /* 0x000000040e1a7825 */ /* 0x002fc800078e0016 */
[-C--:B------:R-:W-:Y:S01]  /*2bd0*/  FFMA R17, R10, R13.reuse, R17 ;  /* 0x0000000d0a117223 */ /* 0x080fe20000000011 */
[----:B------:R0:W4:Y:S01]  /*2be0*/  LDG.E.CONSTANT R14, desc[UR6][R26.64] ;  /* 0x000000061a0e7981 */ /* 0x000122000c1e9900 */
[----:B------:R-:W-:Y:S01]  /*2bf0*/  FFMA R13, R16, R13, R28 ;  /* 0x0000000d100d7223 */ /* 0x000fe2000000001c */
[----:B-----5:R-:W-:Y:S01]  /*2c00*/  FFMA R28, R10, R4, R21 ;  /* 0x000000040a1c7223 */ /* 0x020fe20000000015 */
[----:B0-----:R-:W-:-:S05]  /*2c10*/  IMAD.WIDE.U32 R26, R29, 0x4, R22 ;  /* 0x000000041d1a7825 */ /* 0x001fca00078e0016 */
[----:B------:R0:W5:Y:S01]  /*2c20*/  LDG.E.CONSTANT R10, desc[UR6][R26.64] ;  /* 0x000000061a0a7981 */ /* 0x000162000c1e9900 */
[-C--:B------:R-:W-:Y:S01]  /*2c30*/  FFMA R21, R7, R5.reuse, R28 ;  /* 0x0000000507157223 */ /* 0x080fe2000000001c */
[-C--:B------:R-:W-:Y:S01]  /*2c40*/  FFMA R28, R16, R4.reuse, R12 ;  /* 0x00000004101c7223 */ /* 0x080fe2000000000c */
[-C--:B------:R-:W-:Y:S01]  /*2c50*/  FFMA R12, R19, R4.reuse, R13 ;  /* 0x00000004130c7223 */ /* 0x080fe2000000000d */
[----:B------:R-:W-:Y:S02]  /*2c60*/  FFMA R17, R7, R4, R17 ;  /* 0x0000000407117223 */ /* 0x000fe40000000011 */
        /* <DEDUP_REMOVED lines=31> */
[C---:B------:R-:W-:Y:S01]  /*2e60*/  FFMA R25, R14.reuse, R4, R25 ;  /* 0x000000040e197223 */ /* 0x040fe20000000019 */
[-C--:B------:R-:W-:Y:S01]  /*2e70*/  FFMA R13, R9, R5.reuse, R13 ;  /* 0x00000005090d7223 */ /* 0x080fe2000000000d */
[-C--:B0-----:R-:W-:Y:S01]  /*2e80*/  FFMA R27, R14, R5.reuse, R28 ;  /* 0x000000050e1b7223 */ /* 0x081fe2000000001c */
[-C--:B------:R-:W-:Y:S01]  /*2e90*/  FFMA R12, R8, R5.reuse, R29 ;  /* 0x00000005080c7223 */ /* 0x080fe2000000001d */
[C---:B-----5:R-:W-:Y:S02]  /*2ea0*/  FFMA R24, R10.reuse, R5, R25 ;  /* 0x000000050a187223 */ /* 0x060fe40000000019 */
        /* <DEDUP_REMOVED lines=77> */
[-C--:B------:R-:W-:Y:S01]  /*3380*/  FFMA R29, R7, R4.reuse, R24 ;  /* 0x00000004071d7223 */ /* 0x080fe20000000018 */
[----:B------:R-:W-:-:S02]  /*3390*/  FFMA R26, R10, R4, R9 ;  /* 0x000000040a1a7223 */ /* 0x000fc40000000009 */
[CC--:B------:R-:W-:Y:S02]  /*33a0*/  FFMA R24, R12.reuse, R5.reuse, R8 ;  /* 0x000000050c187223 */ /* 0x0c0fe40000000008 */
[----:B------:R-:W0:Y:S01]  /*33b0*/  LDS.64 R8, [R20+0xf00] ;  /* 0x000f000014087984 */ /* 0x000e220000000a00 */
[----:B------:R-:W-:Y:S01]  /*33c0*/  FFMA R27, R12, R4, R27 ;  /* 0x000000040c1b7223 */ /* 0x000fe2000000001b */
[----:B------:R-:W-:Y:S02]  /*33d0*/  FFMA R25, R7, R5, R26 ;  /* 0x0000000507197223 */ /* 0x000fe4000000001a */
[----:B------:R-:W1:Y:S01]  /*33e0*/  LDS.64 R4, [R20+0xf08] ;  /* 0x000f080014047984 */ /* 0x000e620000000a00 */
[CC--:B0-----:R-:W-:Y:S01]  /*33f0*/  FFMA R28, R15.reuse, R8.reuse, R17 ;  /* 0x000000080f1c7223 */ /* 0x0c1fe20000000011 */
[-C--:B------:R-:W-:Y:S01]  /*3400*/  FFMA R26, R15, R9.reuse, R21 ;  /* 0x000000090f1a7223 */ /* 0x080fe20000000015 */
[-C--:B------:R-:W-:Y:S01]  /*3410*/  FFMA R21, R14, R8.reuse, R27 ;  /* 0x000000080e157223 */ /* 0x080fe2000000001b */
[C---:B------:R-:W-:Y:S01]  /*3420*/  FFMA R29, R18.reuse, R8, R29 ;  /* 0x00000008121d7223 */ /* 0x040fe2000000001d */
[CC--:B------:R-:W-:Y:S01]  /*3430*/  FFMA R27, R13.reuse, R9.reuse, R28 ;  /* 0x000000090d1b7223 */ /* 0x0c0fe2000000001c */
[-C--:B-1----:R-:W-:Y:S01]  /*3440*/  FFMA R26, R13, R4.reuse, R26 ;  /* 0x000000040d1a7223 */ /* 0x082fe2000000001a */
[C---:B------:R-:W-:Y:S01]  /*3450*/  IADD3 R13, PT, PT, R11.reuse, 0xfc0, RZ ;  /* 0x00000fc00b0d7810 */ /* 0x040fe20007ffe0ff */
[-C--:B------:R-:W-:Y:S01]  /*3460*/  FFMA R15, R18, R9.reuse, R25 ;  /* 0x00000009120f7223 */ /* 0x080fe20000000019 */
[-C--:B------:R-:W-:Y:S01]  /*3470*/  FFMA R17, R14, R9.reuse, R24 ;  /* 0x000000090e117223 */ /* 0x080fe20000000018 */
[-C--:B------:R-:W-:Y:S01]  /*3480*/  FFMA R21, R10, R9.reuse, R21 ;  /* 0x000000090a157223 */ /* 0x080fe20000000015 */
[----:B------:R-:W-:Y:S01]  /*3490*/  FFMA R25, R16, R9, R29 ;  /* 0x0000000910197223 */ /* 0x000fe2000000001d */
[C---:B------:R-:W-:Y:S01]  /*34a0*/  FFMA R27, R12.reuse, R4, R27 ;  /* 0x000000040c1b7223 */ /* 0x040fe2000000001b */
[----:B------:R-:W-:Y:S01]  /*34b0*/  FFMA R26, R12, R5, R26 ;  /* 0x000000050c1a7223 */ /* 0x000fe2000000001a */
[----:B------:R-:W-:Y:S01]  /*34c0*/  IADD3 R9, PT, PT, R11, 0x1000, RZ ;  /* 0x000010000b097810 */ /* 0x000fe20007ffe0ff */
[----:B------:R-:W-:-:S04]  /*34d0*/  IMAD.WIDE.U32 R12, R13, 0x4, R22 ;  /* 0x000000040d0c7825 */ /* 0x000fc800078e0016 */
[----:B------:R-:W-:Y:S02]  /*34e0*/  IMAD.WIDE.U32 R8, R9, 0x4, R22 ;  /* 0x0000000409087825 */ /* 0x000fe400078e0016 */
[----:B------:R-:W2:Y:S04]  /*34f0*/  LDG.E.CONSTANT R13, desc[UR6][R12.64] ;  /* 0x000000060c0d7981 */ /* 0x000ea8000c1e9900 */
[----:B------:R0:W3:Y:S01]  /*3500*/  LDG.E.CONSTANT R12, desc[UR6][R8.64] ;  /* 0x00000006080c7981 */ /* 0x0000e2000c1e9900 */
[-C--:B------:R-:W-:Y:S01]  /*3510*/  FFMA R24, R10, R4.reuse, R17 ;  /* 0x000000040a187223 */ /* 0x080fe20000000011 */
[-C--:B------:R-:W-:Y:S01]  /*3520*/  FFMA R28, R16, R4.reuse, R15 ;  /* 0x00000004101c7223 */ /* 0x080fe2000000000f */
[----:B------:R-:W-:Y:S01]  /*3530*/  IADD3 R17, PT, PT, R11, 0x1040, RZ ;  /* 0x000010400b117810 */ /* 0x000fe20007ffe0ff */
[CC--:B------:R-:W-:Y:S01]  /*3540*/  FFMA R21, R7.reuse, R4.reuse, R21 ;  /* 0x0000000407157223 */ /* 0x0c0fe20000000015 */
[-C--:B------:R-:W-:Y:S01]  /*3550*/  FFMA R15, R7, R5.reuse, R24 ;  /* 0x00000005070f7223 */ /* 0x080fe20000000018 */
[C---:B------:R-:W-:Y:S01]  /*3560*/  FFMA R25, R19.reuse, R4, R25 ;  /* 0x0000000413197223 */ /* 0x040fe20000000019 */
[----:B------:R-:W-:Y:S01]  /*3570*/  FFMA R24, R19, R5, R28 ;  /* 0x0000000513187223 */ /* 0x000fe2000000001c */
[----:B0-----:R-:W0:Y:S01]  /*3580*/  LDS.64 R8, [R20+0xf78] ;  /* 0x000f780014087984 */ /* 0x001e220000000a00 */
[----:B------:R-:W-:-:S05]  /*3590*/  IMAD.WIDE.U32 R4, R17, 0x4, R22 ;  /* 0x0000000411047825 */ /* 0x000fca00078e0016 */
[----:B------:R1:W4:Y:S04]  /*35a0*/  LDG.E.CONSTANT R17, desc[UR6][R4.64] ;  /* 0x0000000604117981 */ /* 0x000328000c1e9900 */
[----:B-1----:R-:W1:Y:S01]  /*35b0*/  LDS.64 R4, [R20+0xf80] ;  /* 0x000f800014047984 */ /* 0x002e620000000a00 */
[CC--:B0-----:R-:W-:Y:S01]  /*35c0*/  FFMA R27, R14.reuse, R8.reuse, R27 ;  /* 0x000000080e1b7223 */ /* 0x0c1fe2000000001b */
[-C--:B------:R-:W-:Y:S01]  /*35d0*/  FFMA R26, R14, R9.reuse, R26 ;  /* 0x000000090e1a7223 */ /* 0x080fe2000000001a */
[C---:B------:R-:W-:Y:S01]  /*35e0*/  IADD3 R14, PT, PT, R11.reuse, 0x1080, RZ ;  /* 0x000010800b0e7810 */ /* 0x040fe20007ffe0ff */
[----:B------:R-:W-:Y:S01]  /*35f0*/  FFMA R29, R18, R8, R21 ;  /* 0x00000008121d7223 */ /* 0x000fe20000000015 */
[-C--:B------:R-:W-:Y:S01]  /*3600*/  FFMA R21, R10, R9.reuse, R27 ;  /* 0x000000090a157223 */ /* 0x080fe2000000001b */
[----:B------:R-:W-:Y:S01]  /*3610*/  FFMA R8, R18, R9, R15 ;  /* 0x0000000912087223 */ /* 0x000fe2000000000f */
[----:B------:R-:W-:Y:S01]  /*3620*/  IADD3 R27, PT, PT, R11, 0x10c0, RZ ;  /* 0x000010c00b1b7810 */ /* 0x000fe20007ffe0ff */
[----:B------:R-:W-:-:S06]  /*3630*/  IMAD.WIDE.U32 R14, R14, 0x4, R22 ;  /* 0x000000040e0e7825 */ /* 0x000fcc00078e0016 */
[----:B------:R-:W5:Y:S01]  /*3640*/  LDG.E.CONSTANT R15, desc[UR6][R14.64] ;  /* 0x000000060e0f7981 */ /* 0x000f62000c1e9900 */
[----:B-1----:R-:W-:Y:S01]  /*3650*/  FFMA R10, R10, R4, R26 ;  /* 0x000000040a0a7223 */ /* 0x002fe2000000001a */
[----:B------:R-:W-:-:S05]  /*3660*/  IMAD.WIDE.U32 R26, R27, 0x4, R22 ;  /* 0x000000041b1a7825 */ /* 0x000fca00078e0016 */
[----:B------:R0:W5:Y:S01]  /*3670*/  LDG.E.CONSTANT R14, desc[UR6][R26.64] ;  /* 0x000000061a0e7981 */ /* 0x000162000c1e9900 */
[C---:B------:R-:W-:Y:S01]  /*3680*/  FFMA R9, R16.reuse, R9, R29 ;  /* 0x0000000910097223 */ /* 0x040fe2000000001d */
[CC--:B0-----:R-:W-:Y:S01]  /*3690*/  FFMA R26, R7.reuse, R4.reuse, R21 ;  /* 0x00000004071a7223 */ /* 0x0c1fe20000000015 */
[----:B------:R-:W-:Y:S01]  /*36a0*/  FFMA R21, R7, R5, R10 ;  /* 0x0000000507157223 */ /* 0x000fe2000000000a */
[-C--:B------:R-:W-:Y:S01]  /*36b0*/  FFMA R7, R16, R4.reuse, R8 ;  /* 0x0000000410077223 */ /* 0x080fe20000000008 */
[----:B------:R-:W-:-:S03]  /*36c0*/  FFMA R8, R19, R4, R9 ;  /* 0x0000000413087223 */ /* 0x000fc60000000009 */
[----:B------:R-:W-:Y:S02]  /*36d0*/  FFMA R9, R19, R5, R7 ;  /* 0x0000000513097223 */ /* 0x000fe40000000007 */
[----:B------:R-:W0:Y:S01]  /*36e0*/  LDS.64 R4, [R20+0xff0] ;  /* 0x000ff00014047984 */ /* 0x000e220000000a00 */
[C---:B------:R-:W-:Y:S02]  /*36f0*/  IADD3 R29, PT, PT, R11.reuse, 0x1100, RZ ;  /* 0x000011000b1d7810 */ /* 0x040fe40007ffe0ff */
[----:B------:R-:W-:-:S03]  /*3700*/  IADD3 R7, PT, PT, R11, 0x1140, RZ ;  /* 0x000011400b077810 */ /* 0x000fc60007ffe0ff */
[----:B------:R-:W-:-:S05]  /*3710*/  IMAD.WIDE.U32 R28, R29, 0x4, R22 ;  /* 0x000000041d1c7825 */ /* 0x000fca00078e0016 */
[----:B------:R-:W5:Y:S01]  /*3720*/  LDG.E.CONSTANT R10, desc[UR6][R28.64] ;  /* 0x000000061c0a7981 */ /* 0x000f62000c1e9900 */
[----:B0-----:R-:W-:Y:S01]  /*3730*/  FFMA R4, R18, R4, R26 ;  /* 0x0000000412047223 */ /* 0x001fe2000000001a */
[----:B------:R-:W-:-:S05]  /*3740*/  IMAD.WIDE.U32 R26, R7, 0x4, R22 ;  /* 0x00000004071a7825 */ /* 0x000fca00078e0016 */
[----:B------:R0:W5:Y:S01]  /*3750*/  LDG.E.CONSTANT R7, desc[UR6][R26.64] ;  /* 0x000000061a077981 */ /* 0x000162000c1e9900 */
[-C--:B------:R-:W-:Y:S01]  /*3760*/  FFMA R21, R18, R5.reuse, R21 ;  /* 0x0000000512157223 */ /* 0x080fe20000000015 */
[----:B------:R-:W-:Y:S02]  /*3770*/  FFMA R18, R16, R5, R4 ;  /* 0x0000000510127223 */ /* 0x000fe40000000004 */
[----:B------:R-:W1:Y:S01]  /*3780*/  LDS.64 R4, [R20+0xff8] ;  /* 0x000ff80014047984 */ /* 0x000e620000000a00 */
[----:B0-----:R-:W-:-:S05]  /*3790*/  IADD3 R27, PT, PT, R11, 0x1180, RZ ;  /* 0x000011800b1b7810 */ /* 0x001fca0007ffe0ff */
[----:B------:R-:W-:-:S04]  /*37a0*/  IMAD.WIDE.U32 R26, R27, 0x4, R22 ;  /* 0x000000041b1a7825 */ /* 0x000fc800078e0016 */
[-C--:B-1----:R-:W-:Y:S02]  /*37b0*/  FFMA R28, R16, R4.reuse, R21 ;  /* 0x00000004101c7223 */ /* 0x082fe40000000015 */
[----:B------:R0:W5:Y:S01]  /*37c0*/  LDG.E.CONSTANT R16, desc[UR6][R26.64] ;  /* 0x000000061a107981 */ /* 0x000162000c1e9900 */
[----:B------:R-:W-:Y:S01]  /*37d0*/  IADD3 R21, PT, PT, R11, 0x11c0, RZ ;  /* 0x000011c00b157810 */ /* 0x000fe20007ffe0ff */
[C---:B------:R-:W-:Y:S01]  /*37e0*/  FFMA R18, R19.reuse, R4, R18 ;  /* 0x0000000413127223 */ /* 0x040fe20000000012 */
[----:B------:R-:W-:Y:S02]  /*37f0*/  FFMA R19, R19, R5, R28 ;  /* 0x0000000513137223 */ /* 0x000fe4000000001c */
[----:B------:R-:W2:Y:S01]  /*3800*/  LDS.64 R4, [R20+0x1068] ;  /* 0x0010680014047984 */ /* 0x000ea20000000a00 */
[----:B0-----:R-:W-:-:S05]  /*3810*/  IMAD.WIDE.U32 R26, R21, 0x4, R22 ;  /* 0x00000004151a7825 */ /* 0x001fca00078e0016 */
[----:B------:R5:W5:Y:S01]  /*3820*/  LDG.E.CONSTANT R21, desc[UR6][R26.64] ;  /* 0x000000061a157981 */ /* 0x000b62000c1e9900 */
[C---:B--2---:R-:W-:Y:S01]  /*3830*/  FFMA R25, R13.reuse, R4, R25 ;  /* 0x000000040d197223 */ /* 0x044fe20000000019 */
[----:B------:R-:W-:-:S03]  /*3840*/  FFMA R29, R13, R5, R24 ;  /* 0x000000050d1d7223 */ /* 0x000fc60000000018 */
[C---:B---3--:R-:W-:Y:S02]  /*3850*/  FFMA R24, R12.reuse, R5, R25 ;  /* 0x000000050c187223 */ /* 0x048fe40000000019 */
[----:B------:R-:W0:Y:S02]  /*3860*/  LDS.64 R4, [R20+0x1070] ;  /* 0x0010700014047984 */ /* 0x000e240000000a00 */
[-C--:B0-----:R-:W-:Y:S01]  /*3870*/  FFMA R28, R12, R4.reuse, R29 ;  /* 0x000000040c1c7223 */ /* 0x081fe2000000001d */
[----:B----4-:R-:W-:-:S03]  /*3880*/  FFMA R24, R17, R4, R24 ;  /* 0x0000000411187223 */ /* 0x010fc60000000018 */
[----:B------:R-:W-:Y:S02]  /*3890*/  FFMA R25, R17, R5, R28 ;  /* 0x0000000511197223 */ /* 0x000fe4000000001c */
[----:B------:R-:W0:Y:S02]  /*38a0*/  LDS.64 R4, [R20+0x10e0] ;  /* 0x0010e00014047984 */ /* 0x000e240000000a00 */
[-C--:B0-----:R-:W-:Y:S01]  /*38b0*/  FFMA R29, R13, R4.reuse, R8 ;  /* 0x000000040d1d7223 */ /* 0x081fe20000000008 */
[----:B-----5:R-:W-:Y:S01]  /*38c0*/  FFMA R27, R15, R4, R24 ;  /* 0x000000040f1b7223 */ /* 0x020fe20000000018 */
[-C--:B------:R-:W-:Y:S01]  /*38d0*/  FFMA R9, R13, R5.reuse, R9 ;  /* 0x000000050d097223 */ /* 0x080fe20000000009 */
[-C--:B------:R-:W-:Y:S01]  /*38e0*/  FFMA R25, R15, R5.reuse, R25 ;  /* 0x000000050f197223 */ /* 0x080fe20000000019 */
[-C--:B------:R-:W-:Y:S01]  /*38f0*/  FFMA R28, R12, R5.reuse, R29 ;  /* 0x000000050c1c7223 */ /* 0x080fe2000000001d */
[----:B------:R-:W-:Y:S02]  /*3900*/  FFMA R27, R14, R5, R27 ;  /* 0x000000050e1b7223 */ /* 0x000fe4000000001b */
[----:B------:R-:W0:Y:S02]  /*3910*/  LDS.64 R4, [R20+0x10e8] ;  /* 0x0010e80014047984 */ /* 0x000e240000000a00 */
[----:B0-----:R-:W-:-:S02]  /*3920*/  FFMA R24, R12, R4, R9 ;  /* 0x000000040c187223 */ /* 0x001fc40000000009 */
[----:B------:R-:W0:Y:S01]  /*3930*/  LDS.64 R8, [R20+0x1158] ;  /* 0x0011580014087984 */ /* 0x000e220000000a00 */
[-C--:B------:R-:W-:Y:S01]  /*3940*/  FFMA R25, R14, R4.reuse, R25 ;  /* 0x000000040e197223 */ /* 0x080fe20000000019 */
[CC--:B------:R-:W-:Y:S01]  /*3950*/  FFMA R28, R17.reuse, R4.reuse, R28 ;  /* 0x00000004111c7223 */ /* 0x0c0fe2000000001c */
[C---:B------:R-:W-:Y:S02]  /*3960*/  FFMA R4, R10.reuse, R4, R27 ;  /* 0x000000040a047223 */ /* 0x040fe4000000001b */
[-C--:B------:R-:W-:Y:S01]  /*3970*/  FFMA R26, R10, R5.reuse, R25 ;  /* 0x000000050a1a7223 */ /* 0x080fe20000000019 */
[----:B------:R-:W-:Y:S01]  /*3980*/  FFMA R24, R17, R5, R24 ;  /* 0x0000000511187223 */ /* 0x000fe20000000018 */
[CC--:B0-----:R-:W-:Y:S01]  /*3990*/  FFMA R25, R13.reuse, R8.reuse, R18 ;  /* 0x000000080d197223 */ /* 0x0c1fe20000000012 */
[-C--:B------:R-:W-:Y:S01]  /*39a0*/  FFMA R13, R13, R9.reuse, R19 ;  /* 0x000000090d0d7223 */ /* 0x080fe20000000013 */
[-C--:B------:R-:W-:Y:S02]  /*39b0*/  FFMA R19, R7, R8.reuse, R4 ;  /* 0x0000000807137223 */ /* 0x080fe40000000004 */
[----:B------:R-:W0:Y:S01]  /*39c0*/  LDS.64 R4, [R20+0x1160] ;  /* 0x0011600014047984 */ /* 0x000e220000000a00 */
[C---:B------:R-:W-:Y:S01]  /*39d0*/  FFMA R27, R15.reuse, R8, R28 ;  /* 0x000000080f1b7223 */ /* 0x040fe2000000001c */
[-C--:B------:R-:W-:Y:S01]  /*39e0*/  FFMA R8, R12, R9.reuse, R25 ;  /* 0x000000090c087223 */ /* 0x080fe20000000019 */
[-C--:B------:R-:W-:Y:S01]  /*39f0*/  FFMA R25, R15, R9.reuse, R24 ;  /* 0x000000090f197223 */ /* 0x080fe20000000018 */
[-C--:B------:R-:W-:Y:S01]  /*3a00*/  FFMA R24, R16, R9.reuse, R19 ;  /* 0x0000000910187223 */ /* 0x080fe20000000013 */
[-C--:B------:R-:W-:Y:S01]  /*3a10*/  FFMA R29, R14, R9.reuse, R27 ;  /* 0x000000090e1d7223 */ /* 0x080fe2000000001b */
[----:B------:R-:W-:Y:S01]  /*3a20*/  FFMA R27, R7, R9, R26 ;  /* 0x00000009071b7223 */ /* 0x000fe2000000001a */
[----:B------:R-:W-:Y:S01]  /*3a30*/  IADD3 R19, PT, PT, R11, 0x1200, RZ ;  /* 0x000012000b137810 */ /* 0x000fe20007ffe0ff */
[----:B0-----:R-:W-:-:S02]  /*3a40*/  FFMA R18, R12, R4, R13 ;  /* 0x000000040c127223 */ /* 0x001fc4000000000d */
[----:B------:R-:W0:Y:S01]  /*3a50*/  LDS.64 R12, [R20+0x11d0] ;  /* 0x0011d000140c7984 */ /* 0x000e220000000a00 */
[CC--:B------:R-:W-:Y:S01]  /*3a60*/  FFMA R8, R17.reuse, R4.reuse, R8 ;  /* 0x0000000411087223 */ /* 0x0c0fe20000000008 */
[----:B------:R-:W-:Y:S01]  /*3a70*/  FFMA R18, R17, R5, R18 ;  /* 0x0000000511127223 */ /* 0x000fe20000000012 */
[-C--:B------:R-:W-:Y:S01]  /*3a80*/  FFMA R9, R14, R4.reuse, R25 ;  /* 0x000000040e097223 */ /* 0x080fe20000000019 */
[----:B------:R-:W-:Y:S01]  /*3a90*/  FFMA R17, R16, R4, R27 ;  /* 0x0000000410117223 */ /* 0x000fe2000000001b */
[----:B------:R-:W-:-:S04]  /*3aa0*/  IMAD.WIDE.U32 R26, R19, 0x4, R22 ;  /* 0x00000004131a7825 */ /* 0x000fc800078e0016 */
[CC--:B------:R-:W-:Y:S01]  /*3ab0*/  FFMA R28, R10.reuse, R5.reuse, R9 ;  /* 0x000000050a1c7223 */ /* 0x0c0fe20000000009 */
[CC--:B------:R-:W-:Y:S01]  /*3ac0*/  FFMA R25, R21.reuse, R4.reuse, R24 ;  /* 0x0000000415197223 */ /* 0x0c0fe20000000018 */
[----:B------:R-:W2:Y:S01]  /*3ad0*/  LDG.E.CONSTANT R9, desc[UR6][R26.64] ;  /* 0x000000061a097981 */ /* 0x000ea2000c1e9900 */
[----:B------:R-:W-:Y:S01]  /*3ae0*/  FFMA R24, R21, R5, R17 ;  /* 0x0000000515187223 */ /* 0x000fe20000000011 */
[----:B------:R-:W-:Y:S02]  /*3af0*/  FFMA R29, R10, R4, R29 ;  /* 0x000000040a1d7223 */ /* 0x000fe4000000001d */
[----:B------:R-:W1:Y:S01]  /*3b00*/  LDS.64 R4, [R20+0x11d8] ;  /* 0x0011d80014047984 */ /* 0x000e620000000a00 */
[----:B0-----:R-:W-:-:S03]  /*3b10*/  FFMA R17, R15, R12, R8 ;  /* 0x0000000c0f117223 */ /* 0x001fc60000000008 */
[----:B------:R-:W3:Y:S01]  /*3b20*/  LDG.E.CONSTANT R8, desc[UR6][R26.64+0x100] ;  /* 0x000100061a087981 */ /* 0x000ee2000c1e9900 */
[-C--:B------:R-:W-:Y:S01]  /*3b30*/  FFMA R15, R15, R13.reuse, R18 ;  /* 0x0000000d0f0f7223 */ /* 0x080fe20000000012 */
[----:B------:R-:W-:-:S03]  /*3b40*/  FFMA R17, R14, R13, R17 ;  /* 0x0000000d0e117223 */ /* 0x000fc60000000011 */
[----:B-1----:R-:W-:Y:S02]  /*3b50*/  FFMA R14, R14, R4, R15 ;  /* 0x000000040e0e7223 */ /* 0x002fe4000000000f */
[----:B------:R-:W4:Y:S01]  /*3b60*/  LDG.E.CONSTANT R15, desc[UR6][R26.64+0x200] ;  /* 0x000200061a0f7981 */ /* 0x000f22000c1e9900 */
[C---:B------:R-:W-:Y:S01]  /*3b70*/  FFMA R29, R7.reuse, R12, R29 ;  /* 0x0000000c071d7223 */ /* 0x040fe2000000001d */
[----:B------:R-:W-:Y:S01]  /*3b80*/  FFMA R19, R7, R13, R28 ;  /* 0x0000000d07137223 */ /* 0x000fe2000000001c */
[CC--:B------:R-:W-:Y:S01]  /*3b90*/  FFMA R18, R10.reuse, R4.reuse, R17 ;  /* 0x000000040a127223 */ /* 0x0c0fe20000000011 */
[----:B------:R-:W-:Y:S01]  /*3ba0*/  FFMA R28, R10, R5, R14 ;  /* 0x000000050a1c7223 */ /* 0x000fe2000000000e */
[C---:B------:R-:W-:Y:S01]  /*3bb0*/  FFMA R12, R16.reuse, R13, R29 ;  /* 0x0000000d100c7223 */ /* 0x040fe2000000001d */
[-C--:B------:R-:W-:Y:S01]  /*3bc0*/  FFMA R10, R16, R4.reuse, R19 ;  /* 0x00000004100a7223 */ /* 0x080fe20000000013 */
[----:B------:R-:W5:Y:S02]  /*3bd0*/  LDG.E.CONSTANT R14, desc[UR6][R26.64+0x300] ;  /* 0x000300061a0e7981 */ /* 0x000f64000c1e9900 */
[C---:B------:R-:W-:Y:S01]  /*3be0*/  FFMA R13, R21.reuse, R4, R12 ;  /* 0x00000004150d7223 */ /* 0x040fe2000000000c */
[----:B------:R-:W-:-:S02]  /*3bf0*/  FFMA R12, R21, R5, R10 ;  /* 0x00000005150c7223 */ /* 0x000fc4000000000a */
[----:B------:R-:W5:Y:S04]  /*3c00*/  LDG.E.CONSTANT R10, desc[UR6][R26.64+0x400] ;  /* 0x000400061a0a7981 */ /* 0x000f68000c1e9900 */
[----:B------:R-:W0:Y:S02]  /*3c10*/  LDS.64 R4, [R20+0x1248] ;  /* 0x0012480014047984 */ /* 0x000e240000000a00 */
[C---:B0-----:R-:W-:Y:S01]  /*3c20*/  FFMA R19, R7.reuse, R4, R18 ;  /* 0x0000000407137223 */ /* 0x041fe20000000012 */
[-C--:B------:R-:W-:Y:S01]  /*3c30*/  FFMA R17, R7, R5.reuse, R28 ;  /* 0x0000000507117223 */ /* 0x080fe2000000001c */
[----:B------:R-:W5:Y:S04]  /*3c40*/  LDG.E.CONSTANT R18, desc[UR6][R26.64+0x600] ;  /* 0x000600061a127981 */ /* 0x000f68000c1e9900 */
[----:B------:R-:W5:Y:S01]  /*3c50*/  LDG.E.CONSTANT R7, desc[UR6][R26.64+0x500] ;  /* 0x000500061a077981 */ /* 0x000f62000c1e9900 */
[----:B------:R-:W-:-:S03]  /*3c60*/  FFMA R19, R16, R5, R19 ;  /* 0x0000000510137223 */ /* 0x000fc60000000013 */
[----:B------:R-:W0:Y:S02]  /*3c70*/  LDS.64 R4, [R20+0x1250] ;  /* 0x0012500014047984 */ /* 0x000e240000000a00 */
[-C--:B0-----:R-:W-:Y:S01]  /*3c80*/  FFMA R28, R16, R4.reuse, R17 ;  /* 0x00000004101c7223 */ /* 0x081fe20000000011 */
[----:B------:R-:W-:Y:S01]  /*3c90*/  IADD3 R17, PT, PT, R11, 0x1400, RZ ;  /* 0x000014000b117810 */ /* 0x000fe20007ffe0ff */
[----:B------:R0:W5:Y:S01]  /*3ca0*/  LDG.E.CONSTANT R16, desc[UR6][R26.64+0x700] ;  /* 0x000700061a107981 */ /* 0x000162000c1e9900 */
        /* <DEDUP_REMOVED lines=21> */
[-C--:B------:R-:W-:Y:S02]  /*3e00*/  FFMA R29, R15, R4.reuse, R12 ;  /* 0x000000040f1d7223 */ /* 0x080fe4000000000c */
[----:B------:R-:W0:Y:S01]  /*3e10*/  LDS.64 R12, [R20+0x13b0] ;  /* 0x0013b000140c7984 */ /* 0x000e220000000a00 */
[-C--:B------:R-:W-:Y:S01]  /*3e20*/  FFMA R26, R8, R4.reuse, R27 ;  /* 0x00000004081a7223 */ /* 0x080fe2000000001b */
[C---:B------:R-:W-:Y:S01]  /*3e30*/  FFMA R4, R7.reuse, R4, R24 ;  /* 0x0000000407047223 */ /* 0x040fe20000000018 */
[-C--:B------:R-:W-:Y:S02]  /*3e40*/  FFMA R25, R7, R5.reuse, R28 ;  /* 0x0000000507197223 */ /* 0x080fe4000000001c */
[----:B------:R-:W-:Y:S01]  /*3e50*/  FFMA R27, R15, R5, R26 ;  /* 0x000000050f1b7223 */ /* 0x000fe2000000001a */
[-C--:B0-----:R-:W-:Y:S01]  /*3e60*/  FFMA R24, R9, R12.reuse, R19 ;  /* 0x0000000c09187223 */ /* 0x081fe20000000013 */
[----:B------:R-:W-:-:S02]  /*3e70*/  FFMA R19, R18, R12, R4 ;  /* 0x0000000c12137223 */ /* 0x000fc40000000004 */
[----:B------:R-:W0:Y:S01]  /*3e80*/  LDS.64 R4, [R20+0x13b8] ;  /* 0x0013b80014047984 */ /* 0x000e220000000a00 */
[-C--:B------:R-:W-:Y:S01]  /*3e90*/  FFMA R9, R9, R13.reuse, R21 ;  /* 0x0000000d09097223 */ /* 0x080fe20000000015 */
[----:B------:R-:W-:Y:S01]  /*3ea0*/  FFMA R21, R14, R12, R29 ;  /* 0x0000000c0e157223 */ /* 0x000fe2000000001d */
[-C--:B------:R-:W-:Y:S01]  /*3eb0*/  FFMA R12, R8, R13.reuse, R24 ;  /* 0x0000000d080c7223 */ /* 0x080fe20000000018 */
        /* <DEDUP_REMOVED lines=10> */
[-C--:B------:R-:W-:Y:S01]  /*3f60*/  FFMA R15, R7, R4.reuse, R26 ;  /* 0x00000004070f7223 */ /* 0x080fe2000000001a */
[----:B------:R-:W-:Y:S01]  /*3f70*/  FFMA R13, R16, R4, R25 ;  /* 0x00000004100d7223 */ /* 0x000fe20000000019 */
[----:B------:R-:W-:-:S04]  /*3f80*/  IMAD.WIDE.U32 R26, R21, 0x4, R22 ;  /* 0x00000004151a7825 */ /* 0x000fc800078e0016 */
[-C--:B------:R-:W-:Y:S01]  /*3f90*/  FFMA R21, R7, R5.reuse, R24 ;  /* 0x0000000507157223 */ /* 0x080fe20000000018 */
[C---:B------:R-:W-:Y:S02]  /*3fa0*/  FFMA R24, R17.reuse, R5, R13 ;  /* 0x0000000511187223 */ /* 0x040fe4000000000d */
[----:B------:R-:W2:Y:S01]  /*3fb0*/  LDG.E.CONSTANT R13, desc[UR6][R26.64] ;  /* 0x000000061a0d7981 */ /* 0x000ea2000c1e9900 */
[C---:B0-----:R-:W-:Y:S01]  /*3fc0*/  FFMA R19, R14.reuse, R8, R19 ;  /* 0x000000080e137223 */ /* 0x041fe20000000013 */
[----:B------:R-:W-:Y:S02]  /*3fd0*/  FFMA R14, R14, R9, R12 ;  /* 0x000000090e0e7223 */ /* 0x000fe4000000000c */
[----:B------:R-:W3:Y:S01]  /*3fe0*/  LDG.E.CONSTANT R12, desc[UR6][R26.64+0x100] ;  /* 0x000100061a0c7981 */ /* 0x000ee2000c1e9900 */
[----:B------:R-:W-:-:S03]  /*3ff0*/  FFMA R25, R17, R4, R28 ;  /* 0x0000000411197223 */ /* 0x000fc6000000001c */
[----:B------:R-:W0:Y:S01]  /*4000*/  LDS.64 R4, [R20+0x1430] ;  /* 0x0014300014047984 */ /* 0x000e220000000a00 */
[----:B------:R-:W-:-:S03]  /*4010*/  FFMA R29, R18, R8, R15 ;  /* 0x00000008121d7223 */ /* 0x000fc6000000000f */
[----:B------:R-:W4:Y:S01]  /*4020*/  LDG.E.CONSTANT R15, desc[UR6][R26.64+0x200] ;  /* 0x000200061a0f7981 */ /* 0x000f22000c1e9900 */
[-C--:B------:R-:W-:Y:S01]  /*4030*/  FFMA R8, R10, R9.reuse, R19 ;  /* 0x000000090a087223 */ /* 0x080fe20000000013 */
[-C--:B------:R-:W-:Y:S01]  /*4040*/  FFMA R21, R18, R9.reuse, R21 ;  /* 0x0000000912157223 */ /* 0x080fe20000000015 */
[-C--:B0-----:R-:W-:Y:S01]  /*4050*/  FFMA R14, R10, R4.reuse, R14 ;  /* 0x000000040a0e7223 */ /* 0x081fe2000000000e */
[C---:B------:R-:W-:Y:S01]  /*4060*/  FFMA R10, R16.reuse, R9, R29 ;  /* 0x00000009100a7223 */ /* 0x040fe2000000001d */
[CC--:B------:R-:W-:Y:S01]  /*4070*/  FFMA R19, R7.reuse, R4.reuse, R8 ;  /* 0x0000000407137223 */ /* 0x0c0fe20000000008 */
[-C--:B------:R-:W-:Y:S01]  /*4080*/  FFMA R8, R16, R4.reuse, R21 ;  /* 0x0000000410087223 */ /* 0x080fe20000000015 */
[-C--:B------:R-:W-:Y:S02]  /*4090*/  FFMA R28, R7, R5.reuse, R14 ;  /* 0x00000005071c7223 */ /* 0x080fe4000000000e */
[----:B------:R-:W5:Y:S01]  /*40a0*/  LDG.E.CONSTANT R14, desc[UR6][R26.64+0x300] ;  /* 0x000300061a0e7981 */ /* 0x000f62000c1e9900 */
[C---:B------:R-:W-:Y:S01]  /*40b0*/  FFMA R9, R17.reuse, R4, R10 ;  /* 0x0000000411097223 */ /* 0x040fe2000000000a */
[----:B------:R-:W-:-:S02]  /*40c0*/  FFMA R8, R17, R5, R8 ;  /* 0x0000000511087223 */ /* 0x000fc40000000008 */
[----:B------:R-:W5:Y:S04]  /*40d0*/  LDG.E.CONSTANT R10, desc[UR6][R26.64+0x400] ;  /* 0x000400061a0a7981 */ /* 0x000f68000c1e9900 */
[----:B------:R-:W0:Y:S04]  /*40e0*/  LDS.64 R4, [R20+0x14a0] ;  /* 0x0014a00014047984 */ /* 0x000e280000000a00 */
[----:B------:R-:W5:Y:S01]  /*40f0*/  LDG.E.CONSTANT R7, desc[UR6][R26.64+0x500] ;  /* 0x000500061a077981 */ /* 0x000f62000c1e9900 */
[C---:B0-----:R-:W-:Y:S01]  /*4100*/  FFMA R19, R18.reuse, R4, R19 ;  /* 0x0000000412137223 */ /* 0x041fe20000000013 */
[----:B------:R-:W-:-:S03]  /*4110*/  FFMA R21, R18, R5, R28 ;  /* 0x0000000512157223 */ /* 0x000fc6000000001c */
[C---:B------:R-:W-:Y:S02]  /*4120*/  FFMA R18, R16.reuse, R5, R19 ;  /* 0x0000000510127223 */ /* 0x040fe40000000013 */
[----:B------:R-:W0:Y:S04]  /*4130*/  LDS.64 R4, [R20+0x14a8] ;  /* 0x0014a80014047984 */ /* 0x000e280000000a00 */
[----:B------:R-:W5:Y:S01]  /*4140*/  LDG.E.CONSTANT R19, desc[UR6][R26.64+0x800] ;  /* 0x000800061a137981 */ /* 0x000f62000c1e9900 */
[----:B0-----:R-:W-:-:S03]  /*4150*/  FFMA R28, R16, R4, R21 ;  /* 0x00000004101c7223 */ /* 0x001fc60000000015 */
[----:B------:R-:W5:Y:S01]  /*4160*/  LDG.E.CONSTANT R21, desc[UR6][R26.64+0x600] ;  /* 0x000600061a157981 */ /* 0x000f62000c1e9900 */
[----:B------:R-:W-:-:S03]  /*4170*/  FFMA R16, R17, R4, R18 ;  /* 0x0000000411107223 */ /* 0x000fc60000000012 */
[----:B------:R0:W5:Y:S01]  /*4180*/  LDG.E.CONSTANT R18, desc[UR6][R26.64+0x700] ;  /* 0x000700061a127981 */ /* 0x000162000c1e9900 */
[----:B------:R-:W-:-:S03]  /*4190*/  FFMA R17, R17, R5, R28 ;  /* 0x0000000511117223 */ /* 0x000fc6000000001c */
        /* <DEDUP_REMOVED lines=18> */
[CC--:B------:R-:W-:Y:S02]  /*42c0*/  FFMA R27, R15.reuse, R4.reuse, R8 ;  /* 0x000000040f1b7223 */ /* 0x0c0fe40000000008 */
[----:B------:R-:W0:Y:S01]  /*42d0*/  LDS.64 R8, [R20+0x1608] ;  /* 0x0016080014087984 */ /* 0x000e220000000a00 */
[-C--:B------:R-:W-:Y:S01]  /*42e0*/  FFMA R25, R15, R5.reuse, R24 ;  /* 0x000000050f197223 */ /* 0x080fe20000000018 */
[C---:B------:R-:W-:Y:S01]  /*42f0*/  FFMA R26, R7.reuse, R4, R26 ;  /* 0x00000004071a7223 */ /* 0x040fe2000000001a */
[----:B------:R-:W-:Y:S02]  /*4300*/  FFMA R24, R7, R5, R28 ;  /* 0x0000000507187223 */ /* 0x000fe4000000001c */
[----:B------:R-:W1:Y:S01]  /*4310*/  LDS.64 R4, [R20+0x1610] ;  /* 0x0016100014047984 */ /* 0x000e620000000a00 */
[CC--:B0-----:R-:W-:Y:S01]  /*4320*/  FFMA R29, R13.reuse, R8.reuse, R16 ;  /* 0x000000080d1d7223 */ /* 0x0c1fe20000000010 */
[-C--:B------:R-:W-:Y:S01]  /*4330*/  FFMA R13, R13, R9.reuse, R17 ;  /* 0x000000090d0d7223 */ /* 0x080fe20000000011 */
[-C--:B------:R-:W-:Y:S01]  /*4340*/  FFMA R17, R14, R8.reuse, R27 ;  /* 0x000000080e117223 */ /* 0x080fe2000000001b */
[C---:B------:R-:W-:Y:S01]  /*4350*/  FFMA R27, R21.reuse, R8, R26 ;  /* 0x00000008151b7223 */ /* 0x040fe2000000001a */
[-C--:B------:R-:W-:Y:S01]  /*4360*/  FFMA R8, R12, R9.reuse, R29 ;  /* 0x000000090c087223 */ /* 0x080fe2000000001d */
[----:B------:R-:W-:-:S02]  /*4370*/  FFMA R29, R21, R9, R24 ;  /* 0x00000009151d7223 */ /* 0x000fc40000000018 */
[-C--:B------:R-:W-:Y:S01]  /*4380*/  FFMA R24, R18, R9.reuse, R27 ;  /* 0x0000000912187223 */ /* 0x080fe2000000001b */
[----:B------:R-:W-:Y:S01]  /*4390*/  IADD3 R27, PT, PT, R11, 0x1680, RZ ;  /* 0x000016800b1b7810 */ /* 0x000fe20007ffe0ff */
[-C--:B------:R-:W-:Y:S01]  /*43a0*/  FFMA R25, R14, R9.reuse, R25 ;  /* 0x000000090e197223 */ /* 0x080fe20000000019 */
[----:B------:R-:W-:Y:S01]  /*43b0*/  FFMA R26, R10, R9, R17 ;  /* 0x000000090a1a7223 */ /* 0x000fe20000000011 */
[-C--:B-1----:R-:W-:Y:S01]  /*43c0*/  FFMA R9, R18, R4.reuse, R29 ;  /* 0x0000000412097223 */ /* 0x082fe2000000001d */
[----:B------:R-:W-:Y:S01]  /*43d0*/  FFMA R17, R15, R4, R8 ;  /* 0x000000040f117223 */ /* 0x000fe20000000008 */
[----:B------:R-:W-:-:S04]  /*43e0*/  IMAD.WIDE.U32 R28, R27, 0x4, R22 ;  /* 0x000000041b1c7825 */ /* 0x000fc800078e0016 */
[-C--:B------:R-:W-:Y:S01]  /*43f0*/  FFMA R16, R12, R4.reuse, R13 ;  /* 0x000000040c107223 */ /* 0x080fe2000000000d */
[-C--:B------:R-:W-:Y:S01]  /*4400*/  FFMA R8, R10, R4.reuse, R25 ;  /* 0x000000040a087223 */ /* 0x080fe20000000019 */
[CC--:B------:R-:W-:Y:S01]  /*4410*/  FFMA R25, R19.reuse, R4.reuse, R24 ;  /* 0x0000000413197223 */ /* 0x0c0fe20000000018 */
[-C--:B------:R-:W-:Y:S01]  /*4420*/  FFMA R24, R19, R5.reuse, R9 ;  /* 0x0000000513187223 */ /* 0x080fe20000000009 */
[-C--:B------:R-:W-:Y:S01]  /*4430*/  FFMA R16, R15, R5.reuse, R16 ;  /* 0x000000050f107223 */ /* 0x080fe20000000010 */
[----:B------:R-:W2:Y:S01]  /*4440*/  LDG.E.CONSTANT R9, desc[UR6][R28.64] ;  /* 0x000000061c097981 */ /* 0x000ea2000c1e9900 */
[C---:B------:R-:W-:Y:S01]  /*4450*/  FFMA R15, R7.reuse, R4, R26 ;  /* 0x00000004070f7223 */ /* 0x040fe2000000001a */
[----:B------:R-:W-:Y:S02]  /*4460*/  FFMA R26, R7, R5, R8 ;  /* 0x00000005071a7223 */ /* 0x000fe40000000008 */
[----:B------:R-:W0:Y:S04]  /*4470*/  LDS.64 R12, [R20+0x1680] ;  /* 0x00168000140c7984 */ /* 0x000e280000000a00 */
[----:B------:R-:W3:Y:S04]  /*4480*/  LDG.E.CONSTANT R8, desc[UR6][R28.64+0x100] ;  /* 0x000100061c087981 */ /* 0x000ee8000c1e9900 */
[----:B------:R-:W1:Y:S01]  /*4490*/  LDS.64 R4, [R20+0x1688] ;  /* 0x0016880014047984 */ /* 0x000e620000000a00 */
[-C--:B0-----:R-:W-:Y:S01]  /*44a0*/  FFMA R17, R14, R12.reuse, R17 ;  /* 0x0000000c0e117223 */ /* 0x081fe20000000011 */
[----:B------:R-:W-:-:S03]  /*44b0*/  FFMA R27, R21, R12, R15 ;  /* 0x0000000c151b7223 */ /* 0x000fc6000000000f */
[-C--:B------:R-:W-:Y:S02]  /*44c0*/  FFMA R12, R10, R13.reuse, R17 ;  /* 0x0000000d0a0c7223 */ /* 0x080fe40000000011 */
[----:B------:R-:W4:Y:S01]  /*44d0*/  LDG.E.CONSTANT R17, desc[UR6][R28.64+0x200] ;  /* 0x000200061c117981 */ /* 0x000f22000c1e9900 */
[-C--:B------:R-:W-:Y:S01]  /*44e0*/  FFMA R16, R14, R13.reuse, R16 ;  /* 0x0000000d0e107223 */ /* 0x080fe20000000010 */
[-C--:B------:R-:W-:Y:S01]  /*44f0*/  FFMA R15, R21, R13.reuse, R26 ;  /* 0x0000000d150f7223 */ /* 0x080fe2000000001a */
[----:B------:R-:W-:Y:S01]  /*4500*/  FFMA R14, R18, R13, R27 ;  /* 0x0000000d120e7223 */ /* 0x000fe2000000001b */
[-C--:B-1----:R-:W-:Y:S02]  /*4510*/  FFMA R13, R7, R4.reuse, R12 ;  /* 0x00000004070d7223 */ /* 0x082fe4000000000c */
[----:B------:R-:W5:Y:S01]  /*4520*/  LDG.E.CONSTANT R12, desc[UR6][R28.64+0x300] ;  /* 0x000300061c0c7981 */ /* 0x000f62000c1e9900 */
[----:B------:R-:W-:-:S03]  /*4530*/  FFMA R16, R10, R4, R16 ;  /* 0x000000040a107223 */ /* 0x000fc60000000010 */
[----:B------:R-:W5:Y:S01]  /*4540*/  LDG.E.CONSTANT R10, desc[UR6][R28.64+0x400] ;  /* 0x000400061c0a7981 */ /* 0x000f62000c1e9900 */
[-C--:B------:R-:W-:Y:S01]  /*4550*/  FFMA R26, R7, R5.reuse, R16 ;  /* 0x00000005071a7223 */ /* 0x080fe20000000010 */
[-C--:B------:R-:W-:Y:S01]  /*4560*/  FFMA R16, R18, R4.reuse, R15 ;  /* 0x0000000412107223 */ /* 0x080fe2000000000f */
[----:B------:R-:W-:Y:S01]  /*4570*/  FFMA R14, R19, R4, R14 ;  /* 0x00000004130e7223 */ /* 0x000fe2000000000e */
[----:B------:R-:W-:Y:S01]  /*4580*/  IADD3 R27, PT, PT, R11, 0x1800, RZ ;  /* 0x000018000b1b7810 */ /* 0x000fe20007ffe0ff */
[----:B------:R0:W5:Y:S01]  /*4590*/  LDG.E.CONSTANT R7, desc[UR6][R28.64+0x500] ;  /* 0x000500061c077981 */ /* 0x000162000c1e9900 */
[----:B------:R-:W-:-:S03]  /*45a0*/  FFMA R15, R19, R5, R16 ;  /* 0x00000005130f7223 */ /* 0x000fc60000000010 */
[----:B------:R-:W1:Y:S01]  /*45b0*/  LDS.64 R4, [R20+0x16f8] ;  /* 0x0016f80014047984 */ /* 0x000e620000000a00 */
[----:B0-----:R-:W-:-:S05]  /*45c0*/  IMAD.WIDE.U32 R28, R27, 0x4, R22 ;  /* 0x000000041b1c7825 */ /* 0x001fca00078e0016 */
[----:B------:R-:W5:Y:S01]  /*45d0*/  LDG.E.CONSTANT R16, desc[UR6][R28.64] ;  /* 0x000000061c107981 */ /* 0x000f62000c1e9900 */
[C---:B-1----:R-:W-:Y:S01]  /*45e0*/  FFMA R13, R21.reuse, R4, R13 ;  /* 0x00000004150d7223 */ /* 0x042fe2000000000d */
[----:B------:R-:W-:-:S03]  /*45f0*/  FFMA R21, R21, R5, R26 ;  /* 0x0000000515157223 */ /* 0x000fc6000000001a */
[C---:B------:R-:W-:Y:S02]  /*4600*/  FFMA R26, R18.reuse, R5, R13 ;  /* 0x00000005121a7223 */ /* 0x040fe4000000000d */
[----:B------:R-:W0:Y:S01]  /*4610*/  LDS.64 R4, [R20+0x1700] ;  /* 0x0017000014047984 */ /* 0x000e220000000a00 */
[----:B------:R-:W-:Y:S01]  /*4620*/  IADD3 R27, PT, PT, R11, 0x1840, RZ ;  /* 0x000018400b1b7810 */ /* 0x000fe20007ffe0ff */
[-C--:B0-----:R-:W-:Y:S01]  /*4630*/  FFMA R21, R18, R4.reuse, R21 ;  /* 0x0000000412157223 */ /* 0x081fe20000000015 */
[----:B------:R-:W-:-:S03]  /*4640*/  FFMA R18, R19, R4, R26 ;  /* 0x0000000413127223 */ /* 0x000fc6000000001a */
[----:B------:R-:W-:Y:S01]  /*4650*/  IMAD.WIDE.U32 R26, R27, 0x4, R22 ;  /* 0x000000041b1a7825 */ /* 0x000fe200078e0016 */
[----:B------:R-:W-:-:S04]  /*4660*/  IADD3 R4, PT, PT, R11, 0x1880, RZ ;  /* 0x000018800b047810 */ /* 0x000fc80007ffe0ff */
[----:B------:R0:W5:Y:S01]  /*4670*/  LDG.E.CONSTANT R13, desc[UR6][R26.64] ;  /* 0x000000061a0d7981 */ /* 0x000162000c1e9900 */
[----:B------:R-:W-:Y:S01]  /*4680*/  FFMA R19, R19, R5, R21 ;  /* 0x0000000513137223 */ /* 0x000fe20000000015 */
[----:B0-----:R-:W-:Y:S02]  /*4690*/  IMAD.WIDE.U32 R26, R4, 0x4, R22 ;  /* 0x00000004041a7825 */ /* 0x001fe400078e0016 */
        /* <DEDUP_REMOVED lines=15> */
[----:B------:R-:W-:Y:S02]  /*4790*/  FFMA R24, R10, R5, R25 ;  /* 0x000000050a187223 */ /* 0x000fe40000000019 */
[----:B------:R-:W0:Y:S02]  /*47a0*/  LDS.64 R4, [R20+0x17f0] ;  /* 0x0017f00014047984 */ /* 0x000e240000000a00 */
[-C--:B0-----:R-:W-:Y:S01]  /*47b0*/  FFMA R26, R8, R4.reuse, R15 ;  /* 0x00000004081a7223 */ /* 0x081fe2000000000f */
[----:B------:R-:W-:-:S02]  /*47c0*/  FFMA R29, R17, R4, R14 ;  /* 0x00000004111d7223 */ /* 0x000fc4000000000e */
[----:B------:R-:W0:Y:S01]  /*47d0*/  LDS.64 R14, [R20+0x1860] ;  /* 0x00186000140e7984 */ /* 0x000e220000000a00 */
[-C--:B------:R-:W-:Y:S01]  /*47e0*/  FFMA R28, R10, R4.reuse, R27 ;  /* 0x000000040a1c7223 */ /* 0x080fe2000000001b */
[----:B------:R-:W-:Y:S01]  /*47f0*/  FFMA R4, R7, R4, R24 ;  /* 0x0000000407047223 */ /* 0x000fe20000000018 */
[-C--:B------:R-:W-:Y:S02]  /*4800*/  FFMA R25, R17, R5.reuse, R26 ;  /* 0x0000000511197223 */ /* 0x080fe4000000001a */
[----:B------:R-:W-:Y:S01]  /*4810*/  FFMA R27, R7, R5, R28 ;  /* 0x00000005071b7223 */ /* 0x000fe2000000001c */
[CC--:B0-----:R-:W-:Y:S01]  /*4820*/  FFMA R18, R9.reuse, R14.reuse, R18 ;  /* 0x0000000e09127223 */ /* 0x0c1fe20000000012 */
[-C--:B------:R-:W-:Y:S01]  /*4830*/  FFMA R9, R9, R15.reuse, R19 ;  /* 0x0000000f09097223 */ /* 0x080fe20000000013 */
[-C--:B------:R-:W-:Y:S01]  /*4840*/  FFMA R19, R12, R14.reuse, R29 ;  /* 0x0000000e0c137223 */ /* 0x080fe2000000001d */
[----:B------:R-:W-:Y:S02]  /*4850*/  FFMA R14, R16, R14, R4 ;  /* 0x0000000e100e7223 */ /* 0x000fe40000000004 */
[----:B------:R-:W0:Y:S01]  /*4860*/  LDS.64 R4, [R20+0x1868] ;  /* 0x0018680014047984 */ /* 0x000e220000000a00 */
[-C--:B------:R-:W-:Y:S01]  /*4870*/  FFMA R18, R8, R15.reuse, R18 ;  /* 0x0000000f08127223 */ /* 0x080fe20000000012 */
[-C--:B------:R-:W-:Y:S01]  /*4880*/  FFMA R26, R16, R15.reuse, R27 ;  /* 0x0000000f101a7223 */ /* 0x080fe2000000001b */
[----:B------:R-:W-:Y:S01]  /*4890*/  IADD3 R27, PT, PT, R11, 0x18c0, RZ ;  /* 0x000018c00b1b7810 */ /* 0x000fe20007ffe0ff */
[-C--:B------:R-:W-:Y:S01]  /*48a0*/  FFMA R28, R10, R15.reuse, R19 ;  /* 0x0000000f0a1c7223 */ /* 0x080fe20000000013 */
[-C--:B------:R-:W-:Y:S01]  /*48b0*/  FFMA R19, R13, R15.reuse, R14 ;  /* 0x0000000f0d137223 */ /* 0x080fe2000000000e */
[----:B------:R-:W-:Y:S01]  /*48c0*/  FFMA R25, R12, R15, R25 ;  /* 0x0000000f0c197223 */ /* 0x000fe20000000019 */
[----:B0-----:R-:W-:-:S02]  /*48d0*/  FFMA R24, R8, R4, R9 ;  /* 0x0000000408187223 */ /* 0x001fc40000000009 */
[----:B------:R-:W0:Y:S02]  /*48e0*/  LDS.64 R8, [R20+0x18d8] ;  /* 0x0018d80014087984 */ /* 0x000e240000000a00 */
[----:B------:R-:W-:Y:S01]  /*48f0*/  FFMA R14, R17, R5, R24 ;  /* 0x00000005110e7223 */ /* 0x000fe20000000018 */
[----:B------:R-:W-:Y:S01]  /*4900*/  FFMA R24, R13, R4, R26 ;  /* 0x000000040d187223 */ /* 0x000fe2000000001a */
[----:B------:R-:W-:-:S04]  /*4910*/  IMAD.WIDE.U32 R26, R27, 0x4, R22 ;  /* 0x000000041b1a7825 */ /* 0x000fc800078e0016 */
[-C--:B------:R-:W-:Y:S01]  /*4920*/  FFMA R15, R17, R4.reuse, R18 ;  /* 0x00000004110f7223 */ /* 0x080fe20000000012 */
[-C--:B------:R-:W-:Y:S01]  /*4930*/  FFMA R18, R10, R4.reuse, R25 ;  /* 0x000000040a127223 */ /* 0x080fe20000000019 */
[-C--:B------:R-:W-:Y:S01]  /*4940*/  FFMA R25, R21, R4.reuse, R19 ;  /* 0x0000000415197223 */ /* 0x080fe20000000013 */
[----:B------:R-:W2:Y:S02]  /*4950*/  LDG.E.CONSTANT R17, desc[UR6][R26.64] ;  /* 0x000000061a117981 */ /* 0x000ea4000c1e9900 */
[CC--:B------:R-:W-:Y:S01]  /*4960*/  FFMA R19, R7.reuse, R5.reuse, R18 ;  /* 0x0000000507137223 */ /* 0x0c0fe20000000012 */
[----:B------:R-:W-:Y:S01]  /*4970*/  FFMA R29, R7, R4, R28 ;  /* 0x00000004071d7223 */ /* 0x000fe2000000001c */
[----:B------:R-:W-:Y:S02]  /*4980*/  FFMA R24, R21, R5, R24 ;  /* 0x0000000515187223 */ /* 0x000fe40000000018 */
[----:B------:R-:W1:Y:S01]  /*4990*/  LDS.64 R4, [R20+0x18e0] ;  /* 0x0018e00014047984 */ /* 0x000e620000000a00 */
[C---:B0-----:R-:W-:Y:S01]  /*49a0*/  FFMA R15, R12.reuse, R8, R15 ;  /* 0x000000080c0f7223 */ /* 0x041fe2000000000f */
[----:B------:R-:W-:-:S02]  /*49b0*/  FFMA R18, R12, R9, R14 ;  /* 0x000000090c127223 */ /* 0x000fc4000000000e */
[----:B------:R-:W3:Y:S01]  /*49c0*/  LDG.E.CONSTANT R12, desc[UR6][R26.64+0x100] ;  /* 0x000100061a0c7981 */ /* 0x000ee2000c1e9900 */
[CC--:B------:R-:W-:Y:S01]  /*49d0*/  FFMA R14, R10.reuse, R9.reuse, R15 ;  /* 0x000000090a0e7223 */ /* 0x0c0fe2000000000f */
[----:B-1----:R-:W-:Y:S02]  /*49e0*/  FFMA R18, R10, R4, R18 ;  /* 0x000000040a127223 */ /* 0x002fe40000000012 */
[----:B------:R-:W4:Y:S01]  /*49f0*/  LDG.E.CONSTANT R10, desc[UR6][R26.64+0x200] ;  /* 0x000200061a0a7981 */ /* 0x000f22000c1e9900 */
[C---:B------:R-:W-:Y:S01]  /*4a00*/  FFMA R8, R16.reuse, R8, R29 ;  /* 0x0000000810087223 */ /* 0x040fe2000000001d */
[----:B------:R-:W-:-:S03]  /*4a10*/  FFMA R28, R16, R9, R19 ;  /* 0x00000009101c7223 */ /* 0x000fc60000000013 */
[----:B------:R-:W-:Y:S02]  /*4a20*/  FFMA R8, R13, R9, R8 ;  /* 0x000000090d087223 */ /* 0x000fe40000000008 */
[----:B------:R-:W5:Y:S01]  /*4a30*/  LDG.E.CONSTANT R9, desc[UR6][R26.64+0x300] ;  /* 0x000300061a097981 */ /* 0x000f62000c1e9900 */
[-C--:B------:R-:W-:Y:S01]  /*4a40*/  FFMA R19, R7, R4.reuse, R14 ;  /* 0x0000000407137223 */ /* 0x080fe2000000000e */
[-C--:B------:R-:W-:Y:S01]  /*4a50*/  FFMA R15, R21, R4.reuse, R8 ;  /* 0x00000004150f7223 */ /* 0x080fe20000000008 */
[----:B------:R-:W-:Y:S01]  /*4a60*/  FFMA R14, R13, R4, R28 ;  /* 0x000000040d0e7223 */ /* 0x000fe2000000001c */
[----:B------:R-:W5:Y:S01]  /*4a70*/  LDG.E.CONSTANT R8, desc[UR6][R26.64+0x400] ;  /* 0x000400061a087981 */ /* 0x000f62000c1e9900 */
[-C--:B------:R-:W-:Y:S02]  /*4a80*/  FFMA R18, R7, R5.reuse, R18 ;  /* 0x0000000507127223 */ /* 0x080fe40000000012 */
[----:B------:R-:W-:Y:S01]  /*4a90*/  FFMA R14, R21, R5, R14 ;  /* 0x00000005150e7223 */ /* 0x000fe2000000000e */
[----:B------:R-:W5:Y:S04]  /*4aa0*/  LDG.E.CONSTANT R7, desc[UR6][R26.64+0x500] ;  /* 0x000500061a077981 */ /* 0x000f68000c1e9900 */
[----:B------:R-:W0:Y:S02]  /*4ab0*/  LDS.64 R4, [R20+0x1950] ;  /* 0x0019500014047984 */ /* 0x000e240000000a00 */
[C---:B0-----:R-:W-:Y:S01]  /*4ac0*/  FFMA R4, R16.reuse, R4, R19 ;  /* 0x0000000410047223 */ /* 0x041fe20000000013 */
[----:B------:R-:W-:-:S02]  /*4ad0*/  FFMA R19, R16, R5, R18 ;  /* 0x0000000510137223 */ /* 0x000fc40000000012 */
[----:B------:R-:W5:Y:S01]  /*4ae0*/  LDG.E.CONSTANT R16, desc[UR6][R26.64+0x600] ;  /* 0x000600061a107981 */ /* 0x000f62000c1e9900 */
[----:B------:R-:W-:-:S03]  /*4af0*/  FFMA R18, R13, R5, R4 ;  /* 0x000000050d127223 */ /* 0x000fc60000000004 */
[----:B------:R-:W0:Y:S02]  /*4b00*/  LDS.64 R4, [R20+0x1958] ;  /* 0x0019580014047984 */ /* 0x000e240000000a00 */
[-C--:B0-----:R-:W-:Y:S02]  /*4b10*/  FFMA R28, R13, R4.reuse, R19 ;  /* 0x000000040d1c7223 */ /* 0x081fe40000000013 */
[----:B------:R-:W5:Y:S04]  /*4b20*/  LDG.E.CONSTANT R13, desc[UR6][R26.64+0x700] ;  /* 0x000700061a0d7981 */ /* 0x000f68000c1e9900 */
[----:B------:R0:W5:Y:S01]  /*4b30*/  LDG.E.CONSTANT R19, desc[UR6][R26.64+0x800] ;  /* 0x000800061a137981 */ /* 0x000162000c1e9900 */
[C---:B------:R-:W-:Y:S01]  /*4b40*/  FFMA R18, R21.reuse, R4, R18 ;  /* 0x0000000415127223 */ /* 0x040fe20000000012 */
[----:B------:R-:W-:-:S02]  /*4b50*/  FFMA R21, R21, R5, R28 ;  /* 0x0000000515157223 */ /* 0x000fc4000000001c */
        /* <DEDUP_REMOVED lines=9> */
[-C--:B-1----:R-:W-:Y:S01]  /*4bf0*/  FFMA R15, R17, R4.reuse, R15 ;  /* 0x00000004110f7223 */ /* 0x082fe2000000000f */
[----:B-----5:R-:W-:Y:S01]  /*4c00*/  FFMA R25, R9, R4, R28 ;  /* 0x0000000409197223 */ /* 0x020fe2000000001c */
[-C--:B0-----:R-:W-:Y:S01]  /*4c10*/  FFMA R27, R17, R5.reuse, R14 ;  /* 0x00000005111b7223 */ /* 0x081fe2000000000e */
[-C--:B------:R-:W-:Y:S01]  /*4c20*/  FFMA R29, R9, R5.reuse, R24 ;  /* 0x00000005091d7223 */ /* 0x080fe20000000018 */
[-C--:B------:R-:W-:Y:S01]  /*4c30*/  FFMA R15, R12, R5.reuse, R15 ;  /* 0x000000050c0f7223 */ /* 0x080fe2000000000f */
[----:B------:R-:W-:Y:S02]  /*4c40*/  FFMA R14, R8, R5, R25 ;  /* 0x00000005080e7223 */ /* 0x000fe40000000019 */
[----:B------:R-:W0:Y:S02]  /*4c50*/  LDS.64 R4, [R20+0x1a48] ;  /* 0x001a480014047984 */ /* 0x000e240000000a00 */
[-C--:B0-----:R-:W-:Y:S01]  /*4c60*/  FFMA R26, R12, R4.reuse, R27 ;  /* 0x000000040c1a7223 */ /* 0x081fe2000000001b */
[-C--:B------:R-:W-:Y:S01]  /*4c70*/  FFMA R24, R10, R4.reuse, R15 ;  /* 0x000000040a187223 */ /* 0x080fe2000000000f */
[-C--:B------:R-:W-:Y:S01]  /*4c80*/  FFMA R27, R7, R4.reuse, R14 ;  /* 0x00000004071b7223 */ /* 0x080fe2000000000e */
[----:B------:R-:W-:Y:S01]  /*4c90*/  FFMA R28, R8, R4, R29 ;  /* 0x00000004081c7223 */ /* 0x000fe2000000001d */
[----:B------:R-:W0:Y:S01]  /*4ca0*/  LDS.64 R14, [R20+0x1ab8] ;  /* 0x001ab800140e7984 */ /* 0x000e220000000a00 */
[----:B------:R-:W-:-:S02]  /*4cb0*/  FFMA R26, R10, R5, R26 ;  /* 0x000000050a1a7223 */ /* 0x000fc4000000001a */
[----:B------:R-:W-:Y:S02]  /*4cc0*/  FFMA R25, R7, R5, R28 ;  /* 0x0000000507197223 */ /* 0x000fe4000000001c */
[----:B------:R-:W1:Y:S01]  /*4cd0*/  LDS.64 R4, [R20+0x1ac0] ;  /* 0x001ac00014047984 */ /* 0x000e620000000a00 */
[CC--:B0-----:R-:W-:Y:S01]  /*4ce0*/  FFMA R29, R17.reuse, R14.reuse, R18 ;  /* 0x0000000e111d7223 */ /* 0x0c1fe20000000012 */
[-C--:B------:R-:W-:Y:S01]  /*4cf0*/  FFMA R17, R17, R15.reuse, R21 ;  /* 0x0000000f11117223 */ /* 0x080fe20000000015 */
[-C--:B------:R-:W-:Y:S01]  /*4d00*/  FFMA R18, R16, R14.reuse, R27 ;  /* 0x0000000e10127223 */ /* 0x080fe2000000001b */
[----:B------:R-:W-:Y:S01]  /*4d10*/  IADD3 R27, PT, PT, R11, 0x1b00, RZ ;  /* 0x00001b000b1b7810 */ /* 0x000fe20007ffe0ff */
[CC--:B------:R-:W-:Y:S01]  /*4d20*/  FFMA R29, R12.reuse, R15.reuse, R29 ;  /* 0x0000000f0c1d7223 */ /* 0x0c0fe2000000001d */
[C---:B------:R-:W-:Y:S01]  /*4d30*/  FFMA R21, R9.reuse, R14, R24 ;  /* 0x0000000e09157223 */ /* 0x040fe20000000018 */
[----:B-1----:R-:W-:Y:S01]  /*4d40*/  FFMA R28, R12, R4, R17 ;  /* 0x000000040c1c7223 */ /* 0x002fe20000000011 */
[-C--:B------:R-:W-:Y:S01]  /*4d50*/  FFMA R17, R9, R15.reuse, R26 ;  /* 0x0000000f09117223 */ /* 0x080fe2000000001a */
[----:B------:R-:W-:Y:S01]  /*4d60*/  FFMA R24, R16, R15, R25 ;  /* 0x0000000f10187223 */ /* 0x000fe20000000019 */
[----:B------:R-:W-:-:S04]  /*4d70*/  IMAD.WIDE.U32 R26, R27, 0x4, R22 ;  /* 0x000000041b1a7825 */ /* 0x000fc800078e0016 */
[CC--:B------:R-:W-:Y:S01]  /*4d80*/  FFMA R12, R10.reuse, R4.reuse, R29 ;  /* 0x000000040a0c7223 */ /* 0x0c0fe2000000001d */
[----:B------:R-:W-:Y:S01]  /*4d90*/  FFMA R10, R10, R5, R28 ;  /* 0x000000050a0a7223 */ /* 0x000fe2000000001c */
[CC--:B------:R-:W-:Y:S01]  /*4da0*/  FFMA R14, R8.reuse, R15.reuse, R21 ;  /* 0x0000000f080e7223 */ /* 0x0c0fe20000000015 */
[C---:B------:R-:W-:Y:S01]  /*4db0*/  FFMA R18, R13.reuse, R15, R18 ;  /* 0x0000000f0d127223 */ /* 0x040fe20000000012 */
[-C--:B------:R-:W-:Y:S01]  /*4dc0*/  FFMA R28, R8, R4.reuse, R17 ;  /* 0x00000004081c7223 */ /* 0x080fe20000000011 */
[-C--:B------:R-:W-:Y:S01]  /*4dd0*/  FFMA R24, R13, R4.reuse, R24 ;  /* 0x000000040d187223 */ /* 0x080fe20000000018 */
[----:B------:R-:W2:Y:S01]  /*4de0*/  LDG.E.CONSTANT R15, desc[UR6][R26.64] ;  /* 0x000000061a0f7981 */ /* 0x000ea2000c1e9900 */
[-C--:B------:R-:W-:Y:S01]  /*4df0*/  FFMA R17, R7, R4.reuse, R14 ;  /* 0x0000000407117223 */ /* 0x080fe2000000000e */
[----:B------:R-:W-:Y:S01]  /*4e00*/  FFMA R25, R19, R4, R18 ;  /* 0x0000000413197223 */ /* 0x000fe20000000012 */
[-C--:B------:R-:W-:Y:S01]  /*4e10*/  FFMA R21, R7, R5.reuse, R28 ;  /* 0x0000000507157223 */ /* 0x080fe2000000001c */
[----:B------:R-:W-:Y:S01]  /*4e20*/  FFMA R24, R19, R5, R24 ;  /* 0x0000000513187223 */ /* 0x000fe20000000018 */
[----:B------:R-:W3:Y:S04]  /*4e30*/  LDG.E.CONSTANT R14, desc[UR6][R26.64+0x100] ;  /* 0x000100061a0e7981 */ /* 0x000ee8000c1e9900 */
[----:B------:R-:W0:Y:S02]  /*4e40*/  LDS.64 R4, [R20+0x1b30] ;  /* 0x001b300014047984 */ /* 0x000e240000000a00 */
[----:B0-----:R-:W-:-:S04]  /*4e50*/  FFMA R12, R9, R4, R12 ;  /* 0x00000004090c7223 */ /* 0x001fc8000000000c */
[-C--:B------:R-:W-:Y:S02]  /*4e60*/  FFMA R18, R8, R5.reuse, R12 ;  /* 0x0000000508127223 */ /* 0x080fe4000000000c */
[----:B------:R-:W4:Y:S01]  /*4e70*/  LDG.E.CONSTANT R12, desc[UR6][R26.64+0x200] ;  /* 0x000200061a0c7981 */ /* 0x000f22000c1e9900 */
[C---:B------:R-:W-:Y:S01]  /*4e80*/  FFMA R4, R16.reuse, R4, R17 ;  /* 0x0000000410047223 */ /* 0x040fe20000000011 */
[-C--:B------:R-:W-:Y:S01]  /*4e90*/  FFMA R29, R9, R5.reuse, R10 ;  /* 0x00000005091d7223 */ /* 0x080fe2000000000a */
[-C--:B------:R-:W-:Y:S01]  /*4ea0*/  FFMA R9, R16, R5.reuse, R21 ;  /* 0x0000000510097223 */ /* 0x080fe20000000015 */
[----:B------:R-:W-:Y:S01]  /*4eb0*/  IADD3 R10, PT, PT, R11, 0x1c00, RZ ;  /* 0x00001c000b0a7810 */ /* 0x000fe20007ffe0ff */
[----:B------:R-:W-:Y:S01]  /*4ec0*/  FFMA R21, R13, R5, R4 ;  /* 0x000000050d157223 */ /* 0x000fe20000000004 */
[----:B------:R0:W5:Y:S04]  /*4ed0*/  LDG.E.CONSTANT R17, desc[UR6][R26.64+0x300] ;  /* 0x000300061a117981 */ /* 0x000168000c1e9900 */
[----:B------:R-:W1:Y:S01]  /*4ee0*/  LDS.64 R4, [R20+0x1b38] ;  /* 0x001b380014047984 */ /* 0x000e620000000a00 */
[----:B0-----:R-:W-:-:S05]  /*4ef0*/  IMAD.WIDE.U32 R26, R10, 0x4, R22 ;  /* 0x000000040a1a7825 */ /* 0x001fca00078e0016 */
[----:B------:R0:W5:Y:S01]  /*4f00*/  LDG.E.CONSTANT R10, desc[UR6][R26.64] ;  /* 0x000000061a0a7981 */ /* 0x000162000c1e9900 */
[-C--:B-1----:R-:W-:Y:S01]  /*4f10*/  FFMA R8, R8, R4.reuse, R29 ;  /* 0x0000000408087223 */ /* 0x082fe2000000001d */
[----:B------:R-:W-:Y:S01]  /*4f20*/  IADD3 R29, PT, PT, R11, 0x1c40, RZ ;  /* 0x00001c400b1d7810 */ /* 0x000fe20007ffe0ff */
[----:B------:R-:W-:-:S04]  /*4f30*/  FFMA R9, R13, R4, R9 ;  /* 0x000000040d097223 */ /* 0x000fc80000000009 */
[----:B------:R-:W-:-:S04]  /*4f40*/  IMAD.WIDE.U32 R28, R29, 0x4, R22 ;  /* 0x000000041d1c7825 */ /* 0x000fc800078e0016 */
[CC--:B------:R-:W-:Y:S01]  /*4f50*/  FFMA R18, R7.reuse, R4.reuse, R18 ;  /* 0x0000000407127223 */ /* 0x0c0fe20000000012 */
[-C--:B0-----:R-:W-:Y:S01]  /*4f60*/  FFMA R26, R7, R5.reuse, R8 ;  /* 0x00000005071a7223 */ /* 0x081fe20000000008 */
[C---:B------:R-:W-:Y:S01]  /*4f70*/  FFMA R8, R19.reuse, R4, R21 ;  /* 0x0000000413087223 */ /* 0x040fe20000000015 */
[----:B------:R-:W-:Y:S01]  /*4f80*/  FFMA R9, R19, R5, R9 ;  /* 0x0000000513097223 */ /* 0x000fe20000000009 */
[----:B------:R0:W5:Y:S04]  /*4f90*/  LDG.E.CONSTANT R7, desc[UR6][R28.64] ;  /* 0x000000061c077981 */ /* 0x000168000c1e9900 */
[----:B------:R-:W1:Y:S01]  /*4fa0*/  LDS.64 R4, [R20+0x1ba8] ;  /* 0x001ba80014047984 */ /* 0x000e620000000a00 */
[----:B------:R-:W-:-:S05]  /*4fb0*/  IADD3 R21, PT, PT, R11, 0x1c80, RZ ;  /* 0x00001c800b157810 */ /* 0x000fca0007ffe0ff */
[----:B0-----:R-:W-:-:S05]  /*4fc0*/  IMAD.WIDE.U32 R28, R21, 0x4, R22 ;  /* 0x00000004151c7825 */ /* 0x001fca00078e0016 */
[----:B------:R-:W5:Y:S01]  /*4fd0*/  LDG.E.CONSTANT R21, desc[UR6][R28.64] ;  /* 0x000000061c157981 */ /* 0x000f62000c1e9900 */
[C---:B-1----:R-:W-:Y:S01]  /*4fe0*/  FFMA R4, R16.reuse, R4, R18 ;  /* 0x0000000410047223 */ /* 0x042fe20000000012 */
[----:B------:R-:W-:-:S03]  /*4ff0*/  FFMA R27, R16, R5, R26 ;  /* 0x00000005101b7223 */ /* 0x000fc6000000001a */
[----:B------:R-:W-:Y:S02]  /*5000*/  FFMA R18, R13, R5, R4 ;  /* 0x000000050d127223 */ /* 0x000fe40000000004 */
        /* <DEDUP_REMOVED lines=21> */
[-C--:B------:R-:W-:Y:S02]  /*5160*/  FFMA R29, R15, R5.reuse, R9 ;  /* 0x000000050f1d7223 */ /* 0x080fe40000000009 */
[-C--:B------:R-:W-:Y:S01]  /*5170*/  FFMA R9, R14, R5.reuse, R25 ;  /* 0x000000050e097223 */ /* 0x080fe20000000019 */
[-C--:B------:R-:W-:Y:S01]  /*5180*/  FFMA R25, R17, R5.reuse, R24 ;  /* 0x0000000511197223 */ /* 0x080fe20000000018 */
[----:B------:R-:W-:-:S02]  /*5190*/  FFMA R8, R10, R5, R27 ;  /* 0x000000050a087223 */ /* 0x000fc4000000001b */
[----:B------:R-:W0:Y:S02]  /*51a0*/  LDS.64 R4, [R20+0x1ca0] ;  /* 0x001ca00014047984 */ /* 0x000e240000000a00 */
[-C--:B0-----:R-:W-:Y:S01]  /*51b0*/  FFMA R26, R14, R4.reuse, R29 ;  /* 0x000000040e1a7223 */ /* 0x081fe2000000001d */
[-C--:B------:R-:W-:Y:S01]  /*51c0*/  FFMA R24, R10, R4.reuse, R25 ;  /* 0x000000040a187223 */ /* 0x080fe20000000019 */
[CC--:B------:R-:W-:Y:S01]  /*51d0*/  FFMA R28, R12.reuse, R4.reuse, R9 ;  /* 0x000000040c1c7223 */ /* 0x0c0fe20000000009 */
[C---:B------:R-:W-:Y:S02]  /*51e0*/  FFMA R4, R7.reuse, R4, R8 ;  /* 0x0000000407047223 */ /* 0x040fe40000000008 */
[----:B------:R-:W0:Y:S01]  /*51f0*/  LDS.64 R8, [R20+0x1d10] ;  /* 0x001d100014087984 */ /* 0x000e220000000a00 */
[-C--:B------:R-:W-:Y:S01]  /*5200*/  FFMA R26, R12, R5.reuse, R26 ;  /* 0x000000050c1a7223 */ /* 0x080fe2000000001a */
[----:B------:R-:W-:Y:S01]  /*5210*/  FFMA R24, R7, R5, R24 ;  /* 0x0000000507187223 */ /* 0x000fe20000000018 */
[-C--:B0-----:R-:W-:Y:S01]  /*5220*/  FFMA R25, R15, R8.reuse, R18 ;  /* 0x000000080f197223 */ /* 0x081fe20000000012 */
[-C--:B------:R-:W-:Y:S01]  /*5230*/  FFMA R27, R17, R8.reuse, R28 ;  /* 0x00000008111b7223 */ /* 0x080fe2000000001c */
[----:B------:R-:W-:-:S02]  /*5240*/  FFMA R8, R21, R8, R4 ;  /* 0x0000000815087223 */ /* 0x000fc40000000004 */
[----:B------:R-:W0:Y:S01]  /*5250*/  LDS.64 R4, [R20+0x1d18] ;  /* 0x001d180014047984 */ /* 0x000e220000000a00 */
[-C--:B------:R-:W-:Y:S01]  /*5260*/  FFMA R19, R15, R9.reuse, R19 ;  /* 0x000000090f137223 */ /* 0x080fe20000000013 */
[CC--:B------:R-:W-:Y:S01]  /*5270*/  FFMA R25, R14.reuse, R9.reuse, R25 ;  /* 0x000000090e197223 */ /* 0x0c0fe20000000019 */
[-C--:B------:R-:W-:Y:S02]  /*5280*/  FFMA R24, R21, R9.reuse, R24 ;  /* 0x0000000915187223 */ /* 0x080fe40000000018 */
[-C--:B0-----:R-:W-:Y:S01]  /*5290*/  FFMA R18, R14, R4.reuse, R19 ;  /* 0x000000040e127223 */ /* 0x081fe20000000013 */
[-C--:B------:R-:W-:Y:S01]  /*52a0*/  FFMA R19, R17, R9.reuse, R26 ;  /* 0x0000000911137223 */ /* 0x080fe2000000001a */
[C---:B------:R-:W-:Y:S01]  /*52b0*/  FFMA R26, R10.reuse, R9, R27 ;  /* 0x000000090a1a7223 */ /* 0x040fe2000000001b */
[----:B------:R-:W-:Y:S01]  /*52c0*/  IADD3 R27, PT, PT, R11, 0x1d40, RZ ;  /* 0x00001d400b1b7810 */ /* 0x000fe20007ffe0ff */
[----:B------:R-:W0:Y:S01]  /*52d0*/  LDS.64 R14, [R20+0x1d88] ;  /* 0x001d8800140e7984 */ /* 0x000e220000000a00 */
[-C--:B------:R-:W-:Y:S01]  /*52e0*/  FFMA R28, R10, R4.reuse, R19 ;  /* 0x000000040a1c7223 */ /* 0x080fe20000000013 */
[----:B------:R-:W-:-:S02]  /*52f0*/  FFMA R19, R7, R4, R26 ;  /* 0x0000000407137223 */ /* 0x000fc4000000001a */
[----:B------:R-:W-:-:S04]  /*5300*/  IMAD.WIDE.U32 R26, R27, 0x4, R22 ;  /* 0x000000041b1a7825 */ /* 0x000fc800078e0016 */
[C---:B------:R-:W-:Y:S01]  /*5310*/  FFMA R9, R13.reuse, R9, R8 ;  /* 0x000000090d097223 */ /* 0x040fe20000000008 */
[CC--:B------:R-:W-:Y:S01]  /*5320*/  FFMA R8, R12.reuse, R4.reuse, R25 ;  /* 0x000000040c087223 */ /* 0x0c0fe20000000019 */
[-C--:B------:R-:W-:Y:S02]  /*5330*/  FFMA R18, R12, R5.reuse, R18 ;  /* 0x000000050c127223 */ /* 0x080fe40000000012 */
[----:B------:R-:W2:Y:S01]  /*5340*/  LDG.E.CONSTANT R12, desc[UR6][R26.64] ;  /* 0x000000061a0c7981 */ /* 0x000ea2000c1e9900 */
[-C--:B------:R-:W-:Y:S01]  /*5350*/  FFMA R24, R13, R4.reuse, R24 ;  /* 0x000000040d187223 */ /* 0x080fe20000000018 */
[C---:B------:R-:W-:Y:S02]  /*5360*/  FFMA R25, R16.reuse, R4, R9 ;  /* 0x0000000410197223 */ /* 0x040fe40000000009 */
[----:B------:R-:W3:Y:S01]  /*5370*/  LDG.E.CONSTANT R9, desc[UR6][R26.64+0x100] ;  /* 0x000100061a097981 */ /* 0x000ee2000c1e9900 */
[-C--:B------:R-:W-:Y:S01]  /*5380*/  FFMA R28, R7, R5.reuse, R28 ;  /* 0x00000005071c7223 */ /* 0x080fe2000000001c */
[----:B------:R-:W-:-:S02]  /*5390*/  FFMA R24, R16, R5, R24 ;  /* 0x0000000510187223 */ /* 0x000fc40000000018 */
[----:B------:R-:W1:Y:S01]  /*53a0*/  LDS.64 R4, [R20+0x1d90] ;  /* 0x001d900014047984 */ /* 0x000e620000000a00 */
[CC--:B0-----:R-:W-:Y:S01]  /*53b0*/  FFMA R29, R17.reuse, R14.reuse, R8 ;  /* 0x0000000e111d7223 */ /* 0x0c1fe20000000008 */
[-C--:B------:R-:W-:Y:S01]  /*53c0*/  FFMA R17, R17, R15.reuse, R18 ;  /* 0x0000000f11117223 */ /* 0x080fe20000000012 */
[----:B------:R-:W-:Y:S02]  /*53d0*/  FFMA R8, R21, R14, R19 ;  /* 0x0000000e15087223 */ /* 0x000fe40000000013 */
[CC--:B------:R-:W-:Y:S01]  /*53e0*/  FFMA R14, R10.reuse, R15.reuse, R29 ;  /* 0x0000000f0a0e7223 */ /* 0x0c0fe2000000001d */
[----:B-1----:R-:W-:Y:S02]  /*53f0*/  FFMA R17, R10, R4, R17 ;  /* 0x000000040a117223 */ /* 0x002fe40000000011 */
[----:B------:R-:W4:Y:S01]  /*5400*/  LDG.E.CONSTANT R10, desc[UR6][R26.64+0x200] ;  /* 0x000200061a0a7981 */ /* 0x000f22000c1e9900 */
[----:B------:R-:W-:-:S03]  /*5410*/  FFMA R19, R13, R15, R8 ;  /* 0x0000000f0d137223 */ /* 0x000fc60000000008 */
[----:B------:R-:W5:Y:S01]  /*5420*/  LDG.E.CONSTANT R8, desc[UR6][R26.64+0x300] ;  /* 0x000300061a087981 */ /* 0x000f62000c1e9900 */
[----:B------:R-:W-:Y:S01]  /*5430*/  FFMA R18, R21, R15, R28 ;  /* 0x0000000f15127223 */ /* 0x000fe2000000001c */
[C---:B------:R-:W-:Y:S02]  /*5440*/  FFMA R28, R7.reuse, R5, R17 ;  /* 0x00000005071c7223 */ /* 0x040fe40000000011 */
[----:B------:R-:W5:Y:S01]  /*5450*/  LDG.E.CONSTANT R17, desc[UR6][R26.64+0x400] ;  /* 0x000400061a117981 */ /* 0x000f62000c1e9900 */
[----:B------:R-:W-:-:S03]  /*5460*/  FFMA R14, R7, R4, R14 ;  /* 0x00000004070e7223 */ /* 0x000fc6000000000e */
[----:B------:R-:W5:Y:S01]  /*5470*/  LDG.E.CONSTANT R7, desc[UR6][R26.64+0x500] ;  /* 0x000500061a077981 */ /* 0x000f62000c1e9900 */
[-C--:B------:R-:W-:Y:S01]  /*5480*/  FFMA R18, R13, R4.reuse, R18 ;  /* 0x000000040d127223 */ /* 0x080fe20000000012 */
[C---:B------:R-:W-:Y:S02]  /*5490*/  FFMA R19, R16.reuse, R4, R19 ;  /* 0x0000000410137223 */ /* 0x040fe40000000013 */
[----:B------:R-:W5:Y:S01]  /*54a0*/  LDG.E.CONSTANT R15, desc[UR6][R26.64+0x600] ;  /* 0x000600061a0f7981 */ /* 0x000f62000c1e9900 */
[----:B------:R-:W-:-:S03]  /*54b0*/  FFMA R18, R16, R5, R18 ;  /* 0x0000000510127223 */ /* 0x000fc60000000012 */
[----:B------:R-:W0:Y:S02]  /*54c0*/  LDS.64 R4, [R20+0x1e00] ;  /* 0x001e000014047984 */ /* 0x000e240000000a00 */
[C---:B0-----:R-:W-:Y:S01]  /*54d0*/  FFMA R4, R21.reuse, R4, R14 ;  /* 0x0000000415047223 */ /* 0x041fe2000000000e */
[-C--:B------:R-:W-:Y:S01]  /*54e0*/  FFMA R21, R21, R5.reuse, R28 ;  /* 0x0000000515157223 */ /* 0x080fe2000000001c */
[----:B------:R-:W5:Y:S02]  /*54f0*/  LDG.E.CONSTANT R14, desc[UR6][R26.64+0x700] ;  /* 0x000700061a0e7981 */ /* 0x000f64000c1e9900 */
[C---:B------:R-:W-:Y:S02]  /*5500*/  FFMA R29, R13.reuse, R5, R4 ;  /* 0x000000050d1d7223 */ /* 0x040fe40000000004 */
[----:B------:R-:W0:Y:S02]  /*5510*/  LDS.64 R4, [R20+0x1e08] ;  /* 0x001e080014047984 */ /* 0x000e240000000a00 */
[-C--:B0-----:R-:W-:Y:S01]  /*5520*/  FFMA R28, R13, R4.reuse, R21 ;  /* 0x000000040d1c7223 */ /* 0x081fe20000000015 */
[C---:B------:R-:W-:Y:S01]  /*5530*/  FFMA R13, R16.reuse, R4, R29 ;  /* 0x00000004100d7223 */ /* 0x040fe2000000001d */
[----:B------:R0:W5:Y:S02]  /*5540*/  LDG.E.CONSTANT R21, desc[UR6][R26.64+0x800] ;  /* 0x000800061a157981 */ /* 0x000164000c1e9900 */
        /* <DEDUP_REMOVED lines=17> */
[-C--:B0-----:R-:W-:Y:S01]  /*5660*/  FFMA R18, R9, R4.reuse, R18 ;  /* 0x0000000409127223 */ /* 0x081fe20000000012 */
[-C--:B------:R-:W-:Y:S01]  /*5670*/  FFMA R28, R17, R4.reuse, R24 ;  /* 0x00000004111c7223 */ /* 0x080fe20000000018 */
[CC--:B------:R-:W-:Y:S01]  /*5680*/  FFMA R24, R7.reuse, R4.reuse, R26 ;  /* 0x0000000407187223 */ /* 0x0c0fe2000000001a */
[C---:B------:R-:W-:Y:S01]  /*5690*/  FFMA R19, R10.reuse, R4, R19 ;  /* 0x000000040a137223 */ /* 0x040fe20000000013 */
[-C--:B------:R-:W-:Y:S01]  /*56a0*/  FFMA R18, R10, R5.reuse, R18 ;  /* 0x000000050a127223 */ /* 0x080fe20000000012 */
[----:B------:R-:W-:-:S02]  /*56b0*/  FFMA R26, R7, R5, R28 ;  /* 0x00000005071a7223 */ /* 0x000fc4000000001c */
[----:B------:R-:W0:Y:S01]  /*56c0*/  LDS.64 R4, [R20+0x1f68] ;  /* 0x001f680014047984 */ /* 0x000e220000000a00 */
[----:B------:R-:W-:Y:S01]  /*56d0*/  IADD3 R29, PT, PT, R11, 0x1f80, RZ ;  /* 0x00001f800b1d7810 */ /* 0x000fe20007ffe0ff */
[CC--:B0-----:R-:W-:Y:S01]  /*56e0*/  FFMA R28, R12.reuse, R4.reuse, R13 ;  /* 0x000000040c1c7223 */ /* 0x0c1fe2000000000d */
[-C--:B------:R-:W-:Y:S02]  /*56f0*/  FFMA R16, R12, R5.reuse, R16 ;  /* 0x000000050c107223 */ /* 0x080fe40000000010 */
[----:B------:R-:W0:Y:S01]  /*5700*/  LDS.64 R12, [R20+0x1f70] ;  /* 0x001f7000140c7984 */ /* 0x000e220000000a00 */
[CC--:B------:R-:W-:Y:S01]  /*5710*/  FFMA R19, R8.reuse, R4.reuse, R19 ;  /* 0x0000000408137223 */ /* 0x0c0fe20000000013 */
[----:B------:R-:W-:Y:S01]  /*5720*/  FFMA R25, R15, R4, R24 ;  /* 0x000000040f197223 */ /* 0x000fe20000000018 */
[-C--:B------:R-:W-:Y:S02]  /*5730*/  FFMA R27, R9, R5.reuse, R28 ;  /* 0x00000005091b7223 */ /* 0x080fe4000000001c */
[-C--:B------:R-:W-:Y:S01]  /*5740*/  FFMA R24, R17, R5.reuse, R19 ;  /* 0x0000000511187223 */ /* 0x080fe20000000013 */
[-C--:B------:R-:W-:Y:S01]  /*5750*/  FFMA R19, R15, R5.reuse, R26 ;  /* 0x000000050f137223 */ /* 0x080fe2000000001a */
[-C--:B------:R-:W-:Y:S01]  /*5760*/  FFMA R18, R8, R5.reuse, R18 ;  /* 0x0000000508127223 */ /* 0x080fe20000000012 */
[----:B------:R-:W-:Y:S01]  /*5770*/  FFMA R26, R14, R5, R25 ;  /* 0x000000050e1a7223 */ /* 0x000fe20000000019 */
[----:B------:R-:W-:-:S04]  /*5780*/  IMAD.WIDE.U32 R4, R29, 0x4, R22 ;  /* 0x000000041d047825 */ /* 0x000fc800078e0016 */
[-C--:B0-----:R-:W-:Y:S02]  /*5790*/  FFMA R28, R9, R12.reuse, R16 ;  /* 0x0000000c091c7223 */ /* 0x081fe40000000010 */
[----:B------:R-:W2:Y:S04]  /*57a0*/  LDG.E.CONSTANT R16, desc[UR6][R4.64] ;  /* 0x0000000604107981 */ /* 0x000ea8000c1e9900 */
[----:B------:R0:W3:Y:S04]  /*57b0*/  LDG.E.CONSTANT R9, desc[UR6][R4.64+0x100] ;  /* 0x0001000604097981 */ /* 0x0000e8000c1e9900 */
[----:B0-----:R-:W0:Y:S01]  /*57c0*/  LDS.64 R4, [R20+0x1fe0] ;  /* 0x001fe00014047984 */ /* 0x001e220000000a00 */
[CC--:B------:R-:W-:Y:S01]  /*57d0*/  FFMA R27, R10.reuse, R12.reuse, R27 ;  /* 0x0000000c0a1b7223 */ /* 0x0c0fe2000000001b */
[----:B------:R-:W-:Y:S01]  /*57e0*/  FFMA R28, R10, R13, R28 ;  /* 0x0000000d0a1c7223 */ /* 0x000fe2000000001c */
[-C--:B------:R-:W-:Y:S01]  /*57f0*/  FFMA R10, R7, R12.reuse, R24 ;  /* 0x0000000c070a7223 */ /* 0x080fe20000000018 */
[-C--:B------:R-:W-:Y:S01]  /*5800*/  FFMA R24, R14, R12.reuse, R19 ;  /* 0x0000000c0e187223 */ /* 0x080fe20000000013 */
[-C--:B------:R-:W-:Y:S01]  /*5810*/  FFMA R18, R17, R12.reuse, R18 ;  /* 0x0000000c11127223 */ /* 0x080fe20000000012 */
[----:B------:R-:W-:Y:S01]  /*5820*/  IADD3 R19, PT, PT, R11, 0x2000, RZ ;  /* 0x000020000b137810 */ /* 0x000fe20007ffe0ff */
[----:B------:R-:W-:-:S02]  /*5830*/  FFMA R25, R21, R12, R26 ;  /* 0x0000000c15197223 */ /* 0x000fc4000000001a */
[----:B------:R-:W-:Y:S02]  /*5840*/  FFMA R26, R7, R13, R18 ;  /* 0x0000000d071a7223 */ /* 0x000fe40000000012 */
[----:B------:R-:W-:-:S04]  /*5850*/  IMAD.WIDE.U32 R18, R19, 0x4, R22 ;  /* 0x0000000413127825 */ /* 0x000fc800078e0016 */
[----:B------:R-:W-:Y:S01]  /*5860*/  FFMA R24, R21, R13, R24 ;  /* 0x0000000d15187223 */ /* 0x000fe20000000018 */
[CC--:B0-----:R-:W-:Y:S01]  /*5870*/  FFMA R12, R8.reuse, R4.reuse, R27 ;  /* 0x00000004080c7223 */ /* 0x0c1fe2000000001b */
[-C--:B------:R-:W-:Y:S02]  /*5880*/  FFMA R13, R8, R5.reuse, R28 ;  /* 0x00000005080d7223 */ /* 0x080fe4000000001c */
[----:B------:R0:W4:Y:S04]  /*5890*/  LDG.E.CONSTANT R8, desc[UR6][R18.64] ;  /* 0x0000000612087981 */ /* 0x000128000c1e9900 */
[----:B0-----:R-:W0:Y:S01]  /*58a0*/  LDS.64 R18, [R20+0x1fe8] ;  /* 0x001fe80014127984 */ /* 0x001e220000000a00 */
[----:B------:R-:W-:Y:S01]  /*58b0*/  FFMA R27, R15, R4, R10 ;  /* 0x000000040f1b7223 */ /* 0x000fe2000000000a */
[----:B------:R-:W-:Y:S01]  /*58c0*/  IADD3 R29, PT, PT, R11, 0x2040, RZ ;  /* 0x000020400b1d7810 */ /* 0x000fe20007ffe0ff */
[-C--:B------:R-:W-:Y:S01]  /*58d0*/  FFMA R12, R17, R5.reuse, R12 ;  /* 0x00000005110c7223 */ /* 0x080fe2000000000c */
[-C--:B------:R-:W-:Y:S01]  /*58e0*/  FFMA R26, R15, R5.reuse, R26 ;  /* 0x000000050f1a7223 */ /* 0x080fe2000000001a */
[----:B------:R-:W-:-:S02]  /*58f0*/  FFMA R27, R14, R5, R27 ;  /* 0x000000050e1b7223 */ /* 0x000fc4000000001b */
[----:B------:R-:W-:Y:S01]  /*5900*/  IMAD.WIDE.U32 R4, R29, 0x4, R22 ;  /* 0x000000041d047825 */ /* 0x000fe200078e0016 */
[----:B------:R-:W-:-:S04]  /*5910*/  IADD3 R29, PT, PT, R11, 0x2080, RZ ;  /* 0x000020800b1d7810 */ /* 0x000fc80007ffe0ff */
[----:B------:R1:W5:Y:S02]  /*5920*/  LDG.E.CONSTANT R10, desc[UR6][R4.64] ;  /* 0x00000006040a7981 */ /* 0x000364000c1e9900 */
[----:B-1----:R-:W-:-:S04]  /*5930*/  IMAD.WIDE.U32 R4, R29, 0x4, R22 ;  /* 0x000000041d047825 */ /* 0x002fc800078e0016 */
[-C--:B0-----:R-:W-:Y:S02]  /*5940*/  FFMA R28, R17, R18.reuse, R13 ;  /* 0x00000012111c7223 */ /* 0x081fe4000000000d */
[----:B------:R0:W5:Y:S01]  /*5950*/  LDG.E.CONSTANT R13, desc[UR6][R4.64] ;  /* 0x00000006040d7981 */ /* 0x000162000c1e9900 */
[----:B------:R-:W-:Y:S01]  /*5960*/  IADD3 R29, PT, PT, R11, 0x20c0, RZ ;  /* 0x000020c00b1d7810 */ /* 0x000fe20007ffe0ff */
[C---:B------:R-:W-:Y:S01]  /*5970*/  FFMA R12, R7.reuse, R18, R12 ;  /* 0x00000012070c7223 */ /* 0x040fe2000000000c */
[----:B------:R-:W-:-:S03]  /*5980*/  FFMA R17, R7, R19, R28 ;  /* 0x0000001307117223 */ /* 0x000fc6000000001c */
[----:B0-----:R-:W-:-:S05]  /*5990*/  IMAD.WIDE.U32 R4, R29, 0x4, R22 ;  /* 0x000000041d047825 */ /* 0x001fca00078e0016 */
[----:B------:R0:W5:Y:S04]  /*59a0*/  LDG.E.CONSTANT R7, desc[UR6][R4.64] ;  /* 0x0000000604077981 */ /* 0x000168000c1e9900 */
[----:B0-----:R-:W0:Y:S01]  /*59b0*/  LDS.64 R4, [R20+0x2058] ;  /* 0x0020580014047984 */ /* 0x001e220000000a00 */
[-C--:B------:R-:W-:Y:S01]  /*59c0*/  FFMA R26, R14, R18.reuse, R26 ;  /* 0x000000120e1a7223 */ /* 0x080fe2000000001a */
[----:B------:R-:W-:Y:S01]  /*59d0*/  FFMA R18, R21, R18, R27 ;  /* 0x0000001215127223 */ /* 0x000fe2000000001b */
[----:B------:R-:W-:Y:S02]  /*59e0*/  IADD3 R27, PT, PT, R11, 0x2100, RZ ;  /* 0x000021000b1b7810 */ /* 0x000fe40007ffe0ff */
[----:B------:R-:W-:-:S03]  /*59f0*/  FFMA R19, R21, R19, R26 ;  /* 0x0000001315137223 */ /* 0x000fc6000000001a */
[----:B------:R-:W-:-:S04]  /*5a00*/  IMAD.WIDE.U32 R26, R27, 0x4, R22 ;  /* 0x000000041b1a7825 */ /* 0x000fc800078e0016 */
[C---:B0-----:R-:W-:Y:S01]  /*5a10*/  FFMA R29, R15.reuse, R4, R12 ;  /* 0x000000040f1d7223 */ /* 0x041fe2000000000c */
[-C--:B------:R-:W-:Y:S01]  /*5a20*/  FFMA R17, R15, R5.reuse, R17 ;  /* 0x000000050f117223 */ /* 0x080fe20000000011 */
[----:B------:R0:W5:Y:S02]  /*5a30*/  LDG.E.CONSTANT R12, desc[UR6][R26.64] ;  /* 0x000000061a0c7981 */ /* 0x000164000c1e9900 */
[C---:B------:R-:W-:Y:S02]  /*5a40*/  FFMA R29, R14.reuse, R5, R29 ;  /* 0x000000050e1d7223 */ /* 0x040fe4000000001d */
[----:B------:R-:W1:Y:S01]  /*5a50*/  LDS.64 R4, [R20+0x2060] ;  /* 0x0020600014047984 */ /* 0x000e620000000a00 */
[----:B------:R-:W-:Y:S01]  /*5a60*/  IADD3 R15, PT, PT, R11, 0x2140, RZ ;  /* 0x000021400b0f7810 */ /* 0x000fe20007ffe0ff */
[----:B-1----:R-:W-:-:S04]  /*5a70*/  FFMA R28, R14, R4, R17 ;  /* 0x000000040e1c7223 */ /* 0x002fc80000000011 */
[----:B------:R-:W-:-:S04]  /*5a80*/  IMAD.WIDE.U32 R14, R15, 0x4, R22 ;  /* 0x000000040f0e7825 */ /* 0x000fc800078e0016 */
[----:B------:R-:W-:Y:S01]  /*5a90*/  FFMA R17, R21, R4, R29 ;  /* 0x0000000415117223 */ /* 0x000fe2000000001d */
[----:B------:R-:W-:Y:S01]  /*5aa0*/  IADD3 R29, PT, PT, R11, 0x2180, RZ ;  /* 0x000021800b1d7810 */ /* 0x000fe20007ffe0ff */
[----:B------:R-:W5:Y:S04]  /*5ab0*/  LDG.E.CONSTANT R15, desc[UR6][R14.64] ;  /* 0x000000060e0f7981 */ /* 0x000f68000c1e9900 */
[----:B0-----:R-:W-:-:S05]  /*5ac0*/  IMAD.WIDE.U32 R26, R29, 0x4, R22 ;  /* 0x000000041d1a7825 */ /* 0x001fca00078e0016 */
        /* <DEDUP_REMOVED lines=24> */
[----:B------:R-:W0:Y:S02]  /*5c50*/  LDS.64 R4, [R20+0x21c0] ;  /* 0x0021c00014047984 */ /* 0x000e240000000a00 */
[CC--:B0-----:R-:W-:Y:S01]  /*5c60*/  FFMA R18, R16.reuse, R4.reuse, R17 ;  /* 0x0000000410127223 */ /* 0x0c1fe20000000011 */
[----:B------:R-:W-:Y:S02]  /*5c70*/  FFMA R28, R16, R5, R21 ;  /* 0x00000005101c7223 */ /* 0x000fe40000000015 */
[----:B------:R-:W0:Y:S01]  /*5c80*/  LDS.64 R16, [R20+0x21c8] ;  /* 0x0021c80014107984 */ /* 0x000e220000000a00 */
[-C--:B------:R-:W-:Y:S01]  /*5c90*/  FFMA R21, R10, R4.reuse, R19 ;  /* 0x000000040a157223 */ /* 0x080fe20000000013 */
[----:B------:R-:W-:Y:S01]  /*5ca0*/  FFMA R4, R12, R4, R27 ;  /* 0x000000040c047223 */ /* 0x000fe2000000001b */
[----:B------:R-:W-:-:S05]  /*5cb0*/  IADD3 R27, PT, PT, R11, 0x21c0, RZ ;  /* 0x000021c00b1b7810 */ /* 0x000fca0007ffe0ff */
[----:B------:R-:W-:-:S04]  /*5cc0*/  IMAD.WIDE.U32 R26, R27, 0x4, R22 ;  /* 0x000000041b1a7825 */ /* 0x000fc800078e0016 */
[-C--:B------:R-:W-:Y:S01]  /*5cd0*/  FFMA R11, R9, R5.reuse, R18 ;  /* 0x00000005090b7223 */ /* 0x080fe20000000012 */
[----:B------:R-:W2:Y:S01]  /*5ce0*/  LDG.E.CONSTANT R22, desc[UR6][R26.64] ;  /* 0x000000061a167981 */ /* 0x000ea2000c1e9900 */
[----:B------:R-:W-:-:S03]  /*5cf0*/  FFMA R21, R13, R5, R21 ;  /* 0x000000050d157223 */ /* 0x000fc60000000015 */
[----:B------:R-:W3:Y:S04]  /*5d00*/  LDG.E.CONSTANT R19, desc[UR6][R26.64+0x100] ;  /* 0x000100061a137981 */ /* 0x000ee8000c1e9900 */
[----:B------:R-:W4:Y:S01]  /*5d10*/  LDG.E.CONSTANT R18, desc[UR6][R26.64+0x200] ;  /* 0x000200061a127981 */ /* 0x000f22000c1e9900 */
[-C--:B0-----:R-:W-:Y:S01]  /*5d20*/  FFMA R28, R9, R16.reuse, R28 ;  /* 0x00000010091c7223 */ /* 0x081fe2000000001c */
[-C--:B------:R-:W-:Y:S01]  /*5d30*/  FFMA R9, R10, R5.reuse, R24 ;  /* 0x000000050a097223 */ /* 0x080fe20000000018 */
[-C--:B------:R-:W-:Y:S01]  /*5d40*/  FFMA R24, R12, R5.reuse, R25 ;  /* 0x000000050c187223 */ /* 0x080fe20000000019 */
[----:B------:R-:W-:Y:S01]  /*5d50*/  FFMA R5, R15, R5, R4 ;  /* 0x000000050f057223 */ /* 0x000fe20000000004 */
[CC--:B------:R-:W-:Y:S01]  /*5d60*/  FFMA R11, R8.reuse, R16.reuse, R11 ;  /* 0x00000010080b7223 */ /* 0x0c0fe2000000000b */
[----:B------:R-:W-:Y:S01]  /*5d70*/  FFMA R28, R8, R17, R28 ;  /* 0x00000011081c7223 */ /* 0x000fe2000000001c */
[-C--:B------:R-:W-:Y:S01]  /*5d80*/  FFMA R4, R13, R16.reuse, R9 ;  /* 0x000000100d047223 */ /* 0x080fe20000000009 */
[-C--:B------:R-:W-:Y:S01]  /*5d90*/  FFMA R23, R7, R16.reuse, R21 ;  /* 0x0000001007177223 */ /* 0x080fe20000000015 */
[----:B------:R-:W0:Y:S01]  /*5da0*/  LDS.64 R8, [R20+0x2238] ;  /* 0x0022380014087984 */ /* 0x000e220000000a00 */
[----:B------:R-:W-:-:S03]  /*5db0*/  FFMA R25, R15, R16, R24 ;  /* 0x000000100f197223 */ /* 0x000fc60000000018 */
[----:B------:R-:W5:Y:S01]  /*5dc0*/  LDG.E.CONSTANT R21, desc[UR6][R26.64+0x300] ;  /* 0x000300061a157981 */ /* 0x000f62000c1e9900 */
[----:B------:R-:W-:-:S03]  /*5dd0*/  FFMA R24, R14, R16, R5 ;  /* 0x000000100e187223 */ /* 0x000fc60000000005 */
[----:B------:R-:W5:Y:S01]  /*5de0*/  LDG.E.CONSTANT R5, desc[UR6][R26.64+0x400] ;  /* 0x000400061a057981 */ /* 0x000f62000c1e9900 */
[----:B------:R-:W-:Y:S01]  /*5df0*/  FFMA R4, R7, R17, R4 ;  /* 0x0000001107047223 */ /* 0x000fe20000000004 */
[-C--:B0-----:R-:W-:Y:S01]  /*5e00*/  FFMA R16, R10, R8.reuse, R11 ;  /* 0x000000080a107223 */ /* 0x081fe2000000000b */
[----:B------:R-:W-:-:S03]  /*5e10*/  FFMA R23, R12, R8, R23 ;  /* 0x000000080c177223 */ /* 0x000fc60000000017 */
[-C--:B------:R-:W-:Y:S01]  /*5e20*/  FFMA R8, R13, R9.reuse, R16 ;  /* 0x000000090d087223 */ /* 0x080fe20000000010 */
[-C--:B------:R-:W-:Y:S02]  /*5e30*/  FFMA R16, R12, R9.reuse, R4 ;  /* 0x000000090c107223 */ /* 0x080fe40000000004 */
[----:B------:R-:W5:Y:S01]  /*5e40*/  LDG.E.CONSTANT R4, desc[UR6][R26.64+0x500] ;  /* 0x000500061a047981 */ /* 0x000f62000c1e9900 */
[----:B------:R-:W-:-:S03]  /*5e50*/  FFMA R28, R10, R9, R28 ;  /* 0x000000090a1c7223 */ /* 0x000fc6000000001c */
[----:B------:R-:W0:Y:S01]  /*5e60*/  LDS.64 R10, [R20+0x2240] ;  /* 0x00224000140a7984 */ /* 0x000e220000000a00 */
[----:B------:R-:W-:-:S03]  /*5e70*/  FFMA R23, R15, R9, R23 ;  /* 0x000000090f177223 */ /* 0x000fc60000000017 */
[----:B------:R-:W5:Y:S01]  /*5e80*/  LDG.E.CONSTANT R9, desc[UR6][R26.64+0x600] ;  /* 0x000600061a097981 */ /* 0x000f62000c1e9900 */
[-C--:B0-----:R-:W-:Y:S01]  /*5e90*/  FFMA R28, R13, R10.reuse, R28 ;  /* 0x0000000a0d1c7223 */ /* 0x081fe2000000001c */
[C---:B------:R-:W-:Y:S02]  /*5ea0*/  FFMA R13, R7.reuse, R10, R8 ;  /* 0x0000000a070d7223 */ /* 0x040fe40000000008 */
[----:B------:R-:W5:Y:S01]  /*5eb0*/  LDG.E.CONSTANT R8, desc[UR6][R26.64+0x700] ;  /* 0x000700061a087981 */ /* 0x000f62000c1e9900 */
[----:B------:R-:W-:-:S03]  /*5ec0*/  FFMA R28, R7, R11, R28 ;  /* 0x0000000b071c7223 */ /* 0x000fc6000000001c */
[----:B------:R0:W5:Y:S01]  /*5ed0*/  LDG.E.CONSTANT R7, desc[UR6][R26.64+0x800] ;  /* 0x000800061a077981 */ /* 0x000162000c1e9900 */
[C---:B------:R-:W-:Y:S01]  /*5ee0*/  FFMA R17, R14.reuse, R17, R25 ;  /* 0x000000110e117223 */ /* 0x040fe20000000019 */
[-C--:B------:R-:W-:Y:S01]  /*5ef0*/  FFMA R25, R15, R10.reuse, R16 ;  /* 0x0000000a0f197223 */ /* 0x080fe20000000010 */
[----:B------:R-:W-:-:S03]  /*5f00*/  FFMA R16, R14, R10, R23 ;  /* 0x0000000a0e107223 */ /* 0x000fc60000000017 */
[----:B------:R-:W-:Y:S02]  /*5f10*/  FFMA R23, R14, R11, R25 ;  /* 0x0000000b0e177223 */ /* 0x000fe40000000019 */
[----:B------:R-:W1:Y:S02]  /*5f20*/  LDS.64 R10, [R20+0x22b0] ;  /* 0x0022b000140a7984 */ /* 0x000e640000000a00 */
[C---:B-1----:R-:W-:Y:S01]  /*5f30*/  FFMA R10, R12.reuse, R10, R13 ;  /* 0x0000000a0c0a7223 */ /* 0x042fe2000000000d */
[-C--:B------:R-:W-:Y:S02]  /*5f40*/  FFMA R25, R12, R11.reuse, R28 ;  /* 0x0000000b0c197223 */ /* 0x080fe4000000001c */
[----:B------:R-:W1:Y:S01]  /*5f50*/  LDS.64 R12, [R20+0x22b8] ;  /* 0x0022b800140c7984 */ /* 0x000e620000000a00 */
[----:B------:R-:W-:-:S03]  /*5f60*/  FFMA R29, R15, R11, R10 ;  /* 0x0000000b0f1d7223 */ /* 0x000fc6000000000a */
[----:B------:R-:W2:Y:S01]  /*5f70*/  LDS.64 R10, [R20+0x2328] ;  /* 0x00232800140a7984 */ /* 0x000ea20000000a00 */
[-C--:B-1----:R-:W-:Y:S01]  /*5f80*/  FFMA R28, R15, R12.reuse, R25 ;  /* 0x0000000c0f1c7223 */ /* 0x082fe20000000019 */
[----:B------:R-:W-:-:S03]  /*5f90*/  FFMA R25, R14, R12, R29 ;  /* 0x0000000c0e197223 */ /* 0x000fc6000000001d */
[----:B0-----:R-:W-:Y:S02]  /*5fa0*/  FFMA R26, R14, R13, R28 ;  /* 0x0000000d0e1a7223 */ /* 0x001fe4000000001c */
[----:B------:R-:W-:Y:S04]  /*5fb0*/  LDS.64 R14, [R20+0x2330] ;  /* 0x00233000140e7984 */ /* 0x000fe80000000a00 */
[----:B------:R-:W0:Y:S01]  /*5fc0*/  LDS.64 R12, [R20+0x23a0] ;  /* 0x0023a000140c7984 */ /* 0x000e220000000a00 */
[C---:B--2---:R-:W-:Y:S01]  /*5fd0*/  FFMA R10, R22.reuse, R10, R24 ;  /* 0x0000000a160a7223 */ /* 0x044fe20000000018 */
[CC--:B------:R-:W-:Y:S01]  /*5fe0*/  FFMA R17, R22.reuse, R11.reuse, R17 ;  /* 0x0000000b16117223 */ /* 0x0c0fe20000000011 */
[----:B0-----:R-:W-:Y:S02]  /*5ff0*/  FFMA R16, R22, R12, R16 ;  /* 0x0000000c16107223 */ /* 0x001fe40000000010 */
[C---:B---3--:R-:W-:Y:S01]  /*6000*/  FFMA R11, R19.reuse, R11, R10 ;  /* 0x0000000b130b7223 */ /* 0x048fe2000000000a */
[----:B------:R-:W-:-:S03]  /*6010*/  FFMA R24, R19, R14, R17 ;  /* 0x0000000e13187223 */ /* 0x000fc60000000011 */
[C---:B----4-:R-:W-:Y:S01]  /*6020*/  FFMA R28, R18.reuse, R14, R11 ;  /* 0x0000000e121c7223 */ /* 0x050fe2000000000b */
[----:B------:R-:W-:Y:S01]  /*6030*/  FFMA R14, R18, R15, R24 ;  /* 0x0000000f120e7223 */ /* 0x000fe20000000018 */
[-C--:B------:R-:W-:Y:S01]  /*6040*/  FFMA R15, R19, R13.reuse, R16 ;  /* 0x0000000d130f7223 */ /* 0x080fe20000000010 */
[----:B------:R-:W0:Y:S04]  /*6050*/  LDS.64 R10, [R20+0x2418] ;  /* 0x00241800140a7984 */ /* 0x000e280000000a00 */
[----:B------:R-:W1:Y:S01]  /*6060*/  LDS.64 R16, [R20+0x23a8] ;  /* 0x0023a80014107984 */ /* 0x000e620000000a00 */
[-C--:B------:R-:W-:Y:S01]  /*6070*/  FFMA R24, R22, R13.reuse, R23 ;  /* 0x0000000d16187223 */ /* 0x080fe20000000017 */
[C---:B-----5:R-:W-:Y:S01]  /*6080*/  FFMA R28, R21.reuse, R12, R28 ;  /* 0x0000000c151c7223 */ /* 0x060fe2000000001c */
[----:B------:R-:W-:-:S03]  /*6090*/  FFMA R14, R21, R13, R14 ;  /* 0x0000000d150e7223 */ /* 0x000fc6000000000e */
[----:B------:R-:W-:Y:S02]  /*60a0*/  FFMA R23, R5, R13, R28 ;  /* 0x0000000d05177223 */ /* 0x000fe4000000001c */
[----:B------:R-:W2:Y:S01]  /*60b0*/  LDS.64 R12, [R20+0x2420] ;  /* 0x00242000140c7984 */ /* 0x000ea20000000a00 */
[----:B0-----:R-:W-:Y:S01]  /*60c0*/  FFMA R26, R22, R11, R26 ;  /* 0x0000000b161a7223 */ /* 0x001fe2000000001a */
[-C--:B-1----:R-:W-:Y:S01]  /*60d0*/  FFMA R27, R19, R16.reuse, R24 ;  /* 0x00000010131b7223 */ /* 0x082fe20000000018 */
[-C--:B------:R-:W-:Y:S01]  /*60e0*/  FFMA R24, R18, R16.reuse, R15 ;  /* 0x0000001012187223 */ /* 0x080fe2000000000f */
[----:B------:R-:W-:Y:S02]  /*60f0*/  FFMA R29, R5, R16, R14 ;  /* 0x00000010051d7223 */ /* 0x000fe4000000000e */
[----:B------:R-:W0:Y:S01]  /*6100*/  LDS.64 R14, [R20+0x2490] ;  /* 0x00249000140e7984 */ /* 0x000e220000000a00 */
[----:B------:R-:W-:Y:S01]  /*6110*/  FFMA R25, R22, R10, R25 ;  /* 0x0000000a16197223 */ /* 0x000fe20000000019 */
[----:B------:R-:W-:Y:S01]  /*6120*/  FFMA R28, R4, R16, R23 ;  /* 0x00000010041c7223 */ /* 0x000fe20000000017 */
[----:B--2---:R-:W-:-:S02]  /*6130*/  FFMA R16, R19, R12, R26 ;  /* 0x0000000c13107223 */ /* 0x004fc4000000001a */
[----:B------:R-:W-:Y:S01]  /*6140*/  FFMA R23, R19, R11, R25 ;  /* 0x0000000b13177223 */ /* 0x000fe20000000019 */
[-C--:B------:R-:W-:Y:S01]  /*6150*/  FFMA R26, R18, R17.reuse, R27 ;  /* 0x00000011121a7223 */ /* 0x080fe2000000001b */
[----:B------:R-:W-:Y:S01]  /*6160*/  FFMA R22, R4, R17, R29 ;  /* 0x0000001104167223 */ /* 0x000fe2000000001d */
[C---:B------:R-:W-:Y:S02]  /*6170*/  FFMA R25, R18.reuse, R13, R16 ;  /* 0x0000000d12197223 */ /* 0x040fe40000000010 */
[----:B------:R-:W1:Y:S01]  /*6180*/  LDS.64 R16, [R20+0x2498] ;  /* 0x0024980014107984 */ /* 0x000e620000000a00 */
[----:B------:R-:W-:-:S03]  /*6190*/  FFMA R23, R18, R12, R23 ;  /* 0x0000000c12177223 */ /* 0x000fc60000000017 */
[----:B------:R-:W2:Y:S01]  /*61a0*/  LDS.64 R18, [R20+0x2508] ;  /* 0x0025080014127984 */ /* 0x000ea20000000a00 */
[-C--:B------:R-:W-:Y:S01]  /*61b0*/  FFMA R24, R21, R10.reuse, R24 ;  /* 0x0000000a15187223 */ /* 0x080fe20000000018 */
[----:B------:R-:W-:Y:S01]  /*61c0*/  FFMA R27, R9, R10, R28 ;  /* 0x0000000a091b7223 */ /* 0x000fe2000000001c */
[C---:B------:R-:W-:Y:S01]  /*61d0*/  FFMA R26, R21.reuse, R11, R26 ;  /* 0x0000000b151a7223 */ /* 0x040fe2000000001a */
[C---:B0-----:R-:W-:Y:S01]  /*61e0*/  FFMA R10, R21.reuse, R14, R23 ;  /* 0x0000000e150a7223 */ /* 0x041fe20000000017 */
[----:B------:R-:W-:Y:S02]  /*61f0*/  FFMA R25, R21, R15, R25 ;  /* 0x0000000f15197223 */ /* 0x000fe40000000019 */
[----:B------:R-:W0:Y:S01]  /*6200*/  LDS.64 R20, [R20+0x2510] ;  /* 0x0025100014147984 */ /* 0x000e220000000a00 */
[----:B------:R-:W-:-:S04]  /*6210*/  FFMA R23, R5, R11, R24 ;  /* 0x0000000b05177223 */ /* 0x000fc80000000018 */
[-C--:B------:R-:W-:Y:S01]  /*6220*/  FFMA R24, R4, R12.reuse, R23 ;  /* 0x0000000c04187223 */ /* 0x080fe20000000017 */
[C---:B------:R-:W-:Y:S01]  /*6230*/  FFMA R23, R5.reuse, R12, R26 ;  /* 0x0000000c05177223 */ /* 0x040fe2000000001a */
[C---:B------:R-:W-:Y:S01]  /*6240*/  FFMA R29, R5.reuse, R15, R10 ;  /* 0x0000000f051d7223 */ /* 0x040fe2000000000a */
[----:B-1----:R-:W-:Y:S01]  /*6250*/  FFMA R26, R5, R16, R25 ;  /* 0x00000010051a7223 */ /* 0x002fe20000000019 */
[----:B------:R-:W-:-:S05]  /*6260*/  HFMA2 R25, -RZ, RZ, 0, 1.6689300537109375e-06 ;  /* 0x0000001cff197431 */ /* 0x000fca00000001ff */
[----:B------:R-:W-:-:S05]  /*6270*/  IMAD R25, R2, -0x3, R25 ;  /* 0xfffffffd02197824 */ /* 0x000fca00078e0219 */
[----:B------:R-:W-:Y:S01]  /*6280*/  VIMNMX.U32 R25, PT, PT, R25, 0x3, PT ;  /* 0x0000000319197848 */ /* 0x000fe20003fe0000 */
[----:B------:R-:W-:Y:S01]  /*6290*/  FFMA R14, R9, R14, R24 ;  /* 0x0000000e090e7223 */ /* 0x000fe20000000018 */
[C---:B------:R-:W-:Y:S02]  /*62a0*/  FFMA R24, R4.reuse, R13, R23 ;  /* 0x0000000d04187223 */ /* 0x040fe40000000017 */
[----:B------:R-:W-:Y:S01]  /*62b0*/  ISETP.NE.AND P0, PT, R25, 0x3, PT ;  /* 0x000000031900780c */ /* 0x000fe20003f05270 */
[C---:B------:R-:W-:Y:S01]  /*62c0*/  FFMA R10, R4.reuse, R16, R29 ;  /* 0x00000010040a7223 */ /* 0x040fe2000000001d */
[----:B------:R-:W-:Y:S01]  /*62d0*/  FFMA R4, R4, R17, R26 ;  /* 0x0000001104047223 */ /* 0x000fe2000000001a */
[CC--:B------:R-:W-:Y:S01]  /*62e0*/  FFMA R23, R9.reuse, R11.reuse, R22 ;  /* 0x0000000b09177223 */ /* 0x0c0fe20000000016 */
[C---:B------:R-:W-:Y:S01]  /*62f0*/  FFMA R22, R8.reuse, R11, R27 ;  /* 0x0000000b08167223 */ /* 0x040fe2000000001b */
[C---:B------:R-:W-:Y:S01]  /*6300*/  FFMA R5, R9.reuse, R15, R24 ;  /* 0x0000000f09057223 */ /* 0x040fe20000000018 */
[C---:B--2---:R-:W-:Y:S01]  /*6310*/  FFMA R11, R9.reuse, R18, R10 ;  /* 0x00000012090b7223 */ /* 0x044fe2000000000a */
[----:B------:R-:W-:Y:S01]  /*6320*/  FFMA R9, R9, R19, R4 ;  /* 0x0000001309097223 */ /* 0x000fe20000000004 */
[C---:B------:R-:W-:Y:S01]  /*6330*/  FFMA R24, R8.reuse, R12, R23 ;  /* 0x0000000c08187223 */ /* 0x040fe20000000017 */
[C---:B------:R-:W-:Y:S01]  /*6340*/  FFMA R14, R8.reuse, R15, R14 ;  /* 0x0000000f080e7223 */ /* 0x040fe2000000000e */
[C---:B------:R-:W-:Y:S01]  /*6350*/  FFMA R11, R8.reuse, R19, R11 ;  /* 0x00000013080b7223 */ /* 0x040fe2000000000b */
[C---:B------:R-:W-:Y:S01]  /*6360*/  FFMA R4, R8.reuse, R16, R5 ;  /* 0x0000001008047223 */ /* 0x040fe20000000005 */
[----:B0-----:R-:W-:Y:S01]  /*6370*/  FFMA R8, R8, R20, R9 ;  /* 0x0000001408087223 */ /* 0x001fe20000000009 */
[C---:B------:R-:W-:Y:S01]  /*6380*/  FFMA R12, R7.reuse, R12, R22 ;  /* 0x0000000c070c7223 */ /* 0x040fe20000000016 */
[C---:B------:R-:W-:Y:S01]  /*6390*/  FFMA R13, R7.reuse, R13, R24 ;  /* 0x0000000d070d7223 */ /* 0x040fe20000000018 */
[C---:B------:R-:W-:Y:S01]  /*63a0*/  FFMA R14, R7.reuse, R16, R14 ;  /* 0x00000010070e7223 */ /* 0x040fe2000000000e */
[C---:B------:R-:W-:Y:S01]  /*63b0*/  FFMA R17, R7.reuse, R17, R4 ;  /* 0x0000001107117223 */ /* 0x040fe20000000004 */
[C---:B------:R-:W-:Y:S01]  /*63c0*/  FFMA R11, R7.reuse, R20, R11 ;  /* 0x00000014070b7223 */ /* 0x040fe2000000000b */
[----:B------:R-:W-:Y:S01]  /*63d0*/  FFMA R21, R7, R21, R8 ;  /* 0x0000001507157223 */ /* 0x000fe20000000008 */
[----:B------:R-:W-:Y:S01]  /*63e0*/  SHF.L.U32 R6, R6, 0x1, RZ ;  /* 0x0000000106067819 */ /* 0x000fe200000006ff */
[----:B------:R-:W-:Y:S06]  /*63f0*/  @!P0 BRA `(.L_x_21) ;  /* 0x00000000005c8947 */ /* 0x000fec0003800000 */
[----:B------:R-:W-:-:S13]  /*6400*/  ISETP.NE.AND P0, PT, R25, 0x2, PT ;  /* 0x000000021900780c */ /* 0x000fda0003f05270 */
[----:B------:R-:W-:Y:S05]  /*6410*/  @!P0 BRA `(.L_x_22) ;  /* 0x0000000000288947 */ /* 0x000fea0003800000 */
[----:B------:R-:W-:-:S13]  /*6420*/  ISETP.GT.U32.AND P0, PT, R0, 0x37f, PT ;  /* 0x0000037f0000780c */ /* 0x000fda0003f04070 */
[----:B------:R-:W-:Y:S05]  /*6430*/  @P0 EXIT ;  /* 0x000000000000094d */ /* 0x000fea0003800000 */
[----:B------:R-:W0:Y:S01]  /*6440*/  LDC.64 R4, c[0x0][0x390] ;  /* 0x0000e400ff047b82 */ /* 0x000e220000000a00 */
[----:B------:R-:W-:-:S04]  /*6450*/  IMAD R2, R2, 0x54, RZ ;  /* 0x0000005402027824 */ /* 0x000fc800078e02ff */
[----:B------:R-:W-:-:S05]  /*6460*/  IMAD R3, R3, 0x310, R2 ;  /* 0x0000031003037824 */ /* 0x000fca00078e0202 */
[----:B------:R-:W-:-:S05]  /*6470*/  IADD3 R3, PT, PT, R6, R3, RZ ;  /* 0x0000000306037210 */ /* 0x000fca0007ffe0ff */
[----:B0-----:R-:W-:-:S05]  /*6480*/  IMAD.WIDE.U32 R2, R3, 0x4, R4 ;  /* 0x0000000403027825 */ /* 0x001fca00078e0004 */
[----:B------:R-:W-:Y:S04]  /*6490*/  REDG.E.ADD.F32.FTZ.RN.STRONG.GPU desc[UR6][R2.64], R12 ;  /* 0x0000000c020079a6 */ /* 0x000fe8000c12f306 */
[----:B------:R-:W-:Y:S01]  /*64a0*/  REDG.E.ADD.F32.FTZ.RN.STRONG.GPU desc[UR6][R2.64+0x4], R13 ;  /* 0x0000040d020079a6 */ /* 0x000fe2000c12f306 */
[----:B------:R-:W-:Y:S05]  /*64b0*/  EXIT ;  /* 0x000000000000794d */ /* 0x000fea0003800000 */
.L_x_22:
[----:B------:R-:W-:-:S13]  /*64c0*/  ISETP.GT.U32.AND P0, PT, R0, 0x37f, PT ;  /* 0x0000037f0000780c */ /* 0x000fda0003f04070 */
[----:B------:R-:W-:Y:S05]  /*64d0*/  @P0 EXIT ;  /* 0x000000000000094d */ /* 0x000fea0003800000 */
[----:B------:R-:W0:Y:S01]  /*64e0*/  LDC.64 R4, c[0x0][0x390] ;  /* 0x0000e400ff047b82 */ /* 0x000e220000000a00 */
[----:B------:R-:W-:-:S04]  /*64f0*/  IMAD R3, R3, 0x310, R6 ;  /* 0x0000031003037824 */ /* 0x000fc800078e0206 */
[----:B------:R-:W-:-:S04]  /*6500*/  IMAD R3, R2, 0x54, R3 ;  /* 0x0000005402037824 */ /* 0x000fc800078e0203 */
[----:B0-----:R-:W-:-:S05]  /*6510*/  IMAD.WIDE.U32 R2, R3, 0x4, R4 ;  /* 0x0000000403027825 */ /* 0x001fca00078e0004 */
[----:B------:R-:W-:Y:S04]  /*6520*/  REDG.E.ADD.F32.FTZ.RN.STRONG.GPU desc[UR6][R2.64], R12 ;  /* 0x0000000c020079a6 */ /* 0x000fe8000c12f306 */
[----:B------:R-:W-:Y:S04]  /*6530*/  REDG.E.ADD.F32.FTZ.RN.STRONG.GPU desc[UR6][R2.64+0x4], R13 ;  /* 0x0000040d020079a6 */ /* 0x000fe8000c12f306 */
[----:B------:R-:W-:Y:S04]  /*6540*/  REDG.E.ADD.F32.FTZ.RN.STRONG.GPU desc[UR6][R2.64+0x70], R14 ;  /* 0x0000700e020079a6 */ /* 0x000fe8000c12f306 */
[----:B------:R-:W-:Y:S01]  /*6550*/  REDG.E.ADD.F32.FTZ.RN.STRONG.GPU desc[UR6][R2.64+0x74], R17 ;  /* 0x00007411020079a6 */ /* 0x000fe2000c12f306 */
[----:B------:R-:W-:Y:S05]  /*6560*/  EXIT ;  /* 0x000000000000794d */ /* 0x000fea0003800000 */
.L_x_21:
        /* <DEDUP_REMOVED lines=9> */
[----:B------:R-:W-:Y:S04]  /*6600*/  REDG.E.ADD.F32.FTZ.RN.STRONG.GPU desc[UR6][R4.64+0x74], R17 ;  /* 0x00007411040079a6 */ /* 0x000fe8000c12f306 */
[----:B------:R-:W-:Y:S04]  /*6610*/  REDG.E.ADD.F32.FTZ.RN.STRONG.GPU desc[UR6][R4.64+0xe0], R11 ;  /* 0x0000e00b040079a6 */ /* 0x000fe8000c12f306 */
[----:B------:R-:W-:Y:S01]  /*6620*/  REDG.E.ADD.F32.FTZ.RN.STRONG.GPU desc[UR6][R4.64+0xe4], R21 ;  /* 0x0000e415040079a6 */ /* 0x000fe2000c12f306 */
[----:B------:R-:W-:Y:S05]  /*6630*/  EXIT ;  /* 0x000000000000794d */ /* 0x000fea0003800000 */
        .weak           $__internal_0_$__cuda_sm20_div_u16
        .type           $__internal_0_$__cuda_sm20_div_u16,@function
        .size           $__internal_0_$__cuda_sm20_div_u16,(.L_x_36 - $__internal_0_$__cuda_sm20_div_u16)
$__internal_0_$__cuda_sm20_div_u16:
[----:B------:R-:W0:Y:S01]  /*6640*/  I2F.U16 R10, R9 ;  /* 0x00000009000a7306 */ /* 0x000e220000101000 */
[----:B------:R-:W-:Y:S02]  /*6650*/  MOV R11, 0x4b800000 ;  /* 0x4b800000000b7802 */ /* 0x000fe40000000f00 */
[----:B------:R-:W-:Y:S02]  /*6660*/  I2FP.F32.U32.RZ R8, R8 ;  /* 0x0000000800087245 */ /* 0x000fe4000020d000 */
[C---:B0-----:R-:W-:Y:S02]  /*6670*/  FSETP.GEU.AND P1, PT, |R10|.reuse, 1.175494350822287508e-38, PT ;  /* 0x008000000a00780b */ /* 0x041fe40003f2e200 */
[----:B------:R-:W-:Y:S02]  /*6680*/  FSETP.GT.AND P0, PT, |R10|, 8.50705917302346158658e+37, PT ;  /* 0x7e8000000a00780b */ /* 0x000fe40003f04200 */
[----:B------:R-:W-:-:S04]  /*6690*/  FSEL R11, R11, 1, !P1 ;  /* 0x3f8000000b0b7808 */ /* 0x000fc80004800000 */
[----:B------:R-:W-:Y:S02]  /*66a0*/  FSEL R11, R11, 0.25, !P0 ;  /* 0x3e8000000b0b7808 */ /* 0x000fe40004000000 */
[----:B------:R-:W-:Y:S01]  /*66b0*/  ISETP.NE.U32.AND P0, PT, R9, RZ, PT ;  /* 0x000000ff0900720c */ /* 0x000fe20003f05070 */
[----:B------:R-:W-:Y:S02]  /*66c0*/  HFMA2 R9, -RZ, RZ, 0, 0 ;  /* 0x00000000ff097431 */ /* 0x000fe400000001ff */
[----:B------:R-:W-:-:S06]  /*66d0*/  FMUL R10, R10, R11 ;  /* 0x0000000b0a0a7220 */ /* 0x000fcc0000400000 */
[----:B------:R-:W0:Y:S02]  /*66e0*/  MUFU.RCP R10, R10 ;  /* 0x0000000a000a7308 */ /* 0x000e240000001000 */
[----:B0-----:R-:W-:-:S05]  /*66f0*/  FMUL R11, R11, R10 ;  /* 0x0000000a0b0b7220 */ /* 0x001fca0000400000 */
[----:B------:R-:W-:-:S05]  /*6700*/  IADD3 R11, PT, PT, R11, 0x2, RZ ;  /* 0x000000020b0b7810 */ /* 0x000fca0007ffe0ff */
[----:B------:R-:W-:Y:S01]  /*6710*/  FMUL.RZ R11, R8, R11 ;  /* 0x0000000b080b7220 */ /* 0x000fe2000040c000 */
[----:B------:R-:W-:-:S05]  /*6720*/  MOV R8, R13 ;  /* 0x0000000d00087202 */ /* 0x000fca0000000f00 */
[----:B------:R-:W0:Y:S02]  /*6730*/  F2I.U32.TRUNC.NTZ R11, R11 ;  /* 0x0000000b000b7305 */ /* 0x000e24000020f000 */
[----:B0-----:R-:W-:Y:S02]  /*6740*/  LOP3.LUT R12, R11, 0xffff, RZ, 0xc0, !PT ;  /* 0x0000ffff0b0c7812 */ /* 0x001fe400078ec0ff */
[----:B------:R-:W-:Y:S01]  /*6750*/  @!P0 MOV R12, 0xffffffff ;  /* 0xffffffff000c8802 */ /* 0x000fe20000000f00 */
[----:B------:R-:W-:Y:S06]  /*6760*/  RET.REL.NODEC R8 `(_Z6conv2dPfPKfS_) ;  /* 0xffffff9808247950 */ /* 0x000fec0003c3ffff */
.L_x_23:
[----:B------:R-:W-:-:S00]  /*6770*/  BRA `(.L_x_23) ;  /* 0xfffffffc00fc7947 */ /* 0x000fc0000383ffff */
[----:B------:R-:W-:-:S00]  /*6780*/  NOP ;  /* 0x0000000000007918 */ /* 0x000fc00000000000 */
[----:B------:R-:W-:-:S00]  /*6790*/  NOP ;  /* 0x0000000000007918 */ /* 0x000fc00000000000 */
[----:B------:R-:W-:-:S00]  /*67a0*/  NOP ;  /* 0x0000000000007918 */ /* 0x000fc00000000000 */
[----:B------:R-:W-:-:S00]  /*67b0*/  NOP ;  /* 0x0000000000007918 */ /* 0x000fc00000000000 */
[----:B------:R-:W-:-:S00]  /*67c0*/  NOP ;  /* 0x0000000000007918 */ /* 0x000fc00000000000 */
[----:B------:R-:W-:-:S00]  /*67d0*/  NOP ;  /* 0x0000000000007918 */ /* 0x000fc00000000000 */
[----:B------:R-:W-:-:S00]  /*67e0*/  NOP ;  /* 0x0000000000007918 */ /* 0x000fc00000000000 */
[----:B------:R-:W-:-:S00]  /*67f0*/  NOP ;  /* 0x0000000000007918 */ /* 0x000fc00000000000 */
.L_x_36:


//--------------------- .text.default_function_kernel0 --------------------------
	.section	.text.default_function_kernel0,"ax",@progbits
	.align	128
        .global         default_function_kernel0
        .type           default_function_kernel0,@function
        .size           default_function_kernel0,(.L_x_38 - default_function_kernel0)
        .other          default_function_kernel0,@"STO_CUDA_ENTRY STV_DEFAULT"
default_function_kernel0:
.text.default_function_kernel0:
[----:B------:R-:W-:Y:S01]  /*0000*/  LDC R1, c[0x0][0x37c] ;  /* 0x0000df00ff017b82 */ /* 0x000fe20000000800 */
[----:B------:R-:W0:Y:S01]  /*0010*/  S2R R19, SR_TID.Z ;  /* 0x0000000000137919 */ /* 0x000e220000002300 */
[----:B------:R-:W-:Y:S01]  /*0020*/  IMAD.MOV.U32 R112, RZ, RZ, RZ ;  /* 0x000000ffff707224 */ /* 0x000fe200078e00ff */
[----:B------:R-:W1:Y:S01]  /*0030*/  LDCU.64 UR6, c[0x0][0x358] ;  /* 0x00006b00ff0677ac */ /* 0x000e620008000a00 */
[----:B------:R-:W0:Y:S01]  /*0040*/  S2R R8, SR_TID.Y ;  /* 0x0000000000087919 */ /* 0x000e220000002200 */
[----:B------:R-:W-:Y:S01]  /*0050*/  UPLOP3.LUT UP0, UPT, UPT, UPT, UPT, 0x80, 0x8 ;  /* 0x000000000008789c */ /* 0x000fe20003f0f070 */
[----:B------:R-:W2:Y:S01]  /*0060*/  S2R R21, SR_TID.X ;  /* 0x0000000000157919 */ /* 0x000ea20000002100 */
[----:B------:R-:W3:Y:S01]  /*0070*/  S2R R10, SR_CTAID.Z ;  /* 0x00000000000a7919 */ /* 0x000ee20000002700 */
[----:B------:R-:W4:Y:S01]  /*0080*/  S2R R7, SR_CgaCtaId ;  /* 0x0000000000077919 */ /* 0x000f220000008800 */
[----:B------:R-:W5:Y:S01]  /*0090*/  S2R R56, SR_CTAID.X ;  /* 0x0000000000387919 */ /* 0x000f620000002500 */
[----:B0-----:R-:W-:-:S02]  /*00a0*/  IMAD R197, R19, 0x4, R8 ;  /* 0x0000000413c57824 */ /* 0x001fc400078e0208 */
[C---:B--2---:R-:W-:Y:S01]  /*00b0*/  IMAD R0, R21.reuse, 0x2a, RZ ;  /* 0x0000002a15007824 */ /* 0x044fe200078e02ff */
[C---:B------:R-:W-:Y:S01]  /*00c0*/  ISETP.GT.U32.AND P6, PT, R21.reuse, 0x5, PT ;  /* 0x000000051500780c */ /* 0x040fe20003fc4070 */
[----:B------:R-:W-:Y:S02]  /*00d0*/  IMAD R4, R21, 0xe, RZ ;  /* 0x0000000e15047824 */ /* 0x000fe400078e02ff */
[----:B------:R-:W-:Y:S02]  /*00e0*/  IMAD R0, R8, 0x120, R0 ;  /* 0x0000012008007824 */ /* 0x000fe400078e0200 */
[----:B------:R-:W-:Y:S02]  /*00f0*/  IMAD R2, R197, 0x60, R4 ;  /* 0x00000060c5027824 */ /* 0x000fe400078e0204 */
[----:B------:R-:W-:Y:S01]  /*0100*/  IMAD R5, R19, 0x480, R0 ;  /* 0x0000048013057824 */ /* 0x000fe200078e0200 */
[----:B------:R-:W-:Y:S01]  /*0110*/  ISETP.GT.U32.OR P0, PT, R0, 0x45b, P6 ;  /* 0x0000045b0000780c */ /* 0x000fe20003704470 */
[----:B------:R-:W-:Y:S01]  /*0120*/  IMAD R24, R21, 0x37, RZ ;  /* 0x0000003715187824 */ /* 0x000fe200078e02ff */
[----:B------:R-:W-:Y:S01]  /*0130*/  ISETP.GT.U32.AND P3, PT, R2, 0x2f3, PT ;  /* 0x000002f30200780c */ /* 0x000fe20003f64070 */
[----:B---3--:R-:W-:Y:S01]  /*0140*/  IMAD R9, R10, 0x2, R19 ;  /* 0x000000020a097824 */ /* 0x008fe200078e0213 */
[----:B------:R-:W-:Y:S01]  /*0150*/  ISETP.GT.U32.OR P2, PT, R0, 0x45a, P6 ;  /* 0x0000045a0000780c */ /* 0x000fe20003744470 */
[----:B------:R-:W-:Y:S01]  /*0160*/  VIADD R3, R24, 0x36 ;  /* 0x0000003618037836 */ /* 0x000fe20000000000 */
[----:B------:R-:W-:Y:S01]  /*0170*/  ISETP.GT.U32.OR P4, PT, R5, 0x8db, P3 ;  /* 0x000008db0500780c */ /* 0x000fe20001f84470 */
[----:B------:R-:W-:Y:S01]  /*0180*/  IMAD R30, R9, 0x4, R8 ;  /* 0x00000004091e7824 */ /* 0x000fe200078e0208 */
[C---:B------:R-:W-:Y:S01]  /*0190*/  ISETP.GT.U32.OR P5, PT, R5.reuse, 0x8da, P3 ;  /* 0x000008da0500780c */ /* 0x040fe20001fa4470 */
[----:B------:R-:W-:Y:S01]  /*01a0*/  VIADD R10, R4, 0x2 ;  /* 0x00000002040a7836 */ /* 0x000fe20000000000 */
[----:B------:R-:W-:Y:S01]  /*01b0*/  ISETP.GT.U32.OR P1, PT, R0, 0x459, P6 ;  /* 0x000004590000780c */ /* 0x000fe20003724470 */
[C---:B------:R-:W-:Y:S01]  /*01c0*/  VIADD R13, R4.reuse, 0x3 ;  /* 0x00000003040d7836 */ /* 0x040fe20000000000 */
[----:B------:R-:W-:Y:S01]  /*01d0*/  ISETP.GT.U32.OR P3, PT, R5, 0x8d9, P3 ;  /* 0x000008d90500780c */ /* 0x000fe20001f64470 */
[C---:B------:R-:W-:Y:S01]  /*01e0*/  VIADD R16, R4.reuse, 0x4 ;  /* 0x0000000404107836 */ /* 0x040fe20000000000 */
[----:B------:R-:W-:Y:S01]  /*01f0*/  PLOP3.LUT P0, PT, P4, P0, PT, 0xf8, 0x8f ;  /* 0x00000000008f781c */ /* 0x000fe20002701f70 */
[----:B------:R-:W-:Y:S01]  /*0200*/  VIADD R22, R4, 0x8 ;  /* 0x0000000804167836 */ /* 0x000fe20000000000 */
[----:B------:R-:W-:Y:S01]  /*0210*/  ISETP.GT.U32.AND P4, PT, R2, 0x2f2, PT ;  /* 0x000002f20200780c */ /* 0x000fe20003f84070 */
[----:B------:R-:W-:Y:S01]  /*0220*/  IMAD R2, R197, 0x6, RZ ;  /* 0x00000006c5027824 */ /* 0x000fe200078e02ff */
[----:B------:R-:W-:Y:S01]  /*0230*/  PLOP3.LUT P5, PT, P5, P2, PT, 0xf8, 0x8f ;  /* 0x00000000008f781c */ /* 0x000fe20002fa5f70 */
[C---:B------:R-:W-:Y:S01]  /*0240*/  VIADD R111, R4.reuse, 0xc ;  /* 0x0000000c046f7836 */ /* 0x040fe20000000000 */
[----:B------:R-:W-:Y:S01]  /*0250*/  PLOP3.LUT P1, PT, P3, P1, PT, 0xf8, 0x8f ;  /* 0x00000000008f781c */ /* 0x000fe20001f23f70 */
[----:B------:R-:W-:Y:S01]  /*0260*/  VIADD R110, R4, 0xd ;  /* 0x0000000d046e7836 */ /* 0x000fe20000000000 */
[----:B------:R-:W-:Y:S01]  /*0270*/  ISETP.GT.U32.OR P2, PT, R0, 0x458, P6 ;  /* 0x000004580000780c */ /* 0x000fe20003744470 */
[C---:B------:R-:W-:Y:S01]  /*0280*/  VIADD R49, R24.reuse, 0x1f ;  /* 0x0000001f18317836 */ /* 0x040fe20000000000 */
[C---:B------:R-:W-:Y:S01]  /*0290*/  ISETP.GT.U32.OR P3, PT, R5.reuse, 0x8d8, P4 ;  /* 0x000008d80500780c */ /* 0x040fe20002764470 */
[C---:B------:R-:W-:Y:S01]  /*02a0*/  VIADD R61, R24.reuse, 0x26 ;  /* 0x00000026183d7836 */ /* 0x040fe20000000000 */
[----:B------:R-:W-:Y:S01]  /*02b0*/  P2R R202, PR, RZ, 0x20 ;  /* 0x00000020ffca7803 */ /* 0x000fe20000000000 */
[----:B------:R-:W-:Y:S01]  /*02c0*/  VIADD R102, R24, 0x35 ;  /* 0x0000003518667836 */ /* 0x000fe20000000000 */
[----:B------:R-:W-:Y:S01]  /*02d0*/  PLOP3.LUT P2, PT, P3, P2, PT, 0xf8, 0x8f ;  /* 0x00000000008f781c */ /* 0x000fe20001f45f70 */
[----:B-----5:R-:W-:Y:S01]  /*02e0*/  IMAD R56, R56, 0xe, RZ ;  /* 0x0000000e38387824 */ /* 0x020fe200078e02ff */
[----:B------:R-:W-:Y:S01]  /*02f0*/  ISETP.GT.U32.OR P3, PT, R0, 0x457, P6 ;  /* 0x000004570000780c */ /* 0x000fe20003764470 */
[C---:B------:R-:W-:Y:S01]  /*0300*/  VIADD R45, R24.reuse, 0x1b ;  /* 0x0000001b182d7836 */ /* 0x040fe20000000000 */
[----:B------:R-:W-:Y:S01]  /*0310*/  ISETP.GT.U32.OR P5, PT, R5, 0x8d7, P4 ;  /* 0x000008d70500780c */ /* 0x000fe200027a4470 */
[C---:B------:R-:W-:Y:S01]  /*0320*/  VIADD R97, R24.reuse, 0x30 ;  /* 0x0000003018617836 */ /* 0x040fe20000000000 */
[----:B------:R-:W-:Y:S01]  /*0330*/  SHF.R.U32.HI R114, RZ, 0x4, R3 ;  /* 0x00000004ff727819 */ /* 0x000fe20000011603 */
[C---:B------:R-:W-:Y:S01]  /*0340*/  VIADD R35, R24.reuse, 0x5 ;  /* 0x0000000518237836 */ /* 0x040fe20000000000 */
[----:B------:R-:W-:Y:S01]  /*0350*/  PLOP3.LUT P3, PT, P5, P3, PT, 0xf8, 0x8f ;  /* 0x00000000008f781c */ /* 0x000fe20002f67f70 */
[----:B------:R-:W-:Y:S01]  /*0360*/  VIADD R59, R24, 0x9 ;  /* 0x00000009183b7836 */ /* 0x000fe20000000000 */
[----:B------:R-:W-:Y:S01]  /*0370*/  ISETP.GT.U32.OR P5, PT, R0, 0x456, P6 ;  /* 0x000004560000780c */ /* 0x000fe200037a4470 */
[----:B------:R-:W-:Y:S01]  /*0380*/  IMAD R0, R8, 0x180, R24 ;  /* 0x0000018008007824 */ /* 0x000fe200078e0218 */
[----:B------:R-:W-:Y:S01]  /*0390*/  LEA.HI R3, R3, R2, RZ, 0x1a ;  /* 0x0000000203037211 */ /* 0x000fe200078fd0ff */
[----:B------:R-:W-:Y:S01]  /*03a0*/  IMAD R6, R197, 0x18, R114 ;  /* 0x00000018c5067824 */ /* 0x000fe200078e0272 */
[----:B------:R-:W-:Y:S01]  /*03b0*/  ISETP.GT.U32.OR P4, PT, R5, 0x8d6, P4 ;  /* 0x000008d60500780c */ /* 0x000fe20002784470 */
[----:B------:R-:W-:Y:S01]  /*03c0*/  IMAD R2, R19, 0x600, R0 ;  /* 0x0000060013027824 */ /* 0x000fe200078e0200 */
[----:B------:R-:W-:Y:S01]  /*03d0*/  ISETP.GT.U32.OR P6, PT, R0, 0x5c9, P6 ;  /* 0x000005c90000780c */ /* 0x000fe200037c4470 */
[C---:B------:R-:W-:Y:S01]  /*03e0*/  VIADD R36, R24.reuse, 0x14 ;  /* 0x0000001418247836 */ /* 0x040fe20000000000 */
[----:B------:R-:W-:Y:S01]  /*03f0*/  MOV R0, 0x400 ;  /* 0x0000040000007802 */ /* 0x000fe20000000f00 */
[C---:B------:R-:W-:Y:S01]  /*0400*/  VIADD R43, R24.reuse, 0x19 ;  /* 0x00000019182b7836 */ /* 0x040fe20000000000 */
[----:B------:R-:W-:Y:S01]  /*0410*/  PLOP3.LUT P4, PT, P4, P5, PT, 0xf8, 0x8f ;  /* 0x00000000008f781c */ /* 0x000fe2000278bf70 */
[----:B------:R-:W-:Y:S01]  /*0420*/  VIADD R51, R24, 0x22 ;  /* 0x0000002218337836 */ /* 0x000fe20000000000 */
[----:B------:R-:W-:Y:S01]  /*0430*/  ISETP.GT.U32.AND P5, PT, R6, 0xbf, PT ;  /* 0x000000bf0600780c */ /* 0x000fe20003fa4070 */
[----:B------:R-:W-:Y:S01]  /*0440*/  VIADD R6, R0, 0x3000 ;  /* 0x0000300000067836 */ /* 0x000fe20000000000 */
[----:B------:R-:W-:Y:S01]  /*0450*/  LOP3.LUT R9, R10, 0xffff, RZ, 0xc0, !PT ;  /* 0x0000ffff0a097812 */ /* 0x000fe200078ec0ff */
[C---:B------:R-:W-:Y:S01]  /*0460*/  VIADD R100, R24.reuse, 0x33 ;  /* 0x0000003318647836 */ /* 0x040fe20000000000 */
[----:B------:R-:W-:Y:S01]  /*0470*/  ISETP.GT.U32.OR P5, PT, R3, 0x2f, P5 ;  /* 0x0000002f0300780c */ /* 0x000fe20002fa4470 */
[----:B------:R-:W-:Y:S01]  /*0480*/  VIADD R63, R24, 0xa ;  /* 0x0000000a183f7836 */ /* 0x000fe20000000000 */
[C---:B----4-:R-:W-:Y:S01]  /*0490*/  LEA R3, R7.reuse, R0, 0x18 ;  /* 0x0000000007037211 */ /* 0x050fe200078ec0ff */
[----:B------:R-:W-:Y:S01]  /*04a0*/  IMAD R0, R8, 0x8, R21 ;  /* 0x0000000808007824 */ /* 0x000fe200078e0215 */
[----:B------:R-:W-:Y:S01]  /*04b0*/  LEA R6, R7, R6, 0x18 ;  /* 0x0000000607067211 */ /* 0x000fe200078ec0ff */
[----:B------:R-:W-:Y:S01]  /*04c0*/  IMAD R11, R9, 0x2aab, RZ ;  /* 0x00002aab090b7824 */ /* 0x000fe200078e02ff */
[----:B------:R-:W-:Y:S01]  /*04d0*/  IADD3 R7, PT, PT, R4, 0x1, RZ ;  /* 0x0000000104077810 */ /* 0x000fe20007ffe0ff */
[----:B------:R-:W-:Y:S01]  /*04e0*/  IMAD.U32 R0, R0, 0x8, R3 ;  /* 0x0000000800007824 */ /* 0x000fe200078e0003 */
[----:B------:R-:W-:Y:S01]  /*04f0*/  LOP3.LUT R12, R13, 0xffff, RZ, 0xc0, !PT ;  /* 0x0000ffff0d0c7812 */ /* 0x000fe200078ec0ff */
[----:B------:R-:W-:Y:S01]  /*0500*/  IMAD R198, R19, 0x900, R6 ;  /* 0x0000090013c67824 */ /* 0x000fe200078e0206 */
[----:B------:R-:W-:Y:S01]  /*0510*/  LOP3.LUT R8, R7, 0xffff, RZ, 0xc0, !PT ;  /* 0x0000ffff07087812 */ /* 0x000fe200078ec0ff */
[----:B------:R-:W-:Y:S01]  /*0520*/  VIADD R47, R24, 0x1d ;  /* 0x0000001d182f7836 */ /* 0x000fe20000000000 */
[----:B------:R-:W-:Y:S01]  /*0530*/  LOP3.LUT R14, R16, 0xffff, RZ, 0xc0, !PT ;  /* 0x0000ffff100e7812 */ /* 0x000fe200078ec0ff */
[----:B------:R-:W-:Y:S01]  /*0540*/  IMAD R12, R12, 0x2aab, RZ ;  /* 0x00002aab0c0c7824 */ /* 0x000fe200078e02ff */
[----:B------:R-:W-:Y:S01]  /*0550*/  SHF.R.U32.HI R11, RZ, 0x13, R11 ;  /* 0x00000013ff0b7819 */ /* 0x000fe2000001160b */
[----:B------:R-:W-:Y:S01]  /*0560*/  IMAD R8, R8, 0x2aab, RZ ;  /* 0x00002aab08087824 */ /* 0x000fe200078e02ff */
[----:B------:R-:W-:Y:S01]  /*0570*/  ISETP.GT.U32.OR P5, PT, R2, 0xbc9, P5 ;  /* 0x00000bc90200780c */ /* 0x000fe20002fa4470 */
[----:B------:R-:W-:Y:S01]  /*0580*/  IMAD R14, R14, 0x2aab, RZ ;  /* 0x00002aab0e0e7824 */ /* 0x000fe200078e02ff */
[----:B------:R-:W-:Y:S01]  /*0590*/  SHF.R.U32.HI R15, RZ, 0x13, R12 ;  /* 0x00000013ff0f7819 */ /* 0x000fe2000001160c */
[----:B------:R-:W-:Y:S01]  /*05a0*/  IMAD R2, R2, 0x4, R3 ;  /* 0x0000000402027824 */ /* 0x000fe200078e0203 */
[----:B------:R-:W-:Y:S01]  /*05b0*/  SHF.R.U32.HI R9, RZ, 0x13, R8 ;  /* 0x00000013ff097819 */ /* 0x000fe20000011608 */
[----:B------:R-:W-:Y:S01]  /*05c0*/  IMAD R3, R5, 0x4, R6 ;  /* 0x0000000405037824 */ /* 0x000fe200078e0206 */
[----:B------:R-:W-:Y:S01]  /*05d0*/  SHF.R.U32.HI R17, RZ, 0x13, R14 ;  /* 0x00000013ff117819 */ /* 0x000fe2000001160e */
[C---:B------:R-:W-:Y:S01]  /*05e0*/  VIADD R37, R24.reuse, 0x6 ;  /* 0x0000000618257836 */ /* 0x040fe20000000000 */
[----:B------:R-:W-:Y:S01]  /*05f0*/  PRMT R8, R9, 0x9910, RZ ;  /* 0x0000991009087816 */ /* 0x000fe200000000ff */
[C---:B------:R-:W-:Y:S01]  /*0600*/  VIADD R65, R24.reuse, 0xb ;  /* 0x0000000b18417836 */ /* 0x040fe20000000000 */
[----:B------:R-:W-:Y:S01]  /*0610*/  PRMT R14, R15, 0x9910, RZ ;  /* 0x000099100f0e7816 */ /* 0x000fe200000000ff */
[----:B------:R-:W-:Y:S01]  /*0620*/  VIADD R55, R24, 0x25 ;  /* 0x0000002518377836 */ /* 0x000fe20000000000 */
[----:B------:R-:W-:Y:S01]  /*0630*/  PRMT R18, R17, 0x9910, RZ ;  /* 0x0000991011127816 */ /* 0x000fe200000000ff */
[----:B------:R-:W-:Y:S01]  /*0640*/  IMAD R8, R8, 0x30, RZ ;  /* 0x0000003008087824 */ /* 0x000fe200078e02ff */
[----:B------:R-:W-:Y:S01]  /*0650*/  PRMT R12, R11, 0x9910, RZ ;  /* 0x000099100b0c7816 */ /* 0x000fe200000000ff */
[----:B------:R-:W-:Y:S01]  /*0660*/  IMAD R14, R14, 0x30, RZ ;  /* 0x000000300e0e7824 */ /* 0x000fe200078e02ff */
[----:B------:R-:W-:Y:S01]  /*0670*/  LOP3.LUT R20, R22, 0xffff, RZ, 0xc0, !PT ;  /* 0x0000ffff16147812 */ /* 0x000fe200078ec0ff */
[----:B------:R-:W-:Y:S01]  /*0680*/  IMAD R18, R18, 0x30, RZ ;  /* 0x0000003012127824 */ /* 0x000fe200078e02ff */
[----:B------:R-:W-:Y:S01]  /*0690*/  IADD3 R8, PT, PT, RZ, -R8, RZ ;  /* 0x80000008ff087210 */ /* 0x000fe20007ffe0ff */
[----:B------:R-:W-:Y:S01]  /*06a0*/  IMAD.MOV R6, RZ, RZ, -R14 ;  /* 0x000000ffff067224 */ /* 0x000fe200078e0a0e */
[----:B------:R-:W-:Y:S01]  /*06b0*/  LOP3.LUT R32, R111, 0xffff, RZ, 0xc0, !PT ;  /* 0x0000ffff6f207812 */ /* 0x000fe200078ec0ff */
[----:B------:R-:W-:Y:S01]  /*06c0*/  IMAD R12, R12, 0x30, RZ ;  /* 0x000000300c0c7824 */ /* 0x000fe200078e02ff */
[----:B------:R-:W-:Y:S01]  /*06d0*/  PRMT R8, R8, 0x7710, RZ ;  /* 0x0000771008087816 */ /* 0x000fe200000000ff */
[----:B------:R-:W-:Y:S01]  /*06e0*/  IMAD.MOV R18, RZ, RZ, -R18 ;  /* 0x000000ffff127224 */ /* 0x000fe200078e0a12 */
[----:B------:R-:W-:Y:S01]  /*06f0*/  PRMT R6, R6, 0x7710, RZ ;  /* 0x0000771006067816 */ /* 0x000fe200000000ff */
[----:B------:R-:W-:Y:S01]  /*0700*/  IMAD.MOV R5, RZ, RZ, -R12 ;  /* 0x000000ffff057224 */ /* 0x000fe200078e0a0c */
[----:B------:R-:W-:Y:S01]  /*0710*/  LOP3.LUT R33, R110, 0xffff, RZ, 0xc0, !PT ;  /* 0x0000ffff6e217812 */ /* 0x000fe200078ec0ff */
[----:B------:R-:W-:Y:S01]  /*0720*/  IMAD.IADD R8, R7, 0x1, R8 ;  /* 0x0000000107087824 */ /* 0x000fe200078e0208 */
[----:B------:R-:W-:Y:S01]  /*0730*/  PRMT R19, R18, 0x7710, RZ ;  /* 0x0000771012137816 */ /* 0x000fe200000000ff */
[----:B------:R-:W-:Y:S01]  /*0740*/  VIADD R7, R4, 0x5 ;  /* 0x0000000504077836 */ /* 0x000fe20000000000 */
[----:B------:R-:W-:Y:S01]  /*0750*/  PRMT R5, R5, 0x7710, RZ ;  /* 0x0000771005057816 */ /* 0x000fe200000000ff */
[----:B------:R-:W-:Y:S01]  /*0760*/  IMAD.IADD R13, R13, 0x1, R6 ;  /* 0x000000010d0d7824 */ /* 0x000fe200078e0206 */
[----:B------:R-:W-:Y:S01]  /*0770*/  IADD3 R16, PT, PT, R16, R19, RZ ;  /* 0x0000001310107210 */ /* 0x000fe20007ffe0ff */
[C---:B------:R-:W-:Y:S01]  /*0780*/  VIADD R14, R4.reuse, 0x6 ;  /* 0x00000006040e7836 */ /* 0x040fe20000000000 */
[----:B------:R-:W-:Y:S01]  /*0790*/  LOP3.LUT R6, R7, 0xffff, RZ, 0xc0, !PT ;  /* 0x0000ffff07067812 */ /* 0x000fe200078ec0ff */
[----:B------:R-:W-:Y:S01]  /*07a0*/  VIADD R18, R4, 0x7 ;  /* 0x0000000704127836 */ /* 0x000fe20000000000 */
[----:B------:R-:W-:Y:S01]  /*07b0*/  SHF.L.U32 R197, R197, 0x1, RZ ;  /* 0x00000001c5c57819 */ /* 0x000fe200000006ff */
[----:B------:R-:W-:Y:S01]  /*07c0*/  IMAD.IADD R10, R10, 0x1, R5 ;  /* 0x000000010a0a7824 */ /* 0x000fe200078e0205 */
[----:B------:R-:W-:Y:S01]  /*07d0*/  LOP3.LUT R12, R14, 0xffff, RZ, 0xc0, !PT ;  /* 0x0000ffff0e0c7812 */ /* 0x000fe200078ec0ff */
[----:B------:R-:W-:Y:S01]  /*07e0*/  IMAD R6, R6, 0x2aab, RZ ;  /* 0x00002aab06067824 */ /* 0x000fe200078e02ff */
[----:B------:R-:W-:Y:S01]  /*07f0*/  LOP3.LUT R19, R18, 0xffff, RZ, 0xc0, !PT ;  /* 0x0000ffff12137812 */ /* 0x000fe200078ec0ff */
[----:B------:R-:W-:Y:S01]  /*0800*/  IMAD R20, R20, 0x2aab, RZ ;  /* 0x00002aab14147824 */ /* 0x000fe200078e02ff */
[----:B------:R-:W-:Y:S01]  /*0810*/  LOP3.LUT R5, R4, 0xffff, RZ, 0xc0, !PT ;  /* 0x0000ffff04057812 */ /* 0x000fe200078ec0ff */
[----:B------:R-:W-:Y:S01]  /*0820*/  IMAD R12, R12, 0x2aab, RZ ;  /* 0x00002aab0c0c7824 */ /* 0x000fe200078e02ff */
[----:B------:R-:W-:Y:S01]  /*0830*/  PRMT R8, R8, 0x9910, RZ ;  /* 0x0000991008087816 */ /* 0x000fe200000000ff */
[----:B------:R-:W-:Y:S01]  /*0840*/  IMAD R25, R19, 0x2aab, RZ ;  /* 0x00002aab13197824 */ /* 0x000fe200078e02ff */
[----:B------:R-:W-:Y:S01]  /*0850*/  SHF.R.U32.HI R19, RZ, 0x13, R6 ;  /* 0x00000013ff137819 */ /* 0x000fe20000011606 */
[----:B------:R-:W-:Y:S01]  /*0860*/  IMAD R5, R5, 0x2aab, RZ ;  /* 0x00002aab05057824 */ /* 0x000fe200078e02ff */
[----:B------:R-:W-:Y:S01]  /*0870*/  SHF.R.U32.HI R23, RZ, 0x13, R12 ;  /* 0x00000013ff177819 */ /* 0x000fe2000001160c */
        /* <DEDUP_REMOVED lines=8> */
[----:B------:R-:W-:Y:S01]  /*0900*/  VIADD R101, R24, 0x34 ;  /* 0x0000003418657836 */ /* 0x000fe20000000000 */
[----:B------:R-:W-:Y:S01]  /*0910*/  PRMT R26, R27, 0x9910, RZ ;  /* 0x000099101b1a7816 */ /* 0x000fe200000000ff */
[----:B------:R-:W-:Y:S01]  /*0920*/  IMAD.MOV R29, RZ, RZ, -R6 ;  /* 0x000000ffff1d7224 */ /* 0x000fe200078e0a06 */
[----:B------:R-:W-:Y:S01]  /*0930*/  PRMT R28, R5, 0x9910, RZ ;  /* 0x00009910051c7816 */ /* 0x000fe200000000ff */
[----:B------:R-:W-:Y:S01]  /*0940*/  IMAD R12, R12, 0x30, RZ ;  /* 0x000000300c0c7824 */ /* 0x000fe200078e02ff */
[----:B------:R-:W-:Y:S01]  /*0950*/  SHF.R.U32.HI R25, RZ, 0x13, R25 ;  /* 0x00000013ff197819 */ /* 0x000fe20000011619 */
[----:B------:R-:W-:Y:S01]  /*0960*/  IMAD R26, R26, 0x30, RZ ;  /* 0x000000301a1a7824 */ /* 0x000fe200078e02ff */
[----:B------:R-:W-:Y:S01]  /*0970*/  PRMT R10, R10, 0x9910, RZ ;  /* 0x000099100a0a7816 */ /* 0x000fe200000000ff */
[----:B------:R-:W-:Y:S01]  /*0980*/  IMAD R6, R28, 0x30, RZ ;  /* 0x000000301c067824 */ /* 0x000fe200078e02ff */
[----:B------:R-:W-:Y:S01]  /*0990*/  PRMT R20, R25, 0x9910, RZ ;  /* 0x0000991019147816 */ /* 0x000fe200000000ff */
[----:B------:R-:W-:Y:S01]  /*09a0*/  IMAD.MOV R28, RZ, RZ, -R12 ;  /* 0x000000ffff1c7224 */ /* 0x000fe200078e0a0c */
[----:B------:R-:W-:Y:S01]  /*09b0*/  PRMT R12, R29, 0x7710, RZ ;  /* 0x000077101d0c7816 */ /* 0x000fe200000000ff */
[----:B------:R-:W-:Y:S01]  /*09c0*/  IMAD.MOV R26, RZ, RZ, -R26 ;  /* 0x000000ffff1a7224 */ /* 0x000fe200078e0a1a */
[----:B------:R-:W-:Y:S01]  /*09d0*/  LOP3.LUT R8, R8, 0xffff, RZ, 0xc0, !PT ;  /* 0x0000ffff08087812 */ /* 0x000fe200078ec0ff */
[----:B------:R-:W-:Y:S01]  /*09e0*/  IMAD R20, R20, 0x30, RZ ;  /* 0x0000003014147824 */ /* 0x000fe200078e02ff */
[----:B------:R-:W-:Y:S01]  /*09f0*/  PRMT R29, R28, 0x7710, RZ ;  /* 0x000077101c1d7816 */ /* 0x000fe200000000ff */
[----:B------:R-:W-:Y:S01]  /*0a00*/  IMAD.IADD R12, R7, 0x1, R12 ;  /* 0x00000001070c7824 */ /* 0x000fe200078e020c */
[----:B------:R-:W-:Y:S01]  /*0a10*/  PRMT R7, R26, 0x7710, RZ ;  /* 0x000077101a077816 */ /* 0x000fe200000000ff */
[----:B------:R-:W-:Y:S01]  /*0a20*/  IMAD.MOV R6, RZ, RZ, -R6 ;  /* 0x000000ffff067224 */ /* 0x000fe200078e0a06 */
[----:B------:R-:W-:Y:S01]  /*0a30*/  IADD3 R20, PT, PT, RZ, -R20, RZ ;  /* 0x80000014ff147210 */ /* 0x000fe20007ffe0ff */
[----:B------:R-:W-:Y:S01]  /*0a40*/  VIADD R26, R4, 0xa ;  /* 0x0000000a041a7836 */ /* 0x000fe20000000000 */
[----:B------:R-:W-:Y:S01]  /*0a50*/  IADD3 R99, PT, PT, R24, 0x32, RZ ;  /* 0x0000003218637810 */ /* 0x000fe20007ffe0ff */
[----:B------:R-:W-:Y:S01]  /*0a60*/  IMAD.IADD R22, R22, 0x1, R7 ;  /* 0x0000000116167824 */ /* 0x000fe200078e0207 */
[----:B------:R-:W-:Y:S01]  /*0a70*/  PRMT R31, R20, 0x7710, RZ ;  /* 0x00007710141f7816 */ /* 0x000fe200000000ff */
[----:B------:R-:W-:Y:S01]  /*0a80*/  VIADD R20, R4, 0x9 ;  /* 0x0000000904147836 */ /* 0x000fe20000000000 */
[----:B------:R-:W-:Y:S01]  /*0a90*/  PRMT R7, R6, 0x7710, RZ ;  /* 0x0000771006077816 */ /* 0x000fe200000000ff */
[----:B------:R-:W-:Y:S01]  /*0aa0*/  IMAD.IADD R14, R14, 0x1, R29 ;  /* 0x000000010e0e7824 */ /* 0x000fe200078e021d */
[----:B------:R-:W-:Y:S01]  /*0ab0*/  LOP3.LUT R29, R26, 0xffff, RZ, 0xc0, !PT ;  /* 0x0000ffff1a1d7812 */ /* 0x000fe200078ec0ff */
[----:B------:R-:W-:Y:S01]  /*0ac0*/  VIADD R28, R4, 0xb ;  /* 0x0000000b041c7836 */ /* 0x000fe20000000000 */
[----:B------:R-:W-:Y:S01]  /*0ad0*/  IADD3 R38, PT, PT, R24, 0x15, RZ ;  /* 0x0000001518267810 */ /* 0x000fe20007ffe0ff */
[----:B------:R-:W-:Y:S01]  /*0ae0*/  IMAD.IADD R7, R4, 0x1, R7 ;  /* 0x0000000104077824 */ /* 0x000fe200078e0207 */
[----:B------:R-:W-:Y:S01]  /*0af0*/  LOP3.LUT R4, R20, 0xffff, RZ, 0xc0, !PT ;  /* 0x0000ffff14047812 */ /* 0x000fe200078ec0ff */
[----:B------:R-:W-:Y:S01]  /*0b00*/  IMAD.IADD R18, R18, 0x1, R31 ;  /* 0x0000000112127824 */ /* 0x000fe200078e021f */
[----:B------:R-:W-:Y:S01]  /*0b10*/  IADD3 R67, PT, PT, R24, 0xc, RZ ;  /* 0x0000000c18437810 */ /* 0x000fe20007ffe0ff */
[----:B------:R-:W-:Y:S01]  /*0b20*/  IMAD R31, R29, 0x2aab, RZ ;  /* 0x00002aab1d1f7824 */ /* 0x000fe200078e02ff */
[----:B------:R-:W-:Y:S01]  /*0b30*/  PRMT R7, R7, 0x9910, RZ ;  /* 0x0000991007077816 */ /* 0x000fe200000000ff */
[----:B------:R-:W-:Y:S01]  /*0b40*/  IMAD R4, R4, 0x2aab, RZ ;  /* 0x00002aab04047824 */ /* 0x000fe200078e02ff */
[----:B------:R-:W-:Y:S01]  /*0b50*/  SHF.R.U32.HI R81, RZ, 0x4, R49 ;  /* 0x00000004ff517819 */ /* 0x000fe20000011631 */
[----:B------:R-:W-:Y:S01]  /*0b60*/  IMAD R6, R30, 0x6c0, RZ ;  /* 0x000006c01e067824 */ /* 0x000fe200078e02ff */
[----:B------:R-:W-:Y:S01]  /*0b70*/  SHF.R.U32.HI R31, RZ, 0x13, R31 ;  /* 0x00000013ff1f7819 */ /* 0x000fe2000001161f */
[----:B------:R-:W-:Y:S01]  /*0b80*/  IMAD R7, R7, 0x9, RZ ;  /* 0x0000000907077824 */ /* 0x000fe200078e02ff */
[----:B------:R-:W-:Y:S01]  /*0b90*/  SHF.R.U32.HI R29, RZ, 0x13, R4 ;  /* 0x00000013ff1d7819 */ /* 0x000fe20000011604 */
[--C-:B------:R-:W-:Y:S01]  /*0ba0*/  IMAD R215, R9, 0x360, R6.reuse ;  /* 0x0000036009d77824 */ /* 0x100fe200078e0206 */
[----:B------:R-:W-:Y:S01]  /*0bb0*/  LOP3.LUT R30, R28, 0xffff, RZ, 0xc0, !PT ;  /* 0x0000ffff1c1e7812 */ /* 0x000fe200078ec0ff */
[--C-:B------:R-:W-:Y:S01]  /*0bc0*/  IMAD R214, R11, 0x360, R6.reuse ;  /* 0x000003600bd67824 */ /* 0x100fe200078e0206 */
[----:B------:R-:W-:Y:S01]  /*0bd0*/  PRMT R9, R29, 0x9910, RZ ;  /* 0x000099101d097816 */ /* 0x000fe200000000ff */
[----:B------:R-:W-:Y:S01]  /*0be0*/  IMAD R213, R15, 0x360, R6 ;  /* 0x000003600fd57824 */ /* 0x000fe200078e0206 */
[----:B------:R-:W-:Y:S01]  /*0bf0*/  PRMT R11, R31, 0x9910, RZ ;  /* 0x000099101f0b7816 */ /* 0x000fe200000000ff */
[----:B------:R-:W-:Y:S01]  /*0c00*/  IMAD R30, R30, 0x2aab, RZ ;  /* 0x00002aab1e1e7824 */ /* 0x000fe200078e02ff */
[----:B------:R-:W-:Y:S01]  /*0c10*/  LOP3.LUT R7, R7, 0xffff, RZ, 0xc0, !PT ;  /* 0x0000ffff07077812 */ /* 0x000fe200078ec0ff */
[----:B------:R-:W-:Y:S01]  /*0c20*/  IMAD R9, R9, 0x30, RZ ;  /* 0x0000003009097824 */ /* 0x000fe200078e02ff */
[----:B------:R-:W-:Y:S01]  /*0c30*/  SHF.R.U32.HI R87, RZ, 0x4, R61 ;  /* 0x00000004ff577819 */ /* 0x000fe2000001163d */
[----:B------:R-:W-:Y:S01]  /*0c40*/  IMAD R11, R11, 0x30, RZ ;  /* 0x000000300b0b7824 */ /* 0x000fe200078e02ff */
[----:B------:R-:W-:Y:S01]  /*0c50*/  SHF.R.U32.HI R33, RZ, 0x13, R30 ;  /* 0x00000013ff217819 */ /* 0x000fe2000001161e */
[----:B------:R-:W-:Y:S01]  /*0c60*/  IMAD.MOV R9, RZ, RZ, -R9 ;  /* 0x000000ffff097224 */ /* 0x000fe200078e0a09 */
[----:B------:R-:W-:Y:S01]  /*0c70*/  SHF.R.U32.HI R30, RZ, 0x13, R32 ;  /* 0x00000013ff1e7819 */ /* 0x000fe20000011620 */
[----:B------:R-:W-:Y:S01]  /*0c80*/  IMAD.MOV R11, RZ, RZ, -R11 ;  /* 0x000000ffff0b7224 */ /* 0x000fe200078e0a0b */
[----:B------:R-:W-:Y:S01]  /*0c90*/  PRMT R15, R33, 0x9910, RZ ;  /* 0x00009910210f7816 */ /* 0x000fe200000000ff */
[--C-:B------:R-:W-:Y:S01]  /*0ca0*/  IMAD R212, R17, 0x360, R6.reuse ;  /* 0x0000036011d47824 */ /* 0x100fe200078e0206 */
[----:B------:R-:W-:Y:S01]  /*0cb0*/  PRMT R9, R9, 0x7710, RZ ;  /* 0x0000771009097816 */ /* 0x000fe200000000ff */
[--C-:B------:R-:W-:Y:S01]  /*0cc0*/  IMAD R211, R19, 0x360, R6.reuse ;  /* 0x0000036013d37824 */ /* 0x100fe200078e0206 */
[----:B------:R-:W-:Y:S01]  /*0cd0*/  PRMT R11, R11, 0x7710, RZ ;  /* 0x000077100b0b7816 */ /* 0x000fe200000000ff */
[----:B------:R-:W-:Y:S01]  /*0ce0*/  IMAD R216, R5, 0x360, R6 ;  /* 0x0000036005d87824 */ /* 0x000fe200078e0206 */
[----:B------:R-:W-:Y:S01]  /*0cf0*/  PRMT R17, R30, 0x9910, RZ ;  /* 0x000099101e117816 */ /* 0x000fe200000000ff */
[----:B------:R-:W-:Y:S01]  /*0d00*/  IMAD.IADD R20, R20, 0x1, R9 ;  /* 0x0000000114147824 */ /* 0x000fe200078e0209 */
[----:B------:R-:W-:Y:S01]  /*0d10*/  SHF.R.U32.HI R32, RZ, 0x13, R34 ;  /* 0x00000013ff207819 */ /* 0x000fe20000011622 */
[----:B------:R-:W-:Y:S01]  /*0d20*/  IMAD.IADD R26, R26, 0x1, R11 ;  /* 0x000000011a1a7824 */ /* 0x000fe200078e020b */
[----:B------:R-:W-:Y:S01]  /*0d30*/  IADD3 R4, PT, PT, R197, R30, RZ ;  /* 0x0000001ec5047210 */ /* 0x000fe20007ffe0ff */
[----:B------:R-:W-:Y:S01]  /*0d40*/  IMAD R9, R15, 0x30, RZ ;  /* 0x000000300f097824 */ /* 0x000fe200078e02ff */
[----:B------:R-:W-:Y:S01]  /*0d50*/  PRMT R19, R32, 0x9910, RZ ;  /* 0x0000991020137816 */ /* 0x000fe200000000ff */
[----:B------:R-:W-:Y:S01]  /*0d60*/  IMAD R11, R17, 0x30, RZ ;  /* 0x00000030110b7824 */ /* 0x000fe200078e02ff */
[----:B------:R-:W-:Y:S01]  /*0d70*/  SHF.R.U32.HI R117, RZ, 0x4, R99 ;  /* 0x00000004ff757819 */ /* 0x000fe20000011663 */
[----:B------:R-:W-:Y:S01]  /*0d80*/  IMAD.MOV R9, RZ, RZ, -R9 ;  /* 0x000000ffff097224 */ /* 0x000fe200078e0a09 */
[----:B------:R-:W-:Y:S01]  /*0d90*/  SHF.R.U32.HI R120, RZ, 0x4, R102 ;  /* 0x00000004ff787819 */ /* 0x000fe20000011666 */
[----:B------:R-:W-:Y:S01]  /*0da0*/  IMAD R15, R19, 0x30, RZ ;  /* 0x00000030130f7824 */ /* 0x000fe200078e02ff */
[----:B------:R-:W-:Y:S01]  /*0db0*/  IADD3 R11, PT, PT, RZ, -R11, RZ ;  /* 0x8000000bff0b7210 */ /* 0x000fe20007ffe0ff */
[--C-:B------:R-:W-:Y:S01]  /*0dc0*/  IMAD R5, R30, 0x360, R6.reuse ;  /* 0x000003601e057824 */ /* 0x100fe200078e0206 */
[----:B------:R-:W-:Y:S01]  /*0dd0*/  PRMT R9, R9, 0x7710, RZ ;  /* 0x0000771009097816 */ /* 0x000fe200000000ff */
[----:B------:R-:W-:Y:S01]  /*0de0*/  IMAD R210, R23, 0x360, R6 ;  /* 0x0000036017d27824 */ /* 0x000fe200078e0206 */
[----:B------:R-:W-:Y:S01]  /*0df0*/  PRMT R30, R11, 0x7710, RZ ;  /* 0x000077100b1e7816 */ /* 0x000fe200000000ff */
[----:B------:R-:W-:Y:S01]  /*0e00*/  IMAD.MOV R15, RZ, RZ, -R15 ;  /* 0x000000ffff0f7224 */ /* 0x000fe200078e0a0f */
[----:B------:R-:W-:Y:S01]  /*0e10*/  PRMT R11, R14, 0x9910, RZ ;  /* 0x000099100e0b7816 */ /* 0x000fe200000000ff */
[----:B------:R-:W0:Y:S01]  /*0e20*/  S2R R23, SR_CTAID.Y ;  /* 0x0000000000177919 */ /* 0x000e220000002600 */
[----:B------:R-:W-:Y:S01]  /*0e30*/  IMAD.IADD R216, R216, 0x1, R7 ;  /* 0x00000001d8d87824 */ /* 0x000fe200078e0207 */
[----:B------:R-:W-:Y:S01]  /*0e40*/  MOV R7, R10 ;  /* 0x0000000a00077202 */ /* 0x000fe20000000f00 */
[----:B------:R-:W-:Y:S01]  /*0e50*/  IMAD.IADD R28, R28, 0x1, R9 ;  /* 0x000000011c1c7824 */ /* 0x000fe200078e0209 */
[----:B------:R-:W-:Y:S01]  /*0e60*/  PRMT R9, R15, 0x7710, RZ ;  /* 0x000077100f097816 */ /* 0x000fe200000000ff */
[----:B------:R-:W-:Y:S01]  /*0e70*/  IMAD R11, R11, 0x9, RZ ;  /* 0x000000090b0b7824 */ /* 0x000fe200078e02ff */
[----:B------:R-:W-:Y:S01]  /*0e80*/  PRMT R10, R12, 0x9910, RZ ;  /* 0x000099100c0a7816 */ /* 0x000fe200000000ff */
[----:B------:R-:W-:Y:S01]  /*0e90*/  IMAD R7, R7, 0x9, RZ ;  /* 0x0000000907077824 */ /* 0x000fe200078e02ff */
[----:B------:R-:W-:Y:S01]  /*0ea0*/  PRMT R12, R28, 0x9910, RZ ;  /* 0x000099101c0c7816 */ /* 0x000fe200000000ff */
[----:B------:R-:W-:Y:S01]  /*0eb0*/  IMAD.IADD R110, R110, 0x1, R9 ;  /* 0x000000016e6e7824 */ /* 0x000fe200078e0209 */
[----:B------:R-:W-:Y:S01]  /*0ec0*/  LOP3.LUT R11, R11, 0xffff, RZ, 0xc0, !PT ;  /* 0x0000ffff0b0b7812 */ /* 0x000fe200078ec0ff */
[----:B------:R-:W-:Y:S01]  /*0ed0*/  IMAD.IADD R215, R215, 0x1, R8 ;  /* 0x00000001d7d77824 */ /* 0x000fe200078e0208 */
[----:B------:R-:W-:Y:S01]  /*0ee0*/  PRMT R9, R16, 0x9910, RZ ;  /* 0x0000991010097816 */ /* 0x000fe200000000ff */
[----:B------:R-:W-:Y:S01]  /*0ef0*/  IMAD R10, R10, 0x9, RZ ;  /* 0x000000090a0a7824 */ /* 0x000fe200078e02ff */
[----:B------:R-:W-:Y:S01]  /*0f00*/  PRMT R8, R13, 0x9910, RZ ;  /* 0x000099100d087816 */ /* 0x000fe200000000ff */
[----:B------:R-:W-:Y:S01]  /*0f10*/  IMAD.IADD R210, R210, 0x1, R11 ;  /* 0x00000001d2d27824 */ /* 0x000fe200078e020b */
[----:B------:R-:W-:Y:S01]  /*0f20*/  LOP3.LUT R7, R7, 0xffff, RZ, 0xc0, !PT ;  /* 0x0000ffff07077812 */ /* 0x000fe200078ec0ff */
[--C-:B------:R-:W-:Y:S01]  /*0f30*/  IMAD R209, R25, 0x360, R6.reuse ;  /* 0x0000036019d17824 */ /* 0x100fe200078e0206 */
[----:B------:R-:W-:Y:S01]  /*0f40*/  PRMT R11, R26, 0x9910, RZ ;  /* 0x000099101a0b7816 */ /* 0x000fe200000000ff */
[----:B------:R-:W-:Y:S01]  /*0f50*/  IMAD R9, R9, 0x9, RZ ;  /* 0x0000000909097824 */ /* 0x000fe200078e02ff */
[----:B------:R-:W-:Y:S01]  /*0f60*/  LOP3.LUT R10, R10, 0xffff, RZ, 0xc0, !PT ;  /* 0x0000ffff0a0a7812 */ /* 0x000fe200078ec0ff */
[C---:B------:R-:W-:Y:S01]  /*0f70*/  VIADD R28, R24.reuse, 0x10 ;  /* 0x00000010181c7836 */ /* 0x040fe20000000000 */
[----:B------:R-:W-:Y:S01]  /*0f80*/  SHF.R.U32.HI R77, RZ, 0x4, R45 ;  /* 0x00000004ff4d7819 */ /* 0x000fe2000001162d */
[C---:B------:R-:W-:Y:S01]  /*0f90*/  VIADD R34, R24.reuse, 0x13 ;  /* 0x0000001318227836 */ /* 0x040fe20000000000 */
[----:B------:R-:W-:Y:S01]  /*0fa0*/  LOP3.LUT R9, R9, 0xffff, RZ, 0xc0, !PT ;  /* 0x0000ffff09097812 */ /* 0x000fe200078ec0ff */
[----:B------:R-:W-:Y:S01]  /*0fb0*/  IMAD R207, R29, 0x360, R6 ;  /* 0x000003601dcf7824 */ /* 0x000fe200078e0206 */
[----:B------:R-:W-:Y:S01]  /*0fc0*/  SHF.R.U32.HI R58, RZ, 0x4, R28 ;  /* 0x00000004ff3a7819 */ /* 0x000fe2000001161c */
[----:B------:R-:W-:Y:S01]  /*0fd0*/  IMAD R25, R21, 0x7, RZ ;  /* 0x0000000715197824 */ /* 0x000fe200078e02ff */
[----:B------:R-:W-:Y:S01]  /*0fe0*/  SHF.R.U32.HI R64, RZ, 0x4, R34 ;  /* 0x00000004ff407819 */ /* 0x000fe20000011622 */
[----:B------:R-:W-:Y:S01]  /*0ff0*/  VIADD R26, R24, 0x8 ;  /* 0x00000008181a7836 */ /* 0x000fe20000000000 */
[----:B------:R-:W-:Y:S01]  /*1000*/  SHF.R.U32.HI R115, RZ, 0x4, R97 ;  /* 0x00000004ff737819 */ /* 0x000fe20000011661 */
[----:B------:R-:W-:Y:S01]  /*1010*/  IMAD R208, R27, 0x360, R6 ;  /* 0x000003601bd07824 */ /* 0x000fe200078e0206 */
[----:B------:R-:W-:Y:S01]  /*1020*/  SHF.R.U32.HI R99, RZ, 0x4, R35 ;  /* 0x00000004ff637819 */ /* 0x000fe20000011623 */
[----:B------:R-:W-:Y:S01]  /*1030*/  IMAD R8, R8, 0x9, RZ ;  /* 0x0000000908087824 */ /* 0x000fe200078e02ff */
[----:B------:R-:W-:Y:S01]  /*1040*/  SHF.R.U32.HI R57, RZ, 0x4, R26 ;  /* 0x00000004ff397819 */ /* 0x000fe2000001161a */
[----:B------:R-:W-:Y:S01]  /*1050*/  IMAD.IADD R214, R214, 0x1, R7 ;  /* 0x00000001d6d67824 */ /* 0x000fe200078e0207 */
[----:B------:R-:W-:Y:S01]  /*1060*/  PRMT R7, R18, 0x9910, RZ ;  /* 0x0000991012077816 */ /* 0x000fe200000000ff */
[----:B------:R-:W-:Y:S01]  /*1070*/  VIADD R29, R24, 0x3 ;  /* 0x00000003181d7836 */ /* 0x000fe20000000000 */
[----:B------:R-:W-:Y:S01]  /*1080*/  LOP3.LUT R49, R35, 0xf, RZ, 0xc0, !PT ;  /* 0x0000000f23317812 */ /* 0x000fe200078ec0ff */
[----:B------:R-:W-:Y:S01]  /*1090*/  IMAD.IADD R111, R111, 0x1, R30 ;  /* 0x000000016f6f7824 */ /* 0x000fe200078e021e */
[----:B------:R-:W-:Y:S01]  /*10a0*/  LOP3.LUT R28, R56, 0xf, R35, 0xf8, !PT ;  /* 0x0000000f381c7812 */ /* 0x000fe200078ef823 */
[C---:B------:R-:W-:Y:S01]  /*10b0*/  VIADD R27, R24.reuse, 0x2 ;  /* 0x00000002181b7836 */ /* 0x040fe20000000000 */
[--C-:B------:R-:W-:Y:S01]  /*10c0*/  SHF.R.U32.HI R102, RZ, 0x4, R59.reuse ;  /* 0x00000004ff667819 */ /* 0x100fe2000001163b */
[--C-:B------:R-:W-:Y:S01]  /*10d0*/  IMAD R206, R31, 0x360, R6.reuse ;  /* 0x000003601fce7824 */ /* 0x100fe200078e0206 */
[C---:B------:R-:W-:Y:S01]  /*10e0*/  IADD3 R31, PT, PT, R24.reuse, 0x4, RZ ;  /* 0x00000004181f7810 */ /* 0x040fe20007ffe0ff */
[C---:B------:R-:W-:Y:S01]  /*10f0*/  VIADD R30, R24.reuse, 0x11 ;  /* 0x00000011181e7836 */ /* 0x040fe20000000000 */
[----:B------:R-:W-:Y:S01]  /*1100*/  LOP3.LUT R61, R59, 0xf, RZ, 0xc0, !PT ;  /* 0x0000000f3b3d7812 */ /* 0x000fe200078ec0ff */
[----:B------:R-:W-:Y:S01]  /*1110*/  IMAD R205, R33, 0x360, R6 ;  /* 0x0000036021cd7824 */ /* 0x000fe200078e0206 */
[----:B------:R-:W-:Y:S01]  /*1120*/  LOP3.LUT R33, R25, 0xf, RZ, 0xc0, !PT ;  /* 0x0000000f19217812 */ /* 0x000fe200078ec0ff */
[----:B------:R-:W-:Y:S01]  /*1130*/  VIADD R40, R24, 0x16 ;  /* 0x0000001618287836 */ /* 0x000fe20000000000 */
[----:B------:R-:W-:Y:S01]  /*1140*/  LOP3.LUT R34, R56, 0xf, R59, 0xf8, !PT ;  /* 0x0000000f38227812 */ /* 0x000fe200078ef83b */
[----:B------:R-:W-:Y:S01]  /*1150*/  VIADD R53, R24, 0x7 ;  /* 0x0000000718357836 */ /* 0x000fe20000000000 */
[----:B------:R-:W-:Y:S01]  /*1160*/  LOP3.LUT R8, R8, 0xffff, RZ, 0xc0, !PT ;  /* 0x0000ffff08087812 */ /* 0x000fe200078ec0ff */
[C---:B------:R-:W-:Y:S01]  /*1170*/  VIADD R69, R24.reuse, 0xd ;  /* 0x0000000d18457836 */ /* 0x040fe20000000000 */
[----:B------:R-:W-:Y:S01]  /*1180*/  SHF.R.U32.HI R66, RZ, 0x4, R36 ;  /* 0x00000004ff427819 */ /* 0x000fe20000011624 */
[C---:B------:R-:W-:Y:S01]  /*1190*/  VIADD R41, R24.reuse, 0x17 ;  /* 0x0000001718297836 */ /* 0x040fe20000000000 */
[----:B------:R-:W-:Y:S01]  /*11a0*/  SHF.R.U32.HI R75, RZ, 0x4, R43 ;  /* 0x00000004ff4b7819 */ /* 0x000fe2000001162b */
[----:B------:R-:W-:Y:S01]  /*11b0*/  VIADD R71, R24, 0xe ;  /* 0x0000000e18477836 */ /* 0x000fe20000000000 */
[----:B------:R-:W-:Y:S01]  /*11c0*/  SHF.R.U32.HI R83, RZ, 0x4, R51 ;  /* 0x00000004ff537819 */ /* 0x000fe20000011633 */
[----:B------:R-:W-:Y:S01]  /*11d0*/  IMAD.IADD R197, R197, 0x1, R32 ;  /* 0x00000001c5c57824 */ /* 0x000fe200078e0220 */
[----:B------:R-:W-:Y:S01]  /*11e0*/  SHF.R.U32.HI R118, RZ, 0x4, R100 ;  /* 0x00000004ff767819 */ /* 0x000fe20000011664 */
[----:B------:R-:W-:Y:S01]  /*11f0*/  IMAD R6, R32, 0x360, R6 ;  /* 0x0000036020067824 */ /* 0x000fe200078e0206 */
[--C-:B------:R-:W-:Y:S01]  /*1200*/  SHF.R.U32.HI R97, RZ, 0x4, R29.reuse ;  /* 0x00000004ff617819 */ /* 0x100fe2000001161d */
[C---:B------:R-:W-:Y:S01]  /*1210*/  VIADD R42, R24.reuse, 0x18 ;  /* 0x00000018182a7836 */ /* 0x040fe20000000000 */
[----:B------:R-:W-:Y:S01]  /*1220*/  LOP3.LUT R45, R29, 0xf, RZ, 0xc0, !PT ;  /* 0x0000000f1d2d7812 */ /* 0x000fe200078ec0ff */
[----:B------:R-:W-:Y:S01]  /*1230*/  VIADD R95, R24, 0x2e ;  /* 0x0000002e185f7836 */ /* 0x000fe20000000000 */
[----:B------:R-:W-:Y:S01]  /*1240*/  LOP3.LUT R26, R56, 0xf, R29, 0xf8, !PT ;  /* 0x0000000f381a7812 */ /* 0x000fe200078ef81d */
[C---:B------:R-:W-:Y:S01]  /*1250*/  VIADD R96, R24.reuse, 0x2f ;  /* 0x0000002f18607836 */ /* 0x040fe20000000000 */
[--C-:B------:R-:W-:Y:S01]  /*1260*/  SHF.R.U32.HI R103, RZ, 0x4, R63.reuse ;  /* 0x00000004ff677819 */ /* 0x100fe2000001163f */
[C---:B------:R-:W-:Y:S01]  /*1270*/  VIADD R25, R24.reuse, 0x1 ;  /* 0x0000000118197836 */ /* 0x040fe20000000000 */
[----:B------:R-:W-:Y:S01]  /*1280*/  LOP3.LUT R59, R63, 0xf, RZ, 0xc0, !PT ;  /* 0x0000000f3f3b7812 */ /* 0x000fe200078ec0ff */
[----:B------:R-:W-:Y:S01]  /*1290*/  VIADD R73, R24, 0xf ;  /* 0x0000000f18497836 */ /* 0x000fe20000000000 */
[----:B------:R-:W-:Y:S01]  /*12a0*/  LOP3.LUT R35, R56, 0xf, R63, 0xf8, !PT ;  /* 0x0000000f38237812 */ /* 0x000fe200078ef83f */
[----:B------:R-:W-:Y:S01]  /*12b0*/  IMAD R7, R7, 0x9, RZ ;  /* 0x0000000907077824 */ /* 0x000fe200078e02ff */
[----:B------:R-:W-:Y:S01]  /*12c0*/  SHF.R.U32.HI R79, RZ, 0x4, R47 ;  /* 0x00000004ff4f7819 */ /* 0x000fe2000001162f */
[C---:B------:R-:W-:Y:S01]  /*12d0*/  VIADD R32, R24.reuse, 0x12 ;  /* 0x0000001218207836 */ /* 0x040fe20000000000 */
[----:B------:R-:W-:Y:S01]  /*12e0*/  LOP3.LUT R43, R27, 0xf, RZ, 0xc0, !PT ;  /* 0x0000000f1b2b7812 */ /* 0x000fe200078ec0ff */
[C---:B------:R-:W-:Y:S01]  /*12f0*/  VIADD R44, R24.reuse, 0x1a ;  /* 0x0000001a182c7836 */ /* 0x040fe20000000000 */
[--C-:B------:R-:W-:Y:S01]  /*1300*/  SHF.R.U32.HI R100, RZ, 0x4, R37.reuse ;  /* 0x00000004ff647819 */ /* 0x100fe20000011625 */
[C---:B------:R-:W-:Y:S01]  /*1310*/  VIADD R48, R24.reuse, 0x1e ;  /* 0x0000001e18307836 */ /* 0x040fe20000000000 */
[----:B------:R-:W-:Y:S01]  /*1320*/  LOP3.LUT R51, R37, 0xf, RZ, 0xc0, !PT ;  /* 0x0000000f25337812 */ /* 0x000fe200078ec0ff */
[----:B------:R-:W-:Y:S01]  /*1330*/  VIADD R98, R24, 0x31 ;  /* 0x0000003118627836 */ /* 0x000fe20000000000 */
[----:B------:R-:W-:Y:S01]  /*1340*/  LOP3.LUT R29, R56, 0xf, R37, 0xf8, !PT ;  /* 0x0000000f381d7812 */ /* 0x000fe200078ef825 */
[----:B------:R-:W-:Y:S01]  /*1350*/  IMAD.IADD R211, R211, 0x1, R10 ;  /* 0x00000001d3d37824 */ /* 0x000fe200078e020a */
[--C-:B------:R-:W-:Y:S01]  /*1360*/  SHF.R.U32.HI R104, RZ, 0x4, R65.reuse ;  /* 0x00000004ff687819 */ /* 0x100fe20000011641 */
[C---:B------:R-:W-:Y:S01]  /*1370*/  VIADD R50, R24.reuse, 0x21 ;  /* 0x0000002118327836 */ /* 0x040fe20000000000 */
[----:B------:R-:W-:Y:S01]  /*1380*/  LOP3.LUT R63, R65, 0xf, RZ, 0xc0, !PT ;  /* 0x0000000f413f7812 */ /* 0x000fe200078ec0ff */
[----:B------:R-:W-:Y:S01]  /*1390*/  VIADD R52, R24, 0x23 ;  /* 0x0000002318347836 */ /* 0x000fe20000000000 */
[----:B------:R-:W-:Y:S01]  /*13a0*/  LOP3.LUT R36, R56, 0xf, R65, 0xf8, !PT ;  /* 0x0000000f38247812 */ /* 0x000fe200078ef841 */
[----:B------:R-:W-:Y:S01]  /*13b0*/  VIADD R88, R24, 0x27 ;  /* 0x0000002718587836 */ /* 0x000fe20000000000 */
[----:B------:R-:W-:Y:S01]  /*13c0*/  SHF.R.U32.HI R60, RZ, 0x4, R30 ;  /* 0x00000004ff3c7819 */ /* 0x000fe2000001161e */
[----:B------:R-:W-:Y:S01]  /*13d0*/  IMAD.IADD R212, R212, 0x1, R9 ;  /* 0x00000001d4d47824 */ /* 0x000fe200078e0209 */
[----:B------:R-:W-:Y:S01]  /*13e0*/  SHF.R.U32.HI R68, RZ, 0x4, R38 ;  /* 0x00000004ff447819 */ /* 0x000fe20000011626 */
[C---:B------:R-:W-:Y:S01]  /*13f0*/  VIADD R89, R24.reuse, 0x28 ;  /* 0x0000002818597836 */ /* 0x040fe20000000000 */
[----:B------:R-:W-:Y:S01]  /*1400*/  SHF.R.U32.HI R86, RZ, 0x4, R55 ;  /* 0x00000004ff567819 */ /* 0x000fe20000011637 */
[----:B------:R-:W-:Y:S01]  /*1410*/  IMAD.IADD R213, R213, 0x1, R8 ;  /* 0x00000001d5d57824 */ /* 0x000fe200078e0208 */
        /* <DEDUP_REMOVED lines=8> */
[----:B------:R-:W-:-:S02]  /*14a0*/  LOP3.LUT R37, R56, 0xf, R67, 0xf8, !PT ;  /* 0x0000000f38257812 */ /* 0x000fc400078ef843 */
[----:B------:R-:W-:Y:S02]  /*14b0*/  CS2R R14, SRZ ;  /* 0x00000000000e7805 */ /* 0x000fe4000001ff00 */
[----:B------:R-:W-:Y:S02]  /*14c0*/  PRMT R10, R20, 0x9910, RZ ;  /* 0x00009910140a7816 */ /* 0x000fe400000000ff */
[----:B------:R-:W-:Y:S02]  /*14d0*/  CS2R R16, SRZ ;  /* 0x0000000000107805 */ /* 0x000fe4000001ff00 */
[----:B------:R-:W-:Y:S02]  /*14e0*/  SHF.R.U32.HI R70, RZ, 0x4, R40 ;  /* 0x00000004ff467819 */ /* 0x000fe40000011628 */
[----:B------:R-:W-:Y:S02]  /*14f0*/  CS2R R18, SRZ ;  /* 0x0000000000127805 */ /* 0x000fe4000001ff00 */
[----:B------:R-:W-:Y:S01]  /*1500*/  SHF.R.U32.HI R101, RZ, 0x4, R53 ;  /* 0x00000004ff657819 */ /* 0x000fe20000011635 */
[----:B------:R-:W-:Y:S01]  /*1510*/  IMAD R10, R10, 0x9, RZ ;  /* 0x000000090a0a7824 */ /* 0x000fe200078e02ff */
[----:B------:R-:W-:-:S02]  /*1520*/  LOP3.LUT R55, R53, 0xf, RZ, 0xc0, !PT ;  /* 0x0000000f35377812 */ /* 0x000fc400078ec0ff */
[----:B------:R-:W-:Y:S02]  /*1530*/  CS2R R20, SRZ ;  /* 0x0000000000147805 */ /* 0x000fe4000001ff00 */
[----:B------:R-:W-:Y:S01]  /*1540*/  LOP3.LUT R30, R56, 0xf, R53, 0xf8, !PT ;  /* 0x0000000f381e7812 */ /* 0x000fe200078ef835 */
[----:B------:R-:W-:Y:S01]  /*1550*/  VIADD R198, R198, 0x1200 ;  /* 0x00001200c6c67836 */ /* 0x000fe20000000000 */
[--C-:B------:R-:W-:Y:S02]  /*1560*/  SHF.R.U32.HI R106, RZ, 0x4, R69.reuse ;  /* 0x00000004ff6a7819 */ /* 0x100fe40000011645 */
[----:B------:R-:W-:Y:S02]  /*1570*/  LOP3.LUT R67, R69, 0xf, RZ, 0xc0, !PT ;  /* 0x0000000f45437812 */ /* 0x000fe400078ec0ff */
[----:B------:R-:W-:Y:S02]  /*1580*/  LOP3.LUT R38, R56, 0xf, R69, 0xf8, !PT ;  /* 0x0000000f38267812 */ /* 0x000fe400078ef845 */
[----:B------:R-:W-:Y:S01]  /*1590*/  PRMT R9, R22, 0x9910, RZ ;  /* 0x0000991016097816 */ /* 0x000fe200000000ff */
[----:B------:R-:W-:Y:S01]  /*15a0*/  IMAD.MOV.U32 R22, RZ, RZ, RZ ;  /* 0x000000ffff167224 */ /* 0x000fe200078e00ff */
[----:B------:R-:W-:-:S02]  /*15b0*/  IADD3 R46, PT, PT, R24, 0x1c, RZ ;  /* 0x0000001c182e7810 */ /* 0x000fc40007ffe0ff */
[----:B------:R-:W-:Y:S01]  /*15c0*/  SHF.R.U32.HI R72, RZ, 0x4, R41 ;  /* 0x00000004ff487819 */ /* 0x000fe20000011629 */
[----:B------:R-:W-:Y:S01]  /*15d0*/  IMAD R9, R9, 0x9, RZ ;  /* 0x0000000909097824 */ /* 0x000fe200078e02ff */
[----:B------:R-:W-:Y:S02]  /*15e0*/  LOP3.LUT R53, R33, 0x8, RZ, 0x3c, !PT ;  /* 0x0000000821357812 */ /* 0x000fe400078e3cff */
[--C-:B------:R-:W-:Y:S02]  /*15f0*/  SHF.R.U32.HI R107, RZ, 0x4, R71.reuse ;  /* 0x00000004ff6b7819 */ /* 0x100fe40000011647 */
[----:B------:R-:W-:Y:S02]  /*1600*/  LOP3.LUT R69, R71, 0xf, RZ, 0xc0, !PT ;  /* 0x0000000f47457812 */ /* 0x000fe400078ec0ff */
[----:B------:R-:W-:Y:S02]  /*1610*/  LOP3.LUT R40, R56, 0xf, R71, 0xf8, !PT ;  /* 0x0000000f38287812 */ /* 0x000fe400078ef847 */
[----:B------:R-:W-:-:S02]  /*1620*/  IADD3 R54, PT, PT, R24, 0x24, RZ ;  /* 0x0000002418367810 */ /* 0x000fc40007ffe0ff */
[----:B------:R-:W-:Y:S02]  /*1630*/  IADD3 R92, PT, PT, R24, 0x2b, RZ ;  /* 0x0000002b185c7810 */ /* 0x000fe40007ffe0ff */
[----:B------:R-:W-:Y:S02]  /*1640*/  SHF.R.U32.HI R39, RZ, 0x4, R24 ;  /* 0x00000004ff277819 */ /* 0x000fe40000011618 */
[----:B------:R-:W-:Y:S01]  /*1650*/  SHF.R.U32.HI R74, RZ, 0x4, R42 ;  /* 0x00000004ff4a7819 */ /* 0x000fe2000001162a */
[----:B------:R-:W-:Y:S01]  /*1660*/  IMAD.IADD R42, R56, 0x1, R43 ;  /* 0x00000001382a7824 */ /* 0x000fe200078e022b */
[----:B------:R-:W-:Y:S02]  /*1670*/  SHF.R.U32.HI R109, RZ, 0x4, R95 ;  /* 0x00000004ff6d7819 */ /* 0x000fe4000001165f */
[----:B------:R-:W-:Y:S02]  /*1680*/  SHF.R.U32.HI R113, RZ, 0x4, R96 ;  /* 0x00000004ff717819 */ /* 0x000fe40000011660 */
[----:B------:R-:W-:-:S02]  /*1690*/  LOP3.LUT R41, R25, 0xf, RZ, 0xc0, !PT ;  /* 0x0000000f19297812 */ /* 0x000fc400078ec0ff */
[----:B------:R-:W-:Y:S02]  /*16a0*/  LOP3.LUT R71, R73, 0xf, RZ, 0xc0, !PT ;  /* 0x0000000f49477812 */ /* 0x000fe400078ec0ff */
[----:B------:R-:W-:Y:S01]  /*16b0*/  LOP3.LUT R8, R7, 0xffff, RZ, 0xc0, !PT ;  /* 0x0000ffff07087812 */ /* 0x000fe200078ec0ff */
[----:B------:R-:W-:Y:S01]  /*16c0*/  IMAD R7, R11, 0x9, RZ ;  /* 0x000000090b077824 */ /* 0x000fe200078e02ff */
[----:B------:R-:W-:Y:S01]  /*16d0*/  SHF.R.U32.HI R62, RZ, 0x4, R32 ;  /* 0x00000004ff3e7819 */ /* 0x000fe20000011620 */
[----:B------:R-:W-:Y:S01]  /*16e0*/  IMAD R11, R12, 0x9, RZ ;  /* 0x000000090c0b7824 */ /* 0x000fe200078e02ff */
[----:B------:R-:W-:Y:S01]  /*16f0*/  SHF.R.U32.HI R76, RZ, 0x4, R44 ;  /* 0x00000004ff4c7819 */ /* 0x000fe2000001162c */
[C---:B------:R-:W-:Y:S01]  /*1700*/  IMAD.IADD R44, R56.reuse, 0x1, R47 ;  /* 0x00000001382c7824 */ /* 0x040fe200078e022f */
[----:B------:R-:W-:Y:S01]  /*1710*/  SHF.R.U32.HI R80, RZ, 0x4, R48 ;  /* 0x00000004ff507819 */ /* 0x000fe20000011630 */
[C---:B------:R-:W-:Y:S01]  /*1720*/  IMAD.IADD R47, R56.reuse, 0x1, R55 ;  /* 0x00000001382f7824 */ /* 0x040fe200078e0237 */
[----:B------:R-:W-:Y:S01]  /*1730*/  SHF.R.U32.HI R116, RZ, 0x4, R98 ;  /* 0x00000004ff747819 */ /* 0x000fe20000011662 */
[C---:B------:R-:W-:Y:S01]  /*1740*/  IMAD.IADD R32, R56.reuse, 0x1, R33 ;  /* 0x0000000138207824 */ /* 0x040fe200078e0221 */
[----:B------:R-:W-:Y:S01]  /*1750*/  SHF.R.U32.HI R95, RZ, 0x4, R25 ;  /* 0x00000004ff5f7819 */ /* 0x000fe20000011619 */
[C---:B------:R-:W-:Y:S01]  /*1760*/  IMAD.IADD R48, R56.reuse, 0x1, R53 ;  /* 0x0000000138307824 */ /* 0x040fe200078e0235 */
[C---:B------:R-:W-:Y:S01]  /*1770*/  LOP3.LUT R24, R56.reuse, 0xf, R25, 0xf8, !PT ;  /* 0x0000000f38187812 */ /* 0x040fe200078ef819 */
[C---:B------:R-:W-:Y:S01]  /*1780*/  IMAD.IADD R41, R56.reuse, 0x1, R41 ;  /* 0x0000000138297824 */ /* 0x040fe200078e0229 */
[----:B------:R-:W-:Y:S01]  /*1790*/  SHF.R.U32.HI R96, RZ, 0x4, R27 ;  /* 0x00000004ff607819 */ /* 0x000fe2000001161b */
[C---:B------:R-:W-:Y:S01]  /*17a0*/  IMAD.IADD R53, R56.reuse, 0x1, R67 ;  /* 0x0000000138357824 */ /* 0x040fe200078e0243 */
[----:B------:R-:W-:Y:S01]  /*17b0*/  SHF.R.U32.HI R82, RZ, 0x4, R50 ;  /* 0x00000004ff527819 */ /* 0x000fe20000011632 */
[C---:B------:R-:W-:Y:S01]  /*17c0*/  IMAD.IADD R50, R56.reuse, 0x1, R59 ;  /* 0x0000000138327824 */ /* 0x040fe200078e023b */
[----:B------:R-:W-:Y:S01]  /*17d0*/  SHF.R.U32.HI R84, RZ, 0x4, R52 ;  /* 0x00000004ff547819 */ /* 0x000fe20000011634 */
[C---:B------:R-:W-:Y:S01]  /*17e0*/  IMAD.IADD R52, R56.reuse, 0x1, R65 ;  /* 0x0000000138347824 */ /* 0x040fe200078e0241 */
[----:B------:R-:W-:Y:S01]  /*17f0*/  SHF.R.U32.HI R88, RZ, 0x4, R88 ;  /* 0x00000004ff587819 */ /* 0x000fe20000011658 */
[----:B------:R-:W-:Y:S01]  /*1800*/  IMAD.IADD R209, R209, 0x1, R8 ;  /* 0x00000001d1d17824 */ /* 0x000fe200078e0208 */
[----:B------:R-:W-:-:S02]  /*1810*/  LOP3.LUT R25, R56, 0xf, R27, 0xf8, !PT ;  /* 0x0000000f38197812 */ /* 0x000fc400078ef81b */
[----:B------:R-:W-:Y:S02]  /*1820*/  CS2R R12, SRZ ;  /* 0x00000000000c7805 */ /* 0x000fe4000001ff00 */
[----:B------:R-:W-:Y:S02]  /*1830*/  SHF.R.U32.HI R98, RZ, 0x4, R31 ;  /* 0x00000004ff627819 */ /* 0x000fe4000001161f */
[C---:B------:R-:W-:Y:S01]  /*1840*/  IADD3 R43, PT, PT, R56.reuse, R45, RZ ;  /* 0x0000002d382b7210 */ /* 0x040fe20007ffe0ff */
[C---:B------:R-:W-:Y:S01]  /*1850*/  IMAD.IADD R45, R56.reuse, 0x1, R49 ;  /* 0x00000001382d7824 */ /* 0x040fe200078e0231 */
[----:B------:R-:W-:Y:S01]  /*1860*/  SHF.R.U32.HI R78, RZ, 0x4, R46 ;  /* 0x00000004ff4e7819 */ /* 0x000fe2000001162e */
[C---:B------:R-:W-:Y:S01]  /*1870*/  IMAD.IADD R46, R56.reuse, 0x1, R51 ;  /* 0x00000001382e7824 */ /* 0x040fe200078e0233 */
[C---:B------:R-:W-:Y:S01]  /*1880*/  LOP3.LUT R27, R56.reuse, 0xf, R31, 0xf8, !PT ;  /* 0x0000000f381b7812 */ /* 0x040fe200078ef81f */
[----:B------:R-:W-:Y:S01]  /*1890*/  IMAD.IADD R51, R56, 0x1, R63 ;  /* 0x0000000138337824 */ /* 0x000fe200078e023f */
[----:B0-----:R-:W-:-:S02]  /*18a0*/  SHF.L.U32 R23, R23, 0x2, RZ ;  /* 0x0000000217177819 */ /* 0x001fc400000006ff */
[----:B------:R-:W-:Y:S01]  /*18b0*/  SHF.R.U32.HI R85, RZ, 0x4, R54 ;  /* 0x00000004ff557819 */ /* 0x000fe20000011636 */
[C---:B------:R-:W-:Y:S01]  /*18c0*/  IMAD.IADD R54, R56.reuse, 0x1, R69 ;  /* 0x0000000138367824 */ /* 0x040fe200078e0245 */
[----:B------:R-:W-:Y:S02]  /*18d0*/  SHF.R.U32.HI R89, RZ, 0x4, R89 ;  /* 0x00000004ff597819 */ /* 0x000fe40000011659 */
[----:B------:R-:W-:Y:S02]  /*18e0*/  LOP3.LUT R31, R33, R56, RZ, 0xfc, !PT ;  /* 0x00000038211f7212 */ /* 0x000fe400078efcff */
[----:B------:R-:W-:Y:S02]  /*18f0*/  LOP3.LUT R39, R39, 0x3, RZ, 0xc0, !PT ;  /* 0x0000000327277812 */ /* 0x000fe400078ec0ff */
[C---:B------:R-:W-:Y:S02]  /*1900*/  IADD3 R49, PT, PT, R56.reuse, R61, RZ ;  /* 0x0000003d38317210 */ /* 0x040fe40007ffe0ff */
[----:B------:R-:W-:-:S02]  /*1910*/  IADD3 R55, PT, PT, R56, R71, RZ ;  /* 0x0000004738377210 */ /* 0x000fc40007ffe0ff */
[----:B------:R-:W-:Y:S02]  /*1920*/  LOP3.LUT R59, R60, 0x3, RZ, 0xc0, !PT ;  /* 0x000000033c3b7812 */ /* 0x000fe400078ec0ff */
[----:B------:R-:W-:Y:S02]  /*1930*/  LOP3.LUT R65, R72, 0x3, RZ, 0xc0, !PT ;  /* 0x0000000348417812 */ /* 0x000fe400078ec0ff */
[----:B------:R-:W-:Y:S02]  /*1940*/  SHF.R.U32.HI R90, RZ, 0x4, R90 ;  /* 0x00000004ff5a7819 */ /* 0x000fe4000001165a */
[----:B------:R-:W-:Y:S02]  /*1950*/  SHF.R.U32.HI R91, RZ, 0x4, R91 ;  /* 0x00000004ff5b7819 */ /* 0x000fe4000001165b */
[----:B------:R-:W-:Y:S02]  /*1960*/  SHF.R.U32.HI R92, RZ, 0x4, R92 ;  /* 0x00000004ff5c7819 */ /* 0x000fe4000001165c */
[----:B------:R-:W-:-:S02]  /*1970*/  SHF.R.U32.HI R93, RZ, 0x4, R93 ;  /* 0x00000004ff5d7819 */ /* 0x000fc4000001165d */
[----:B------:R-:W-:Y:S02]  /*1980*/  SHF.R.U32.HI R94, RZ, 0x4, R94 ;  /* 0x00000004ff5e7819 */ /* 0x000fe4000001165e */
[----:B------:R-:W-:Y:S02]  /*1990*/  LOP3.LUT R33, R56, 0x8, R33, 0xf6, !PT ;  /* 0x0000000838217812 */ /* 0x000fe400078ef621 */
[----:B------:R-:W-:Y:S02]  /*19a0*/  LOP3.LUT R60, R62, 0x3, RZ, 0xc0, !PT ;  /* 0x000000033e3c7812 */ /* 0x000fe400078ec0ff */
[----:B------:R-:W-:Y:S02]  /*19b0*/  LOP3.LUT R61, R64, 0x3, RZ, 0xc0, !PT ;  /* 0x00000003403d7812 */ /* 0x000fe400078ec0ff */
[----:B------:R-:W-:Y:S02]  /*19c0*/  LOP3.LUT R71, R79, 0x3, RZ, 0xc0, !PT ;  /* 0x000000034f477812 */ /* 0x000fe400078ec0ff */
[----:B------:R-:W-:-:S02]  /*19d0*/  LOP3.LUT R72, R80, 0x3, RZ, 0xc0, !PT ;  /* 0x0000000350487812 */ /* 0x000fc400078ec0ff */
[----:B------:R-:W-:Y:S02]  /*19e0*/  LOP3.LUT R95, R95, 0x3, RZ, 0xc0, !PT ;  /* 0x000000035f5f7812 */ /* 0x000fe400078ec0ff */
[----:B------:R-:W-:Y:S02]  /*19f0*/  LOP3.LUT R96, R96, 0x3, RZ, 0xc0, !PT ;  /* 0x0000000360607812 */ /* 0x000fe400078ec0ff */
[--C-:B------:R-:W-:Y:S02]  /*1a00*/  LOP3.LUT R56, R56, 0xf, R73.reuse, 0xf8, !PT ;  /* 0x0000000f38387812 */ /* 0x100fe400078ef849 */
[----:B------:R-:W-:Y:S02]  /*1a10*/  SHF.R.U32.HI R108, RZ, 0x4, R73 ;  /* 0x00000004ff6c7819 */ /* 0x000fe40000011649 */
[----:B------:R-:W-:Y:S02]  /*1a20*/  LOP3.LUT R62, R66, 0x3, RZ, 0xc0, !PT ;  /* 0x00000003423e7812 */ /* 0x000fe400078ec0ff */
[----:B------:R-:W-:-:S02]  /*1a30*/  LOP3.LUT R63, R68, 0x3, RZ, 0xc0, !PT ;  /* 0x00000003443f7812 */ /* 0x000fc400078ec0ff */
[----:B------:R-:W-:Y:S02]  /*1a40*/  LOP3.LUT R64, R70, 0x3, RZ, 0xc0, !PT ;  /* 0x0000000346407812 */ /* 0x000fe400078ec0ff */
[----:B------:R-:W-:Y:S02]  /*1a50*/  LOP3.LUT R79, R87, 0x3, RZ, 0xc0, !PT ;  /* 0x00000003574f7812 */ /* 0x000fe400078ec0ff */
[----:B------:R-:W-:Y:S02]  /*1a60*/  LOP3.LUT R80, R88, 0x3, RZ, 0xc0, !PT ;  /* 0x0000000358507812 */ /* 0x000fe400078ec0ff */
[----:B------:R-:W-:Y:S02]  /*1a70*/  LOP3.LUT R97, R97, 0x3, RZ, 0xc0, !PT ;  /* 0x0000000361617812 */ /* 0x000fe400078ec0ff */
        /* <DEDUP_REMOVED lines=15> */
[----:B------:R-:W-:Y:S01]  /*1b70*/  LOP3.LUT R8, R11, 0xffff, RZ, 0xc0, !PT ;  /* 0x0000ffff0b087812 */ /* 0x000fe200078ec0ff */
[----:B------:R-:W-:Y:S01]  /*1b80*/  IMAD.IADD R207, R207, 0x1, R10 ;  /* 0x00000001cfcf7824 */ /* 0x000fe200078e020a */
[----:B------:R-:W-:Y:S01]  /*1b90*/  LOP3.LUT R74, R82, 0x3, RZ, 0xc0, !PT ;  /* 0x00000003524a7812 */ /* 0x000fe200078ec0ff */
[----:B------:R-:W-:Y:S01]  /*1ba0*/  IMAD.IADD R206, R206, 0x1, R7 ;  /* 0x00000001cece7824 */ /* 0x000fe200078e0207 */
[----:B------:R-:W-:Y:S01]  /*1bb0*/  LOP3.LUT R75, R83, 0x3, RZ, 0xc0, !PT ;  /* 0x00000003534b7812 */ /* 0x000fe200078ec0ff */
[----:B------:R-:W-:Y:S01]  /*1bc0*/  IMAD.IADD R205, R205, 0x1, R8 ;  /* 0x00000001cdcd7824 */ /* 0x000fe200078e0208 */
[----:B------:R-:W-:Y:S01]  /*1bd0*/  LOP3.LUT R76, R84, 0x3, RZ, 0xc0, !PT ;  /* 0x00000003544c7812 */ /* 0x000fe200078ec0ff */
[----:B------:R-:W-:Y:S01]  /*1be0*/  IMAD.MOV.U32 R7, RZ, RZ, RZ ;  /* 0x000000ffff077224 */ /* 0x000fe200078e00ff */
[----:B------:R-:W-:-:S02]  /*1bf0*/  LOP3.LUT R77, R85, 0x3, RZ, 0xc0, !PT ;  /* 0x00000003554d7812 */ /* 0x000fc400078ec0ff */
[----:B------:R-:W-:Y:S02]  /*1c00*/  CS2R R10, SRZ ;  /* 0x00000000000a7805 */ /* 0x000fe4000001ff00 */
[----:B------:R-:W-:Y:S02]  /*1c10*/  LOP3.LUT R78, R86, 0x3, RZ, 0xc0, !PT ;  /* 0x00000003564e7812 */ /* 0x000fe400078ec0ff */
[----:B------:R-:W-:Y:S02]  /*1c20*/  LOP3.LUT R81, R89, 0x3, RZ, 0xc0, !PT ;  /* 0x0000000359517812 */ /* 0x000fe400078ec0ff */
[----:B------:R-:W-:Y:S02]  /*1c30*/  LOP3.LUT R102, R102, 0x3, RZ, 0xc0, !PT ;  /* 0x0000000366667812 */ /* 0x000fe400078ec0ff */
[----:B------:R-:W-:Y:S02]  /*1c40*/  LOP3.LUT R103, R103, 0x3, RZ, 0xc0, !PT ;  /* 0x0000000367677812 */ /* 0x000fe400078ec0ff */
[----:B------:R-:W-:-:S02]  /*1c50*/  LOP3.LUT R104, R104, 0x3, RZ, 0xc0, !PT ;  /* 0x0000000368687812 */ /* 0x000fc400078ec0ff */
[----:B------:R-:W-:Y:S02]  /*1c60*/  LOP3.LUT R201, R114, 0x3, RZ, 0xc0, !PT ;  /* 0x0000000372c97812 */ /* 0x000fe400078ec0ff */
[----:B------:R-:W-:Y:S02]  /*1c70*/  LOP3.LUT R109, R23, 0x3, R114, 0xf8, !PT ;  /* 0x00000003176d7812 */ /* 0x000fe400078ef872 */
[----:B------:R-:W-:Y:S02]  /*1c80*/  LOP3.LUT R113, R39, R23, RZ, 0xfc, !PT ;  /* 0x0000001727717212 */ /* 0x000fe400078efcff */
[----:B------:R-:W-:Y:S02]  /*1c90*/  PLOP3.LUT P5, PT, P5, P6, PT, 0xf8, 0x8f ;  /* 0x00000000008f781c */ /* 0x000fe40002fadf70 */
        /* <DEDUP_REMOVED lines=10> */
[-C--:B------:R-:W-:Y:S02]  /*1d40*/  LOP3.LUT R114, R95, R23.reuse, RZ, 0xfc, !PT ;  /* 0x000000175f727212 */ /* 0x080fe400078efcff */
[----:B------:R-:W-:Y:S02]  /*1d50*/  LOP3.LUT R113, R96, R23, RZ, 0xfc, !PT ;  /* 0x0000001760717212 */ /* 0x000fe400078efcff */
[----:B------:R-:W-:Y:S02]  /*1d60*/  PRMT R200, R111, 0x9910, RZ ;  /* 0x000099106fc87816 */ /* 0x000fe400000000ff */
[----:B------:R-:W-:-:S02]  /*1d70*/  PRMT R199, R110, 0x9910, RZ ;  /* 0x000099106ec77816 */ /* 0x000fc400000000ff */
[----:B------:R-:W-:Y:S01]  /*1d80*/  LOP3.LUT R58, R58, 0x3, RZ, 0xc0, !PT ;  /* 0x000000033a3a7812 */ /* 0x000fe200078ec0ff */
[----:B------:R-:W-:Y:S01]  /*1d90*/  IMAD R200, R200, 0x9, RZ ;  /* 0x00000009c8c87824 */ /* 0x000fe200078e02ff */
[----:B------:R-:W-:Y:S01]  /*1da0*/  LOP3.LUT R90, R116, 0x3, RZ, 0xc0, !PT ;  /* 0x00000003745a7812 */ /* 0x000fe200078ec0ff */
[----:B------:R-:W-:Y:S01]  /*1db0*/  IMAD R199, R199, 0x9, RZ ;  /* 0x00000009c7c77824 */ /* 0x000fe200078e02ff */
[----:B------:R-:W-:Y:S02]  /*1dc0*/  LOP3.LUT R91, R117, 0x3, RZ, 0xc0, !PT ;  /* 0x00000003755b7812 */ /* 0x000fe400078ec0ff */
[----:B------:R-:W-:Y:S02]  /*1dd0*/  LOP3.LUT R92, R118, 0x3, RZ, 0xc0, !PT ;  /* 0x00000003765c7812 */ /* 0x000fe400078ec0ff */
[----:B------:R-:W-:Y:S02]  /*1de0*/  LOP3.LUT R93, R119, 0x3, RZ, 0xc0, !PT ;  /* 0x00000003775d7812 */ /* 0x000fe400078ec0ff */
[----:B------:R-:W-:-:S02]  /*1df0*/  LOP3.LUT R94, R120, 0x3, RZ, 0xc0, !PT ;  /* 0x00000003785e7812 */ /* 0x000fc400078ec0ff */
[----:B------:R-:W-:Y:S02]  /*1e00*/  LOP3.LUT R108, R108, 0x3, RZ, 0xc0, !PT ;  /* 0x000000036c6c7812 */ /* 0x000fe400078ec0ff */
[-C--:B------:R-:W-:Y:S02]  /*1e10*/  LOP3.LUT R115, R97, R23.reuse, RZ, 0xfc, !PT ;  /* 0x0000001761737212 */ /* 0x080fe400078efcff */
[-C--:B------:R-:W-:Y:S02]  /*1e20*/  LOP3.LUT R114, R98, R23.reuse, RZ, 0xfc, !PT ;  /* 0x0000001762727212 */ /* 0x080fe400078efcff */
[-C--:B------:R-:W-:Y:S02]  /*1e30*/  LOP3.LUT R113, R99, R23.reuse, RZ, 0xfc, !PT ;  /* 0x0000001763717212 */ /* 0x080fe400078efcff */
[-C--:B------:R-:W-:Y:S02]  /*1e40*/  LOP3.LUT R115, R100, R23.reuse, RZ, 0xfc, !PT ;  /* 0x0000001764737212 */ /* 0x080fe400078efcff */
[----:B------:R-:W-:-:S02]  /*1e50*/  LOP3.LUT R114, R101, R23, RZ, 0xfc, !PT ;  /* 0x0000001765727212 */ /* 0x000fc400078efcff */
[-C--:B------:R-:W-:Y:S02]  /*1e60*/  LOP3.LUT R113, R57, R23.reuse, RZ, 0xfc, !PT ;  /* 0x0000001739717212 */ /* 0x080fe400078efcff */
[-C--:B------:R-:W-:Y:S02]  /*1e70*/  LOP3.LUT R115, R102, R23.reuse, RZ, 0xfc, !PT ;  /* 0x0000001766737212 */ /* 0x080fe400078efcff */
[-C--:B------:R-:W-:Y:S02]  /*1e80*/  LOP3.LUT R114, R103, R23.reuse, RZ, 0xfc, !PT ;  /* 0x0000001767727212 */ /* 0x080fe400078efcff */
[----:B------:R-:W-:Y:S02]  /*1e90*/  LOP3.LUT R113, R104, R23, RZ, 0xfc, !PT ;  /* 0x0000001768717212 */ /* 0x000fe400078efcff */
[----:B------:R-:W-:Y:S02]  /*1ea0*/  P2R R203, PR, RZ, 0x20 ;  /* 0x00000020ffcb7803 */ /* 0x000fe40000000000 */
[----:B------:R-:W-:-:S02]  /*1eb0*/  IADD3 R208, PT, PT, R208, R9, RZ ;  /* 0x00000009d0d07210 */ /* 0x000fc40007ffe0ff */
[----:B------:R-:W-:Y:S02]  /*1ec0*/  CS2R R8, SRZ ;  /* 0x0000000000087805 */ /* 0x000fe4000001ff00 */
[-C--:B------:R-:W-:Y:S02]  /*1ed0*/  LOP3.LUT R115, R105, R23.reuse, RZ, 0xfc, !PT ;  /* 0x0000001769737212 */ /* 0x080fe400078efcff */
[-C--:B------:R-:W-:Y:S02]  /*1ee0*/  LOP3.LUT R114, R106, R23.reuse, RZ, 0xfc, !PT ;  /* 0x000000176a727212 */ /* 0x080fe400078efcff */
[----:B------:R-:W-:Y:S02]  /*1ef0*/  LOP3.LUT R113, R107, R23, RZ, 0xfc, !PT ;  /* 0x000000176b717212 */ /* 0x000fe400078efcff */
[----:B------:R-:W-:Y:S02]  /*1f00*/  LOP3.LUT R238, R39, 0x2, RZ, 0x3c, !PT ;  /* 0x0000000227ee7812 */ /* 0x000fe400078e3cff */
[----:B------:R-:W-:-:S02]  /*1f10*/  LOP3.LUT R204, R23, 0x2, R39, 0xf6, !PT ;  /* 0x0000000217cc7812 */ /* 0x000fc400078ef627 */
[-C--:B------:R-:W-:Y:S02]  /*1f20*/  LOP3.LUT R115, R108, R23.reuse, RZ, 0xfc, !PT ;  /* 0x000000176c737212 */ /* 0x080fe400078efcff */
        /* <DEDUP_REMOVED lines=36> */
[----:B------:R-:W-:Y:S02]  /*2170*/  LOP3.LUT R217, R94, R23, RZ, 0xfc, !PT ;  /* 0x000000175ed97212 */ /* 0x000fe400078efcff */
[----:B-1----:R-:W-:-:S13]  /*2180*/  ISETP.GT.U32.AND P5, PT, R197, 0xf, PT ;  /* 0x0000000fc500780c */ /* 0x002fda0003fa4070 */
.L_x_34:
[----:B0-----:R-:W0:Y:S01]  /*2190*/  S2R R110, SR_TID.Z ;  /* 0x00000000006e7919 */ /* 0x001e220000002300 */
[----:B------:R-:W-:Y:S01]  /*21a0*/  IMAD.MOV.U32 R115, RZ, RZ, 0x70 ;  /* 0x00000070ff737424 */ /* 0x000fe200078e00ff */
[----:B------:R-:W-:Y:S01]  /*21b0*/  UPLOP3.LUT UP1, UPT, UPT, UPT, UP0, 0x80, 0x8 ;  /* 0x000000000008789c */ /* 0x000fe20003f2f000 */
[----:B------:R-:W0:Y:S01]  /*21c0*/  S2R R111, SR_TID.Y ;  /* 0x00000000006f7919 */ /* 0x000e220000002200 */
[----:B------:R-:W-:Y:S01]  /*21d0*/  UMOV UR4, URZ ;  /* 0x000000ff00047c82 */ /* 0x000fe20008000000 */
[----:B------:R-:W1:Y:S01]  /*21e0*/  S2R R114, SR_TID.X ;  /* 0x0000000000727919 */ /* 0x000e620000002100 */
[----:B------:R-:W2:Y:S01]  /*21f0*/  S2R R113, SR_CTAID.Y ;  /* 0x0000000000717919 */ /* 0x000ea20000002600 */
[----:B0-----:R-:W-:Y:S02]  /*2200*/  IMAD R110, R110, 0x4, R111 ;  /* 0x000000046e6e7824 */ /* 0x001fe400078e026f */
[----:B-1----:R-:W-:Y:S02]  /*2210*/  IMAD R111, R114, 0x37, RZ ;  /* 0x00000037726f7824 */ /* 0x002fe400078e02ff */
[----:B--2---:R-:W-:-:S02]  /*2220*/  IMAD R110, R110, 0x2a, R113 ;  /* 0x0000002a6e6e7824 */ /* 0x004fc400078e0271 */
[C---:B------:R-:W-:Y:S02]  /*2230*/  VIADD R114, R111.reuse, 0x8 ;  /* 0x000000086f727836 */ /* 0x040fe40000000000 */
[C---:B------:R-:W-:Y:S02]  /*2240*/  VIADD R116, R111.reuse, 0x18 ;  /* 0x000000186f747836 */ /* 0x040fe40000000000 */
[----:B------:R-:W-:Y:S01]  /*2250*/  IMAD R110, R110, R115, -0x1d ;  /* 0xffffffe36e6e7424 */ /* 0x000fe200078e0273 */
[----:B------:R-:W-:Y:S01]  /*2260*/  SHF.R.U32.HI R114, RZ, 0x6, R114 ;  /* 0x00000006ff727819 */ /* 0x000fe20000011672 */
[C---:B------:R-:W-:Y:S01]  /*2270*/  VIADD R118, R111.reuse, 0x28 ;  /* 0x000000286f767836 */ /* 0x040fe20000000000 */
[----:B------:R-:W-:Y:S01]  /*2280*/  SHF.R.U32.HI R116, RZ, 0x6, R116 ;  /* 0x00000006ff747819 */ /* 0x000fe20000011674 */
[--C-:B------:R-:W-:Y:S01]  /*2290*/  IMAD.IADD R153, R48, 0x1, R110.reuse ;  /* 0x0000000130997824 */ /* 0x100fe200078e026e */
[-C--:B------:R-:W-:Y:S01]  /*22a0*/  IADD3 R149, PT, PT, R52, R110.reuse, RZ ;  /* 0x0000006e34957210 */ /* 0x080fe20007ffe0ff */
[----:B------:R-:W-:Y:S01]  /*22b0*/  IMAD.IADD R151, R50, 0x1, R110 ;  /* 0x0000000132977824 */ /* 0x000fe200078e026e */
[----:B------:R-:W-:Y:S01]  /*22c0*/  SHF.R.U32.HI R118, RZ, 0x6, R118 ;  /* 0x00000006ff767819 */ /* 0x000fe20000011676 */
[--C-:B------:R-:W-:Y:S01]  /*22d0*/  IMAD R185, R114, 0x310, R153.reuse ;  /* 0x0000031072b97824 */ /* 0x100fe200078e0299 */
[----:B------:R-:W-:Y:S01]  /*22e0*/  IADD3 R115, PT, PT, R111, 0x27, RZ ;  /* 0x000000276f737810 */ /* 0x000fe20007ffe0ff */
[----:B------:R-:W-:Y:S01]  /*22f0*/  IMAD R169, R116, 0x310, R153 ;  /* 0x0000031074a97824 */ /* 0x000fe200078e0299 */
[----:B------:R-:W-:Y:S01]  /*2300*/  IADD3 R131, PT, PT, R41, R110, RZ ;  /* 0x0000006e29837210 */ /* 0x000fe20007ffe0ff */
[C---:B------:R-:W-:Y:S01]  /*2310*/  VIADD R114, R111.reuse, 0xa ;  /* 0x0000000a6f727836 */ /* 0x040fe20000000000 */
[----:B------:R-:W-:Y:S01]  /*2320*/  SHF.R.U32.HI R115, RZ, 0x6, R115 ;  /* 0x00000006ff737819 */ /* 0x000fe20000011673 */
[----:B------:R-:W-:-:S02]  /*2330*/  VIADD R116, R111, 0x1a ;  /* 0x0000001a6f747836 */ /* 0x000fc40000000000 */
[----:B------:R-:W-:Y:S01]  /*2340*/  IMAD R153, R118, 0x310, R153 ;  /* 0x0000031076997824 */ /* 0x000fe200078e0299 */
[C---:B------:R-:W-:Y:S01]  /*2350*/  IADD3 R118, PT, PT, R111.reuse, 0x2a, RZ ;  /* 0x0000002a6f767810 */ /* 0x040fe20007ffe0ff */
[C---:B------:R-:W-:Y:S01]  /*2360*/  VIADD R189, R111.reuse, 0x7 ;  /* 0x000000076fbd7836 */ /* 0x040fe20000000000 */
[----:B------:R-:W-:Y:S01]  /*2370*/  SHF.R.U32.HI R114, RZ, 0x6, R114 ;  /* 0x00000006ff727819 */ /* 0x000fe20000011672 */
[----:B------:R-:W-:Y:S01]  /*2380*/  VIADD R113, R111, 0x17 ;  /* 0x000000176f717836 */ /* 0x000fe20000000000 */
[----:B------:R-:W-:Y:S01]  /*2390*/  SHF.R.U32.HI R116, RZ, 0x6, R116 ;  /* 0x00000006ff747819 */ /* 0x000fe20000011674 */
[----:B------:R-:W-:Y:S01]  /*23a0*/  IMAD.IADD R154, R47, 0x1, R110 ;  /* 0x000000012f9a7824 */ /* 0x000fe200078e026e */
[----:B------:R-:W-:Y:S01]  /*23b0*/  SHF.R.U32.HI R118, RZ, 0x6, R118 ;  /* 0x00000006ff767819 */ /* 0x000fe20000011676 */
[--C-:B------:R-:W-:Y:S01]  /*23c0*/  IMAD R183, R114, 0x310, R151.reuse ;  /* 0x0000031072b77824 */ /* 0x100fe200078e0297 */
[C---:B------:R-:W-:Y:S01]  /*23d0*/  IADD3 R114, PT, PT, R111.reuse, 0xc, RZ ;  /* 0x0000000c6f727810 */ /* 0x040fe20007ffe0ff */
[----:B------:R-:W-:Y:S01]  /*23e0*/  IMAD R167, R116, 0x310, R151 ;  /* 0x0000031074a77824 */ /* 0x000fe200078e0297 */
[----:B------:R-:W-:Y:S01]  /*23f0*/  SHF.R.U32.HI R189, RZ, 0x6, R189 ;  /* 0x00000006ffbd7819 */ /* 0x000fe200000116bd */
[----:B------:R-:W-:Y:S01]  /*2400*/  IMAD R151, R118, 0x310, R151 ;  /* 0x0000031076977824 */ /* 0x000fe200078e0297 */
[----:B------:R-:W-:Y:S01]  /*2410*/  SHF.R.U32.HI R114, RZ, 0x6, R114 ;  /* 0x00000006ff727819 */ /* 0x000fe20000011672 */
[C---:B------:R-:W-:Y:S01]  /*2420*/  VIADD R116, R111.reuse, 0x1c ;  /* 0x0000001c6f747836 */ /* 0x040fe20000000000 */
[----:B------:R-:W-:Y:S01]  /*2430*/  SHF.R.U32.HI R113, RZ, 0x6, R113 ;  /* 0x00000006ff717819 */ /* 0x000fe20000011671 */
[----:B------:R-:W-:-:S02]  /*2440*/  VIADD R118, R111, 0x2c ;  /* 0x0000002c6f767836 */ /* 0x000fc40000000000 */
[--C-:B------:R-:W-:Y:S01]  /*2450*/  IMAD R181, R114, 0x310, R149.reuse ;  /* 0x0000031072b57824 */ /* 0x100fe200078e0295 */
[----:B------:R-:W-:Y:S01]  /*2460*/  SHF.R.U32.HI R116, RZ, 0x6, R116 ;  /* 0x00000006ff747819 */ /* 0x000fe20000011674 */
[C---:B------:R-:W-:Y:S01]  /*2470*/  VIADD R114, R111.reuse, 0xe ;  /* 0x0000000e6f727836 */ /* 0x040fe20000000000 */
[----:B------:R-:W-:Y:S01]  /*2480*/  SHF.R.U32.HI R118, RZ, 0x6, R118 ;  /* 0x00000006ff767819 */ /* 0x000fe20000011676 */
[C---:B------:R-:W-:Y:S02]  /*2490*/  VIADD R120, R111.reuse, 0x2e ;  /* 0x0000002e6f787836 */ /* 0x040fe40000000000 */
[--C-:B------:R-:W-:Y:S01]  /*24a0*/  IMAD R165, R116, 0x310, R149.reuse ;  /* 0x0000031074a57824 */ /* 0x100fe200078e0295 */
[----:B------:R-:W-:Y:S01]  /*24b0*/  SHF.R.U32.HI R114, RZ, 0x6, R114 ;  /* 0x00000006ff727819 */ /* 0x000fe20000011672 */
[----:B------:R-:W-:Y:S01]  /*24c0*/  IMAD R149, R118, 0x310, R149 ;  /* 0x0000031076957824 */ /* 0x000fe200078e0295 */
[C---:B------:R-:W-:Y:S01]  /*24d0*/  IADD3 R118, PT, PT, R111.reuse, 0x1f, RZ ;  /* 0x0000001f6f767810 */ /* 0x040fe20007ffe0ff */
[----:B------:R-:W-:Y:S01]  /*24e0*/  VIADD R116, R111, 0x1e ;  /* 0x0000001e6f747836 */ /* 0x000fe20000000000 */
[----:B------:R-:W-:Y:S01]  /*24f0*/  SHF.R.U32.HI R120, RZ, 0x6, R120 ;  /* 0x00000006ff787819 */ /* 0x000fe20000011678 */
[----:B------:R-:W-:Y:S01]  /*2500*/  IMAD R189, R189, 0x310, R154 ;  /* 0x00000310bdbd7824 */ /* 0x000fe200078e029a */
[----:B------:R-:W-:Y:S01]  /*2510*/  SHF.R.U32.HI R118, RZ, 0x6, R118 ;  /* 0x00000006ff767819 */ /* 0x000fe20000011676 */
[----:B------:R-:W-:Y:S01]  /*2520*/  IMAD R170, R113, 0x310, R154 ;  /* 0x0000031071aa7824 */ /* 0x000fe200078e029a */
[----:B------:R-:W-:Y:S01]  /*2530*/  SHF.R.U32.HI R116, RZ, 0x6, R116 ;  /* 0x00000006ff747819 */ /* 0x000fe20000011674 */
[----:B------:R-:W-:Y:S01]  /*2540*/  IMAD R154, R115, 0x310, R154 ;  /* 0x00000310739a7824 */ /* 0x000fe200078e029a */
[----:B------:R-:W-:Y:S01]  /*2550*/  IADD3 R115, PT, PT, R111, 0x19, RZ ;  /* 0x000000196f737810 */ /* 0x000fe20007ffe0ff */
[----:B------:R-:W-:-:S02]  /*2560*/  IMAD.IADD R147, R54, 0x1, R110 ;  /* 0x0000000136937824 */ /* 0x000fc400078e026e */
[----:B------:R-:W-:Y:S01]  /*2570*/  IMAD.IADD R139, R55, 0x1, R110 ;  /* 0x00000001378b7824 */ /* 0x000fe200078e026e */
[----:B------:R-:W-:Y:S01]  /*2580*/  SHF.R.U32.HI R115, RZ, 0x6, R115 ;  /* 0x00000006ff737819 */ /* 0x000fe20000011673 */
[C---:B------:R-:W-:Y:S02]  /*2590*/  VIADD R113, R111.reuse, 0x9 ;  /* 0x000000096f717836 */ /* 0x040fe40000000000 */
[----:B------:R-:W-:Y:S02]  /*25a0*/  VIADD R117, R111, 0x29 ;  /* 0x000000296f757836 */ /* 0x000fe40000000000 */
[----:B------:R-:W-:Y:S01]  /*25b0*/  IMAD R179, R114, 0x310, R147 ;  /* 0x0000031072b37824 */ /* 0x000fe200078e0293 */
[----:B------:R-:W-:Y:S01]  /*25c0*/  SHF.R.U32.HI R113, RZ, 0x6, R113 ;  /* 0x00000006ff717819 */ /* 0x000fe20000011671 */
[----:B------:R-:W-:Y:S01]  /*25d0*/  IMAD R163, R116, 0x310, R147 ;  /* 0x0000031074a37824 */ /* 0x000fe200078e0293 */
[----:B------:R-:W-:Y:S01]  /*25e0*/  SHF.R.U32.HI R117, RZ, 0x6, R117 ;  /* 0x00000006ff757819 */ /* 0x000fe20000011675 */
[----:B------:R-:W-:-:S02]  /*25f0*/  IMAD R187, R118, 0x310, R139 ;  /* 0x0000031076bb7824 */ /* 0x000fc400078e028b */
[----:B------:R-:W-:Y:S02]  /*2600*/  IMAD R147, R120, 0x310, R147 ;  /* 0x0000031078937824 */ /* 0x000fe400078e0293 */
[----:B------:R-:W-:Y:S02]  /*2610*/  VIADD R118, R111, 0x11 ;  /* 0x000000116f767836 */ /* 0x000fe40000000000 */
[----:B------:R-:W-:Y:S02]  /*2620*/  IMAD.IADD R152, R49, 0x1, R110 ;  /* 0x0000000131987824 */ /* 0x000fe400078e026e */
[C---:B------:R-:W-:Y:S01]  /*2630*/  VIADD R178, R111.reuse, 0xf ;  /* 0x0000000f6fb27836 */ /* 0x040fe20000000000 */
[----:B------:R-:W-:Y:S01]  /*2640*/  SHF.R.U32.HI R118, RZ, 0x6, R118 ;  /* 0x00000006ff767819 */ /* 0x000fe20000011676 */
[C---:B------:R-:W-:Y:S02]  /*2650*/  VIADD R114, R111.reuse, 0x1 ;  /* 0x000000016f727836 */ /* 0x040fe40000000000 */
[C---:B------:R-:W-:Y:S01]  /*2660*/  VIADD R116, R111.reuse, 0x2 ;  /* 0x000000026f747836 */ /* 0x040fe20000000000 */
[----:B------:R-:W-:Y:S01]  /*2670*/  SHF.R.U32.HI R178, RZ, 0x6, R178 ;  /* 0x00000006ffb27819 */ /* 0x000fe200000116b2 */
[C---:B------:R-:W-:Y:S01]  /*2680*/  VIADD R120, R111.reuse, 0x12 ;  /* 0x000000126f787836 */ /* 0x040fe20000000000 */
[----:B------:R-:W-:Y:S01]  /*2690*/  SHF.R.U32.HI R114, RZ, 0x6, R114 ;  /* 0x00000006ff727819 */ /* 0x000fe20000011672 */
[----:B------:R-:W-:Y:S01]  /*26a0*/  VIADD R122, R111, 0x2f ;  /* 0x0000002f6f7a7836 */ /* 0x000fe20000000000 */
[----:B------:R-:W-:Y:S01]  /*26b0*/  SHF.R.U32.HI R116, RZ, 0x6, R116 ;  /* 0x00000006ff747819 */ /* 0x000fe20000011674 */
[----:B------:R-:W-:Y:S01]  /*26c0*/  IMAD R168, R115, 0x310, R152 ;  /* 0x0000031073a87824 */ /* 0x000fe200078e0298 */
[----:B------:R-:W-:Y:S01]  /*26d0*/  SHF.R.U32.HI R120, RZ, 0x6, R120 ;  /* 0x00000006ff787819 */ /* 0x000fe20000011678 */
[----:B------:R-:W-:Y:S01]  /*26e0*/  VIADD R115, R111, 0x1b ;  /* 0x0000001b6f737836 */ /* 0x000fe20000000000 */
[----:B------:R-:W-:Y:S01]  /*26f0*/  SHF.R.U32.HI R122, RZ, 0x6, R122 ;  /* 0x00000006ff7a7819 */ /* 0x000fe2000001167a */
[----:B------:R-:W-:-:S02]  /*2700*/  IMAD.IADD R143, R42, 0x1, R110 ;  /* 0x000000012a8f7824 */ /* 0x000fc400078e026e */
[--C-:B------:R-:W-:Y:S01]  /*2710*/  IMAD R184, R113, 0x310, R152.reuse ;  /* 0x0000031071b87824 */ /* 0x100fe200078e0298 */
[----:B------:R-:W-:Y:S01]  /*2720*/  SHF.R.U32.HI R115, RZ, 0x6, R115 ;  /* 0x00000006ff737819 */ /* 0x000fe20000011673 */
[----:B------:R-:W-:Y:S02]  /*2730*/  IMAD R152, R117, 0x310, R152 ;  /* 0x0000031075987824 */ /* 0x000fe400078e0298 */
[C---:B------:R-:W-:Y:S02]  /*2740*/  VIADD R113, R111.reuse, 0xb ;  /* 0x0000000b6f717836 */ /* 0x040fe40000000000 */
[----:B------:R-:W-:Y:S02]  /*2750*/  VIADD R117, R111, 0x2b ;  /* 0x0000002b6f757836 */ /* 0x000fe40000000000 */
[----:B------:R-:W-:Y:S01]  /*2760*/  IMAD R135, R118, 0x310, R131 ;  /* 0x0000031076877824 */ /* 0x000fe200078e0283 */
[----:B------:R-:W-:Y:S01]  /*2770*/  SHF.R.U32.HI R113, RZ, 0x6, R113 ;  /* 0x00000006ff717819 */ /* 0x000fe20000011671 */
[----:B------:R-:W-:Y:S01]  /*2780*/  IMAD R178, R178, 0x310, R139 ;  /* 0x00000310b2b27824 */ /* 0x000fe200078e028b */
[----:B------:R-:W-:Y:S01]  /*2790*/  SHF.R.U32.HI R117, RZ, 0x6, R117 ;  /* 0x00000006ff757819 */ /* 0x000fe20000011675 */
[----:B------:R-:W-:-:S02]  /*27a0*/  IMAD R195, R114, 0x310, R131 ;  /* 0x0000031072c37824 */ /* 0x000fc400078e0283 */
[--C-:B------:R-:W-:Y:S01]  /*27b0*/  IMAD R129, R116, 0x310, R143.reuse ;  /* 0x0000031074817824 */ /* 0x100fe200078e028f */
[C---:B------:R-:W-:Y:S01]  /*27c0*/  IADD3 R116, PT, PT, R111.reuse, 0x4, RZ ;  /* 0x000000046f747810 */ /* 0x040fe20007ffe0ff */
[----:B------:R-:W-:Y:S02]  /*27d0*/  IMAD R175, R120, 0x310, R143 ;  /* 0x0000031078af7824 */ /* 0x000fe400078e028f */
[----:B------:R-:W-:Y:S01]  /*27e0*/  VIADD R118, R111, 0x13 ;  /* 0x000000136f767836 */ /* 0x000fe20000000000 */
[----:B------:R-:W-:Y:S01]  /*27f0*/  SHF.R.U32.HI R116, RZ, 0x6, R116 ;  /* 0x00000006ff747819 */ /* 0x000fe20000011674 */
[----:B------:R-:W-:Y:S02]  /*2800*/  IMAD.IADD R150, R51, 0x1, R110 ;  /* 0x0000000133967824 */ /* 0x000fe400078e026e */
[----:B------:R-:W-:Y:S01]  /*2810*/  IMAD R139, R122, 0x310, R139 ;  /* 0x000003107a8b7824 */ /* 0x000fe200078e028b */
[C---:B------:R-:W-:Y:S01]  /*2820*/  IADD3 R122, PT, PT, R111.reuse, 0x21, RZ ;  /* 0x000000216f7a7810 */ /* 0x040fe20007ffe0ff */
        /* <DEDUP_REMOVED lines=9> */
[----:B------:R-:W-:Y:S01]  /*28c0*/  IMAD.IADD R141, R44, 0x1, R110 ;  /* 0x000000012c8d7824 */ /* 0x000fe200078e026e */
[----:B------:R-:W-:Y:S01]  /*28d0*/  SHF.R.U32.HI R115, RZ, 0x6, R115 ;  /* 0x00000006ff737819 */ /* 0x000fe20000011673 */
[--C-:B------:R-:W-:Y:S02]  /*28e0*/  IMAD R182, R113, 0x310, R150.reuse ;  /* 0x0000031071b67824 */ /* 0x100fe400078e0296 */
[----:B------:R-:W-:Y:S02]  /*28f0*/  IMAD R150, R117, 0x310, R150 ;  /* 0x0000031075967824 */ /* 0x000fe400078e0296 */
[C---:B------:R-:W-:Y:S02]  /*2900*/  VIADD R113, R111.reuse, 0xd ;  /* 0x0000000d6f717836 */ /* 0x040fe40000000000 */
[----:B------:R-:W-:Y:S02]  /*2910*/  VIADD R117, R111, 0x2d ;  /* 0x0000002d6f757836 */ /* 0x000fe40000000000 */
[----:B---3--:R-:W-:Y:S01]  /*2920*/  IMAD R127, R118, 0x310, R123 ;  /* 0x00000310767f7824 */ /* 0x008fe200078e027b */
[----:B------:R-:W-:Y:S01]  /*2930*/  SHF.R.U32.HI R113, RZ, 0x6, R113 ;  /* 0x00000006ff717819 */ /* 0x000fe20000011671 */
[----:B------:R-:W-:Y:S01]  /*2940*/  IMAD R121, R116, 0x310, R141 ;  /* 0x0000031074797824 */ /* 0x000fe200078e028d */
[----:B------:R-:W-:Y:S01]  /*2950*/  SHF.R.U32.HI R117, RZ, 0x6, R117 ;  /* 0x00000006ff757819 */ /* 0x000fe20000011675 */
[----:B------:R-:W-:-:S02]  /*2960*/  IMAD R133, R122, 0x310, R131 ;  /* 0x000003107a857824 */ /* 0x000fc400078e0283 */
[----:B------:R-:W-:Y:S01]  /*2970*/  IMAD R193, R114, 0x310, R123 ;  /* 0x0000031072c17824 */ /* 0x000fe200078e027b */
[C---:B------:R-:W-:Y:S01]  /*2980*/  IADD3 R114, PT, PT, R111.reuse, 0x5, RZ ;  /* 0x000000056f727810 */ /* 0x040fe20007ffe0ff */
[----:B------:R-:W-:Y:S02]  /*2990*/  IMAD R173, R120, 0x310, R141 ;  /* 0x0000031078ad7824 */ /* 0x000fe400078e028d */
[C---:B------:R-:W-:Y:S01]  /*29a0*/  VIADD R116, R111.reuse, 0x15 ;  /* 0x000000156f747836 */ /* 0x040fe20000000000 */
[----:B------:R-:W-:Y:S01]  /*29b0*/  SHF.R.U32.HI R114, RZ, 0x6, R114 ;  /* 0x00000006ff727819 */ /* 0x000fe20000011672 */
[----:B------:R-:W-:Y:S02]  /*29c0*/  VIADD R118, R111, 0x25 ;  /* 0x000000256f767836 */ /* 0x000fe40000000000 */
[----:B------:R-:W-:Y:S01]  /*29d0*/  IMAD.IADD R148, R53, 0x1, R110 ;  /* 0x0000000135947824 */ /* 0x000fe200078e026e */
[----:B------:R-:W-:Y:S01]  /*29e0*/  SHF.R.U32.HI R116, RZ, 0x6, R116 ;  /* 0x00000006ff747819 */ /* 0x000fe20000011674 */
[C---:B------:R-:W-:Y:S01]  /*29f0*/  VIADD R122, R111.reuse, 0x23 ;  /* 0x000000236f7a7836 */ /* 0x040fe20000000000 */
[----:B------:R-:W-:Y:S01]  /*2a00*/  SHF.R.U32.HI R118, RZ, 0x6, R118 ;  /* 0x00000006ff767819 */ /* 0x000fe20000011676 */
[----:B------:R-:W-:-:S02]  /*2a10*/  VIADD R120, R111, 0x35 ;  /* 0x000000356f787836 */ /* 0x000fc40000000000 */
[----:B------:R-:W-:Y:S01]  /*2a20*/  IMAD R164, R115, 0x310, R148 ;  /* 0x0000031073a47824 */ /* 0x000fe200078e0294 */
[----:B------:R-:W-:Y:S01]  /*2a30*/  SHF.R.U32.HI R122, RZ, 0x6, R122 ;  /* 0x00000006ff7a7819 */ /* 0x000fe2000001167a */
[----:B------:R-:W-:Y:S01]  /*2a40*/  IMAD.IADD R115, R45, 0x1, R110 ;  /* 0x000000012d737824 */ /* 0x000fe200078e026e */
[----:B------:R-:W-:Y:S01]  /*2a50*/  SHF.R.U32.HI R120, RZ, 0x6, R120 ;  /* 0x00000006ff787819 */ /* 0x000fe20000011678 */
[--C-:B------:R-:W-:Y:S01]  /*2a60*/  IMAD R180, R113, 0x310, R148.reuse ;  /* 0x0000031071b47824 */ /* 0x100fe200078e0294 */
[----:B------:R-:W-:Y:S01]  /*2a70*/  IADD3 R113, PT, PT, R111, 0x20, RZ ;  /* 0x000000206f717810 */ /* 0x000fe20007ffe0ff */
[----:B------:R-:W-:Y:S02]  /*2a80*/  IMAD R148, R117, 0x310, R148 ;  /* 0x0000031075947824 */ /* 0x000fe400078e0294 */
[----:B------:R-:W-:Y:S01]  /*2a90*/  IMAD R191, R114, 0x310, R115 ;  /* 0x0000031072bf7824 */ /* 0x000fe200078e0273 */
[----:B------:R-:W-:Y:S01]  /*2aa0*/  SHF.R.U32.HI R114, RZ, 0x6, R111 ;  /* 0x00000006ff727819 */ /* 0x000fe2000001166f */
[----:B------:R-:W-:-:S02]  /*2ab0*/  IMAD R119, R116, 0x310, R115 ;  /* 0x0000031074777824 */ /* 0x000fc400078e0273 */
[----:B------:R-:W-:Y:S01]  /*2ac0*/  IMAD R117, R118, 0x310, R115 ;  /* 0x0000031076757824 */ /* 0x000fe200078e0273 */
[----:B------:R-:W-:Y:S01]  /*2ad0*/  SHF.R.U32.HI R118, RZ, 0x6, R113 ;  /* 0x00000006ff767819 */ /* 0x000fe20000011671 */
[----:B------:R-:W-:Y:S02]  /*2ae0*/  IMAD R125, R122, 0x310, R123 ;  /* 0x000003107a7d7824 */ /* 0x000fe400078e027b */
[----:B------:R-:W-:Y:S02]  /*2af0*/  IMAD R115, R120, 0x310, R115 ;  /* 0x0000031078737824 */ /* 0x000fe400078e0273 */
[C---:B------:R-:W-:Y:S02]  /*2b00*/  VIADD R124, R111.reuse, 0x22 ;  /* 0x000000226f7c7836 */ /* 0x040fe40000000000 */
[C---:B------:R-:W-:Y:S02]  /*2b10*/  VIADD R122, R111.reuse, 0x10 ;  /* 0x000000106f7a7836 */ /* 0x040fe40000000000 */
[C---:B------:R-:W-:Y:S01]  /*2b20*/  VIADD R120, R111.reuse, 0x30 ;  /* 0x000000306f787836 */ /* 0x040fe20000000000 */
[----:B------:R-:W-:Y:S01]  /*2b30*/  SHF.R.U32.HI R124, RZ, 0x6, R124 ;  /* 0x00000006ff7c7819 */ /* 0x000fe2000001167c */
[C---:B------:R-:W-:Y:S01]  /*2b40*/  VIADD R126, R111.reuse, 0x31 ;  /* 0x000000316f7e7836 */ /* 0x040fe20000000000 */
[----:B------:R-:W-:Y:S01]  /*2b50*/  SHF.R.U32.HI R116, RZ, 0x6, R122 ;  /* 0x00000006ff747819 */ /* 0x000fe2000001167a */
[C---:B------:R-:W-:Y:S01]  /*2b60*/  VIADD R128, R111.reuse, 0x32 ;  /* 0x000000326f807836 */ /* 0x040fe20000000000 */
[----:B------:R-:W-:Y:S01]  /*2b70*/  SHF.R.U32.HI R120, RZ, 0x6, R120 ;  /* 0x00000006ff787819 */ /* 0x000fe20000011678 */
[----:B------:R-:W-:Y:S01]  /*2b80*/  IMAD.IADD R137, R32, 0x1, R110 ;  /* 0x0000000120897824 */ /* 0x000fe200078e026e */
[----:B------:R-:W-:Y:S01]  /*2b90*/  SHF.R.U32.HI R126, RZ, 0x6, R126 ;  /* 0x00000006ff7e7819 */ /* 0x000fe2000001167e */
[----:B------:R-:W-:Y:S01]  /*2ba0*/  VIADD R113, R111, 0x6 ;  /* 0x000000066f717836 */ /* 0x000fe20000000000 */
[----:B------:R-:W-:Y:S01]  /*2bb0*/  SHF.R.U32.HI R128, RZ, 0x6, R128 ;  /* 0x00000006ff807819 */ /* 0x000fe20000011680 */
[----:B------:R-:W-:-:S02]  /*2bc0*/  IMAD R159, R124, 0x310, R143 ;  /* 0x000003107c9f7824 */ /* 0x000fc400078e028f */
[--C-:B------:R-:W-:Y:S02]  /*2bd0*/  IMAD R177, R116, 0x310, R137.reuse ;  /* 0x0000031074b17824 */ /* 0x100fe400078e0289 */
[--C-:B------:R-:W-:Y:S02]  /*2be0*/  IMAD R161, R118, 0x310, R137.reuse ;  /* 0x0000031076a17824 */ /* 0x100fe400078e0289 */
[----:B------:R-:W-:Y:S02]  /*2bf0*/  IMAD R145, R120, 0x310, R137 ;  /* 0x0000031078917824 */ /* 0x000fe400078e0289 */
[----:B------:R-:W-:Y:S02]  /*2c00*/  IMAD R131, R126, 0x310, R131 ;  /* 0x000003107e837824 */ /* 0x000fe400078e0283 */
[----:B------:R-:W-:Y:S02]  /*2c10*/  IMAD R143, R128, 0x310, R143 ;  /* 0x00000310808f7824 */ /* 0x000fe400078e028f */
[----:B------:R-:W-:-:S02]  /*2c20*/  VIADD R124, R111, 0x24 ;  /* 0x000000246f7c7836 */ /* 0x000fc40000000000 */
[----:B------:R-:W-:Y:S01]  /*2c30*/  IMAD R137, R114, 0x310, R137 ;  /* 0x0000031072897824 */ /* 0x000fe200078e0289 */
[C---:B------:R-:W-:Y:S01]  /*2c40*/  IADD3 R114, PT, PT, R111.reuse, 0x36, RZ ;  /* 0x000000366f727810 */ /* 0x040fe20007ffe0ff */
[C---:B------:R-:W-:Y:S01]  /*2c50*/  VIADD R126, R111.reuse, 0x33 ;  /* 0x000000336f7e7836 */ /* 0x040fe20000000000 */
[----:B------:R-:W-:Y:S01]  /*2c60*/  SHF.R.U32.HI R124, RZ, 0x6, R124 ;  /* 0x00000006ff7c7819 */ /* 0x000fe2000001167c */
[C---:B------:R-:W-:Y:S02]  /*2c70*/  VIADD R128, R111.reuse, 0x34 ;  /* 0x000000346f807836 */ /* 0x040fe40000000000 */
[C---:B------:R-:W-:Y:S01]  /*2c80*/  VIADD R171, R111.reuse, 0x16 ;  /* 0x000000166fab7836 */ /* 0x040fe20000000000 */
[----:B------:R-:W-:Y:S01]  /*2c90*/  SHF.R.U32.HI R126, RZ, 0x6, R126 ;  /* 0x00000006ff7e7819 */ /* 0x000fe2000001167e */
[----:B------:R-:W-:Y:S01]  /*2ca0*/  VIADD R155, R111, 0x26 ;  /* 0x000000266f9b7836 */ /* 0x000fe20000000000 */
[----:B------:R-:W-:Y:S01]  /*2cb0*/  SHF.R.U32.HI R111, RZ, 0x6, R113 ;  /* 0x00000006ff6f7819 */ /* 0x000fe20000011671 */
[----:B------:R-:W-:Y:S01]  /*2cc0*/  IMAD.IADD R110, R46, 0x1, R110 ;  /* 0x000000012e6e7824 */ /* 0x000fe200078e026e */
[----:B------:R-:W-:Y:S01]  /*2cd0*/  SHF.R.U32.HI R128, RZ, 0x6, R128 ;  /* 0x00000006ff807819 */ /* 0x000fe20000011680 */
[----:B------:R-:W-:Y:S01]  /*2ce0*/  IMAD R157, R124, 0x310, R141 ;  /* 0x000003107c9d7824 */ /* 0x000fe200078e028d */
[----:B------:R-:W-:Y:S01]  /*2cf0*/  SHF.R.U32.HI R171, RZ, 0x6, R171 ;  /* 0x00000006ffab7819 */ /* 0x000fe200000116ab */
[----:B------:R-:W-:Y:S01]  /*2d00*/  IMAD R111, R111, 0x310, R110 ;  /* 0x000003106f6f7824 */ /* 0x000fe200078e026e */
[----:B------:R-:W-:Y:S01]  /*2d10*/  SHF.R.U32.HI R155, RZ, 0x6, R155 ;  /* 0x00000006ff9b7819 */ /* 0x000fe2000001169b */
[----:B------:R-:W-:Y:S01]  /*2d20*/  IMAD R123, R126, 0x310, R123 ;  /* 0x000003107e7b7824 */ /* 0x000fe200078e027b */
[----:B------:R-:W-:Y:S01]  /*2d30*/  SHF.R.U32.HI R113, RZ, 0x6, R114 ;  /* 0x00000006ff717819 */ /* 0x000fe20000011672 */
[----:B------:R-:W-:-:S02]  /*2d40*/  IMAD R141, R128, 0x310, R141 ;  /* 0x00000310808d7824 */ /* 0x000fc400078e028d */
[--C-:B------:R-:W-:Y:S02]  /*2d50*/  IMAD R171, R171, 0x310, R110.reuse ;  /* 0x00000310abab7824 */ /* 0x100fe400078e026e */
[--C-:B------:R-:W-:Y:S02]  /*2d60*/  IMAD R155, R155, 0x310, R110.reuse ;  /* 0x000003109b9b7824 */ /* 0x100fe400078e026e */
[C---:B------:R-:W-:Y:S02]  /*2d70*/  IMAD R190, R112.reuse, 0x9300, R111 ;  /* 0x0000930070be7824 */ /* 0x040fe400078e026f */
[----:B------:R-:W-:Y:S02]  /*2d80*/  IMAD R113, R113, 0x310, R110 ;  /* 0x0000031071717824 */ /* 0x000fe400078e026e */
[C---:B------:R-:W-:Y:S02]  /*2d90*/  IMAD R111, R112.reuse, 0x1b0, RZ ;  /* 0x000001b0706f7824 */ /* 0x040fe400078e02ff */
[----:B------:R-:W-:-:S02]  /*2da0*/  IMAD R189, R112, 0x9300, R189 ;  /* 0x0000930070bd7824 */ /* 0x000fc400078e02bd */
[C---:B------:R-:W-:Y:S02]  /*2db0*/  IMAD R170, R112.reuse, 0x9300, R170 ;  /* 0x0000930070aa7824 */ /* 0x040fe400078e02aa */
[C---:B------:R-:W-:Y:S02]  /*2dc0*/  IMAD R154, R112.reuse, 0x9300, R154 ;  /* 0x00009300709a7824 */ /* 0x040fe400078e029a */
[C---:B------:R-:W-:Y:S02]  /*2dd0*/  IMAD R185, R112.reuse, 0x9300, R185 ;  /* 0x0000930070b97824 */ /* 0x040fe400078e02b9 */
[C---:B------:R-:W-:Y:S02]  /*2de0*/  IMAD R169, R112.reuse, 0x9300, R169 ;  /* 0x0000930070a97824 */ /* 0x040fe400078e02a9 */
[C---:B------:R-:W-:Y:S02]  /*2df0*/  IMAD R153, R112.reuse, 0x9300, R153 ;  /* 0x0000930070997824 */ /* 0x040fe400078e0299 */
        /* <DEDUP_REMOVED lines=20> */
[----:B------:R-:W-:Y:S01]  /*2f40*/  IMAD R146, R112, 0x9300, R139 ;  /* 0x0000930070927824 */ /* 0x000fe200078e028b */
[----:B------:R-:W-:Y:S01]  /*2f50*/  IADD3 R139, PT, PT, R206, R111, RZ ;  /* 0x0000006fce8b7210 */ /* 0x000fe20007ffe0ff */
        /* <DEDUP_REMOVED lines=22> */
[----:B------:R-:W-:Y:S01]  /*30c0*/  IMAD R156, R112, 0x9300, R117 ;  /* 0x00009300709c7824 */ /* 0x000fe200078e0275 */
[----:B------:R-:W-:Y:S01]  /*30d0*/  IADD3 R117, PT, PT, R212, R111, RZ ;  /* 0x0000006fd4757210 */ /* 0x000fe20007ffe0ff */
[C---:B------:R-:W-:Y:S02]  /*30e0*/  IMAD R110, R112.reuse, 0x9300, R115 ;  /* 0x00009300706e7824 */ /* 0x040fe400078e0273 */
[C---:B------:R-:W-:Y:S02]  /*30f0*/  IMAD R171, R112.reuse, 0x9300, R171 ;  /* 0x0000930070ab7824 */ /* 0x040fe400078e02ab */
[C---:B------:R-:W-:Y:S02]  /*3100*/  IMAD R155, R112.reuse, 0x9300, R155 ;  /* 0x00009300709b7824 */ /* 0x040fe400078e029b */
[----:B------:R-:W-:Y:S02]  /*3110*/  IMAD R112, R112, 0x9300, R113 ;  /* 0x0000930070707824 */ /* 0x000fe400078e0271 */
[----:B------:R-:W-:-:S02]  /*3120*/  IMAD.IADD R113, R216, 0x1, R111 ;  /* 0x00000001d8717824 */ /* 0x000fc400078e026f */
[--C-:B------:R-:W-:Y:S02]  /*3130*/  IMAD.IADD R114, R215, 0x1, R111.reuse ;  /* 0x00000001d7727824 */ /* 0x100fe400078e026f */
[--C-:B------:R-:W-:Y:S02]  /*3140*/  IMAD.IADD R115, R214, 0x1, R111.reuse ;  /* 0x00000001d6737824 */ /* 0x100fe400078e026f */
[--C-:B------:R-:W-:Y:S02]  /*3150*/  IMAD.IADD R116, R213, 0x1, R111.reuse ;  /* 0x00000001d5747824 */ /* 0x100fe400078e026f */
[--C-:B------:R-:W-:Y:S02]  /*3160*/  IMAD.IADD R118, R211, 0x1, R111.reuse ;  /* 0x00000001d3767824 */ /* 0x100fe400078e026f */
[--C-:B------:R-:W-:Y:S02]  /*3170*/  IMAD.IADD R119, R210, 0x1, R111.reuse ;  /* 0x00000001d2777824 */ /* 0x100fe400078e026f */
[----:B------:R-:W-:-:S02]  /*3180*/  IMAD.IADD R134, R209, 0x1, R111 ;  /* 0x00000001d1867824 */ /* 0x000fc400078e026f */
[--C-:B------:R-:W-:Y:S02]  /*3190*/  IMAD.IADD R135, R208, 0x1, R111.reuse ;  /* 0x00000001d0877824 */ /* 0x100fe400078e026f */
[--C-:B------:R-:W-:Y:S02]  /*31a0*/  IMAD.IADD R138, R207, 0x1, R111.reuse ;  /* 0x00000001cf8a7824 */ /* 0x100fe400078e026f */
[----:B------:R-:W-:-:S07]  /*31b0*/  IMAD.IADD R140, R205, 0x1, R111 ;  /* 0x00000001cd8c7824 */ /* 0x000fce00078e026f */
.L_x_33:
[CC--:B------:R-:W-:Y:S01]  /*31c0*/  LOP3.LUT R120, R39.reuse, R23.reuse, RZ, 0xfc, !PT ;  /* 0x0000001727787212 */ /* 0x0c0fe200078efcff */
[----:B---3--:R-:W-:Y:S01]  /*31d0*/  IMAD.MOV.U32 R126, RZ, RZ, RZ ;  /* 0x000000ffff7e7224 */ /* 0x008fe200078e00ff */
[----:B------:R-:W-:Y:S02]  /*31e0*/  LOP3.LUT P5, RZ, R39, UR4, R23, 0xfe, !PT ;  /* 0x0000000427ff7c12 */ /* 0x000fe4000f8afe17 */
[-C--:B------:R-:W-:Y:S01]  /*31f0*/  LOP3.LUT R123, R95, R23.reuse, RZ, 0xfc, !PT ;  /* 0x000000175f7b7212 */ /* 0x080fe200078efcff */
[----:B------:R-:W-:Y:S01]  /*3200*/  VIADD R120, R120, UR4 ;  /* 0x0000000478787c36 */ /* 0x000fe20008000000 */
[----:B------:R-:W-:Y:S02]  /*3210*/  ISETP.EQ.OR P5, PT, R31, RZ, !P5 ;  /* 0x000000ff1f00720c */ /* 0x000fe40006fa2670 */
[----:B------:R-:W-:Y:S02]  /*3220*/  CS2R R124, SRZ ;  /* 0x00000000007c7805 */ /* 0x000fe4000001ff00 */
[----:B------:R-:W-:-:S02]  /*3230*/  LOP3.LUT R127, R98, R23, RZ, 0xfc, !PT ;  /* 0x00000017627f7212 */ /* 0x000fc400078efcff */
[----:B------:R-:W-:Y:S02]  /*3240*/  CS2R R186, SRZ ;  /* 0x0000000000ba7805 */ /* 0x000fe4000001ff00 */
[----:B------:R-:W-:Y:S02]  /*3250*/  ISETP.GT.U32.OR P5, PT, R120, 0x1c, P5 ;  /* 0x0000001c7800780c */ /* 0x000fe40002fa4470 */
[----:B0-----:R-:W-:Y:S02]  /*3260*/  LOP3.LUT R128, R100, R23, RZ, 0xfc, !PT ;  /* 0x0000001764807212 */ /* 0x001fe400078efcff */
[----:B------:R-:W-:Y:S01]  /*3270*/  CS2R R136, SRZ ;  /* 0x0000000000887805 */ /* 0x000fe2000001ff00 */
[----:B------:R-:W-:Y:S01]  /*3280*/  BAR.SYNC.DEFER_BLOCKING 0x0 ;  /* 0x0000000000007b1d */ /* 0x000fe20000010000 */
[----:B------:R-:W-:Y:S02]  /*3290*/  ISETP.GT.U32.OR P5, PT, R32, 0x1c, P5 ;  /* 0x0000001c2000780c */ /* 0x000fe40002fa4470 */
[----:B------:R-:W-:-:S11]  /*32a0*/  ISETP.NE.AND P6, PT, R203, RZ, PT ;  /* 0x000000ffcb00720c */ /* 0x000fd60003fc5270 */
[----:B------:R-:W0:Y:S01]  /*32b0*/  @!P5 LDC.64 R120, c[0x0][0x380] ;  /* 0x0000e000ff78db82 */ /* 0x000e220000000a00 */
[----:B------:R-:W-:-:S04]  /*32c0*/  @!P5 VIADD R122, R39, UR4 ;  /* 0x00000004277adc36 */ /* 0x000fc80008000000 */
[----:B------:R-:W-:-:S04]  /*32d0*/  @!P5 IMAD R122, R122, 0x1c, R196 ;  /* 0x0000001c7a7ad824 */ /* 0x000fc800078e02c4 */
[----:B0-----:R-:W-:-:S05]  /*32e0*/  @!P5 IMAD.WIDE R120, R122, 0x4, R120 ;  /* 0x000000047a78d825 */ /* 0x001fca00078e0278 */
[----:B------:R0:W2:Y:S01]  /*32f0*/  @!P5 LDG.E.CONSTANT R126, desc[UR6][R120.64] ;  /* 0x00000006787ed981 */ /* 0x0000a2000c1e9900 */
[----:B------:R-:W-:-:S04]  /*3300*/  LOP3.LUT P5, RZ, R95, UR4, R23, 0xfe, !PT ;  /* 0x000000045fff7c12 */ /* 0x000fc8000f8afe17 */
[----:B------:R-:W-:Y:S01]  /*3310*/  ISETP.EQ.OR P5, PT, R24, RZ, !P5 ;  /* 0x000000ff1800720c */ /* 0x000fe20006fa2670 */
[----:B0-----:R-:W-:Y:S01]  /*3320*/  VIADD R120, R123, UR4 ;  /* 0x000000047b787c36 */ /* 0x001fe20008000000 */
[----:B------:R-:W-:-:S04]  /*3330*/  LOP3.LUT R123, R96, R23, RZ, 0xfc, !PT ;  /* 0x00000017607b7212 */ /* 0x000fc800078efcff */
[----:B------:R-:W-:-:S04]  /*3340*/  ISETP.GT.U32.OR P5, PT, R120, 0x1c, P5 ;  /* 0x0000001c7800780c */ /* 0x000fc80002fa4470 */
[----:B------:R-:W-:-:S13]  /*3350*/  ISETP.GT.U32.OR P5, PT, R41, 0x1c, P5 ;  /* 0x0000001c2900780c */ /* 0x000fda0002fa4470 */
[----:B------:R-:W0:Y:S01]  /*3360*/  @!P5 LDC.64 R120, c[0x0][0x380] ;  /* 0x0000e000ff78db82 */ /* 0x000e220000000a00 */
[----:B------:R-:W-:-:S05]  /*3370*/  @!P5 IADD3 R122, PT, PT, R95, UR4, RZ ;  /* 0x000000045f7adc10 */ /* 0x000fca000fffe0ff */
[----:B------:R-:W-:-:S04]  /*3380*/  @!P5 IMAD R122, R122, 0x1c, R195 ;  /* 0x0000001c7a7ad824 */ /* 0x000fc800078e02c3 */
[----:B0-----:R-:W-:-:S05]  /*3390*/  @!P5 IMAD.WIDE R120, R122, 0x4, R120 ;  /* 0x000000047a78d825 */ /* 0x001fca00078e0278 */
[----:B------:R0:W3:Y:S01]  /*33a0*/  @!P5 LDG.E.CONSTANT R125, desc[UR6][R120.64] ;  /* 0x00000006787dd981 */ /* 0x0000e2000c1e9900 */
[----:B------:R-:W-:-:S04]  /*33b0*/  LOP3.LUT P5, RZ, R96, UR4, R23, 0xfe, !PT ;  /* 0x0000000460ff7c12 */ /* 0x000fc8000f8afe17 */
[----:B------:R-:W-:Y:S01]  /*33c0*/  ISETP.EQ.OR P5, PT, R25, RZ, !P5 ;  /* 0x000000ff1900720c */ /* 0x000fe20006fa2670 */
[----:B0-----:R-:W-:Y:S01]  /*33d0*/  VIADD R120, R123, UR4 ;  /* 0x000000047b787c36 */ /* 0x001fe20008000000 */
[----:B------:R-:W-:-:S04]  /*33e0*/  LOP3.LUT R123, R97, R23, RZ, 0xfc, !PT ;  /* 0x00000017617b7212 */ /* 0x000fc800078efcff */
[----:B------:R-:W-:-:S04]  /*33f0*/  ISETP.GT.U32.OR P5, PT, R120, 0x1c, P5 ;  /* 0x0000001c7800780c */ /* 0x000fc80002fa4470 */
[----:B------:R-:W-:-:S13]  /*3400*/  ISETP.GT.U32.OR P5, PT, R42, 0x1c, P5 ;  /* 0x0000001c2a00780c */ /* 0x000fda0002fa4470 */
[----:B------:R-:W0:Y:S01]  /*3410*/  @!P5 LDC.64 R120, c[0x0][0x380] ;  /* 0x0000e000ff78db82 */ /* 0x000e220000000a00 */
[----:B------:R-:W-:-:S04]  /*3420*/  @!P5 VIADD R122, R96, UR4 ;  /* 0x00000004607adc36 */ /* 0x000fc80008000000 */
[----:B------:R-:W-:-:S04]  /*3430*/  @!P5 IMAD R122, R122, 0x1c, R194 ;  /* 0x0000001c7a7ad824 */ /* 0x000fc800078e02c2 */
[----:B0-----:R-:W-:-:S05]  /*3440*/  @!P5 IMAD.WIDE R120, R122, 0x4, R120 ;  /* 0x000000047a78d825 */ /* 0x001fca00078e0278 */
[----:B------:R0:W4:Y:S01]  /*3450*/  @!P5 LDG.E.CONSTANT R124, desc[UR6][R120.64] ;  /* 0x00000006787cd981 */ /* 0x000122000c1e9900 */
[----:B------:R-:W-:-:S04]  /*3460*/  LOP3.LUT P5, RZ, R97, UR4, R23, 0xfe, !PT ;  /* 0x0000000461ff7c12 */ /* 0x000fc8000f8afe17 */
[----:B------:R-:W-:Y:S01]  /*3470*/  ISETP.EQ.OR P5, PT, R26, RZ, !P5 ;  /* 0x000000ff1a00720c */ /* 0x000fe20006fa2670 */
[----:B0-----:R-:W-:Y:S02]  /*3480*/  VIADD R120, R123, UR4 ;  /* 0x000000047b787c36 */ /* 0x001fe40008000000 */
[----:B------:R-:W-:-:S03]  /*3490*/  IMAD.MOV.U32 R123, RZ, RZ, RZ ;  /* 0x000000ffff7b7224 */ /* 0x000fc600078e00ff */
[----:B------:R-:W-:-:S04]  /*34a0*/  ISETP.GT.U32.OR P5, PT, R120, 0x1c, P5 ;  /* 0x0000001c7800780c */ /* 0x000fc80002fa4470 */
[----:B------:R-:W-:-:S13]  /*34b0*/  ISETP.GT.U32.OR P5, PT, R43, 0x1c, P5 ;  /* 0x0000001c2b00780c */ /* 0x000fda0002fa4470 */
[----:B------:R-:W0:Y:S01]  /*34c0*/  @!P5 LDC.64 R120, c[0x0][0x380] ;  /* 0x0000e000ff78db82 */ /* 0x000e220000000a00 */
[----:B------:R-:W-:-:S04]  /*34d0*/  @!P5 VIADD R122, R97, UR4 ;  /* 0x00000004617adc36 */ /* 0x000fc80008000000 */
[----:B------:R-:W-:-:S04]  /*34e0*/  @!P5 IMAD R122, R122, 0x1c, R193 ;  /* 0x0000001c7a7ad824 */ /* 0x000fc800078e02c1 */
[----:B0-----:R-:W-:-:S05]  /*34f0*/  @!P5 IMAD.WIDE R120, R122, 0x4, R120 ;  /* 0x000000047a78d825 */ /* 0x001fca00078e0278 */
[----:B------:R0:W5:Y:S01]  /*3500*/  @!P5 LDG.E.CONSTANT R123, desc[UR6][R120.64] ;  /* 0x00000006787bd981 */ /* 0x000162000c1e9900 */
[----:B------:R-:W-:-:S04]  /*3510*/  LOP3.LUT P5, RZ, R98, UR4, R23, 0xfe, !PT ;  /* 0x0000000462ff7c12 */ /* 0x000fc8000f8afe17 */
[----:B------:R-:W-:Y:S02]  /*3520*/  ISETP.EQ.OR P5, PT, R27, RZ, !P5 ;  /* 0x000000ff1b00720c */ /* 0x000fe40006fa2670 */
[----:B0-----:R-:W-:Y:S02]  /*3530*/  IADD3 R120, PT, PT, R127, UR4, RZ ;  /* 0x000000047f787c10 */ /* 0x001fe4000fffe0ff */
[----:B------:R-:W-:Y:S02]  /*3540*/  LOP3.LUT R127, R99, R23, RZ, 0xfc, !PT ;  /* 0x00000017637f7212 */ /* 0x000fe400078efcff */
[----:B------:R-:W-:-:S04]  /*3550*/  ISETP.GT.U32.OR P5, PT, R120, 0x1c, P5 ;  /* 0x0000001c7800780c */ /* 0x000fc80002fa4470 */
[----:B------:R-:W-:-:S13]  /*3560*/  ISETP.GT.U32.OR P5, PT, R44, 0x1c, P5 ;  /* 0x0000001c2c00780c */ /* 0x000fda0002fa4470 */
[----:B------:R-:W0:Y:S01]  /*3570*/  @!P5 LDC.64 R120, c[0x0][0x380] ;  /* 0x0000e000ff78db82 */ /* 0x000e220000000a00 */
[----:B------:R-:W-:-:S04]  /*3580*/  @!P5 VIADD R122, R98, UR4 ;  /* 0x00000004627adc36 */ /* 0x000fc80008000000 */
[----:B------:R-:W-:-:S04]  /*3590*/  @!P5 IMAD R122, R122, 0x1c, R192 ;  /* 0x0000001c7a7ad824 */ /* 0x000fc800078e02c0 */
[----:B0-----:R-:W-:-:S04]  /*35a0*/  @!P5 IMAD.WIDE R120, R122, 0x4, R120 ;  /* 0x000000047a78d825 */ /* 0x001fc800078e0278 */
[----:B------:R-:W-:-:S06]  /*35b0*/  IMAD.MOV.U32 R122, RZ, RZ, RZ ;  /* 0x000000ffff7a7224 */ /* 0x000fcc00078e00ff */
[----:B------:R0:W5:Y:S01]  /*35c0*/  @!P5 LDG.E.CONSTANT R122, desc[UR6][R120.64] ;  /* 0x00000006787ad981 */ /* 0x000162000c1e9900 */
[----:B------:R-:W-:-:S04]  /*35d0*/  LOP3.LUT P5, RZ, R99, UR4, R23, 0xfe, !PT ;  /* 0x0000000463ff7c12 */ /* 0x000fc8000f8afe17 */
[----:B------:R-:W-:Y:S01]  /*35e0*/  ISETP.EQ.OR P5, PT, R28, RZ, !P5 ;  /* 0x000000ff1c00720c */ /* 0x000fe20006fa2670 */
[----:B0-----:R-:W-:-:S05]  /*35f0*/  VIADD R120, R127, UR4 ;  /* 0x000000047f787c36 */ /* 0x001fca0008000000 */
        /* <DEDUP_REMOVED lines=28> */
[----:B------:R0:W5:Y:S01]  /*37c0*/  @!P5 LDG.E.CONSTANT R136, desc[UR6][R120.64] ;  /* 0x000000067888d981 */ /* 0x000162000c1e9900 */
[----:B------:R-:W-:Y:S02]  /*37d0*/  LOP3.LUT P5, RZ, R57, UR4, R23, 0xfe, !PT ;  /* 0x0000000439ff7c12 */ /* 0x000fe4000f8afe17 */
[----:B------:R-:W-:Y:S02]  /*37e0*/  CS2R R132, SRZ ;  /* 0x0000000000847805 */ /* 0x000fe4000001ff00 */
        /* <DEDUP_REMOVED lines=21> */
[----:B------:R-:W-:Y:S01]  /*3940*/  LOP3.LUT P5, RZ, R103, UR4, R23, 0xfe, !PT ;  /* 0x0000000467ff7c12 */ /* 0x000fe2000f8afe17 */
[----:B------:R-:W-:-:S03]  /*3950*/  IMAD.MOV.U32 R188, RZ, RZ, RZ ;  /* 0x000000ffffbc7224 */ /* 0x000fc600078e00ff */
        /* <DEDUP_REMOVED lines=44> */
[----:B------:R-:W-:Y:S01]  /*3c20*/  LOP3.LUT P5, RZ, R107, UR4, R23, 0xfe, !PT ;  /* 0x000000046bff7c12 */ /* 0x000fe2000f8afe17 */
[----:B------:R-:W-:-:S03]  /*3c30*/  HFMA2 R129, -RZ, RZ, 0, 0 ;  /* 0x00000000ff817431 */ /* 0x000fc600000001ff */
        /* <DEDUP_REMOVED lines=19> */
[----:B0-----:R-:W-:Y:S01]  /*3d70*/  @!P5 IMAD.WIDE R120, R127, 0x4, R120 ;  /* 0x000000047f78d825 */ /* 0x001fe200078e0278 */
[----:B------:R-:W-:-:S04]  /*3d80*/  LOP3.LUT R127, R58, R23, RZ, 0xfc, !PT ;  /* 0x000000173a7f7212 */ /* 0x000fc800078efcff */
        /* <DEDUP_REMOVED lines=9> */
[----:B0-----:R-:W-:Y:S01]  /*3e20*/  @!P5 IMAD.WIDE R120, R127, 0x4, R120 ;  /* 0x000000047f78d825 */ /* 0x001fe200078e0278 */
[----:B------:R-:W-:-:S06]  /*3e30*/  MOV R127, RZ ;  /* 0x000000ff007f7202 */ /* 0x000fcc0000000f00 */
[----:B------:R0:W5:Y:S01]  /*3e40*/  @!P5 LDG.E.CONSTANT R127, desc[UR6][R120.64] ;  /* 0x00000006787fd981 */ /* 0x000162000c1e9900 */
[----:B------:R-:W-:-:S03]  /*3e50*/  LOP3.LUT P5, RZ, R59, UR4, R23, 0xfe, !PT ;  /* 0x000000043bff7c12 */ /* 0x000fc6000f8afe17 */
[----:B--2---:R1:W-:Y:S01]  /*3e60*/  STS [R2], R126 ;  /* 0x0000007e02007388 */ /* 0x0043e20000000800 */
[----:B------:R-:W-:Y:S02]  /*3e70*/  ISETP.EQ.OR P5, PT, R24, RZ, !P5 ;  /* 0x000000ff1800720c */ /* 0x000fe40006fa2670 */
[----:B0-----:R-:W-:-:S05]  /*3e80*/  LOP3.LUT R121, R59, R23, RZ, 0xfc, !PT ;  /* 0x000000173b797212 */ /* 0x001fca00078efcff */
[----:B------:R-:W-:-:S05]  /*3e90*/  VIADD R120, R121, UR4 ;  /* 0x0000000479787c36 */ /* 0x000fca0008000000 */
[----:B------:R-:W-:-:S04]  /*3ea0*/  ISETP.GT.U32.OR P5, PT, R120, 0x1c, P5 ;  /* 0x0000001c7800780c */ /* 0x000fc80002fa4470 */
[----:B------:R-:W-:-:S13]  /*3eb0*/  ISETP.GT.U32.OR P5, PT, R41, 0x1c, P5 ;  /* 0x0000001c2900780c */ /* 0x000fda0002fa4470 */
[----:B------:R-:W0:Y:S01]  /*3ec0*/  @!P5 LDC.64 R120, c[0x0][0x380] ;  /* 0x0000e000ff78db82 */ /* 0x000e220000000a00 */
[----:B-1----:R-:W-:-:S04]  /*3ed0*/  @!P5 VIADD R126, R59, UR4 ;  /* 0x000000043b7edc36 */ /* 0x002fc80008000000 */
[----:B------:R-:W-:-:S04]  /*3ee0*/  @!P5 IMAD R126, R126, 0x1c, R176 ;  /* 0x0000001c7e7ed824 */ /* 0x000fc800078e02b0 */
[----:B0-----:R-:W-:-:S04]  /*3ef0*/  @!P5 IMAD.WIDE R120, R126, 0x4, R120 ;  /* 0x000000047e78d825 */ /* 0x001fc800078e0278 */
[----:B------:R-:W-:-:S06]  /*3f00*/  IMAD.MOV.U32 R126, RZ, RZ, RZ ;  /* 0x000000ffff7e7224 */ /* 0x000fcc00078e00ff */
[----:B------:R0:W2:Y:S01]  /*3f10*/  @!P5 LDG.E.CONSTANT R126, desc[UR6][R120.64] ;  /* 0x00000006787ed981 */ /* 0x0000a2000c1e9900 */
[----:B------:R-:W-:-:S03]  /*3f20*/  LOP3.LUT P5, RZ, R60, UR4, R23, 0xfe, !PT ;  /* 0x000000043cff7c12 */ /* 0x000fc6000f8afe17 */
[----:B---3--:R1:W-:Y:S01]  /*3f30*/  STS [R2+0x4], R125 ;  /* 0x0000047d02007388 */ /* 0x0083e20000000800 */
[----:B------:R-:W-:Y:S01]  /*3f40*/  ISETP.EQ.OR P5, PT, R25, RZ, !P5 ;  /* 0x000000ff1900720c */ /* 0x000fe20006fa2670 */
[----:B0-----:R-:W-:-:S05]  /*3f50*/  VIADD R120, R252, UR4 ;  /* 0x00000004fc787c36 */ /* 0x001fca0008000000 */
[----:B------:R-:W-:-:S04]  /*3f60*/  ISETP.GT.U32.OR P5, PT, R120, 0x1c, P5 ;  /* 0x0000001c7800780c */ /* 0x000fc80002fa4470 */
[----:B------:R-:W-:-:S13]  /*3f70*/  ISETP.GT.U32.OR P5, PT, R42, 0x1c, P5 ;  /* 0x0000001c2a00780c */ /* 0x000fda0002fa4470 */
[----:B------:R-:W0:Y:S01]  /*3f80*/  @!P5 LDC.64 R120, c[0x0][0x380] ;  /* 0x0000e000ff78db82 */ /* 0x000e220000000a00 */
[----:B-1----:R-:W-:-:S04]  /*3f90*/  @!P5 VIADD R125, R60, UR4 ;  /* 0x000000043c7ddc36 */ /* 0x002fc80008000000 */
[----:B------:R-:W-:-:S04]  /*3fa0*/  @!P5 IMAD R125, R125, 0x1c, R175 ;  /* 0x0000001c7d7dd824 */ /* 0x000fc800078e02af */
[----:B0-----:R-:W-:-:S04]  /*3fb0*/  @!P5 IMAD.WIDE R120, R125, 0x4, R120 ;  /* 0x000000047d78d825 */ /* 0x001fc800078e0278 */
[----:B------:R-:W-:-:S06]  /*3fc0*/  HFMA2 R125, -RZ, RZ, 0, 0 ;  /* 0x00000000ff7d7431 */ /* 0x000fcc00000001ff */
[----:B------:R0:W3:Y:S01]  /*3fd0*/  @!P5 LDG.E.CONSTANT R125, desc[UR6][R120.64] ;  /* 0x00000006787dd981 */ /* 0x0000e2000c1e9900 */
[----:B------:R-:W-:-:S03]  /*3fe0*/  LOP3.LUT P5, RZ, R61, UR4, R23, 0xfe, !PT ;  /* 0x000000043dff7c12 */ /* 0x000fc6000f8afe17 */
[----:B----4-:R1:W-:Y:S01]  /*3ff0*/  STS [R2+0x8], R124 ;  /* 0x0000087c02007388 */ /* 0x0103e20000000800 */
        /* <DEDUP_REMOVED lines=8> */
[----:B------:R-:W-:-:S06]  /*4080*/  IMAD.MOV.U32 R124, RZ, RZ, RZ ;  /* 0x000000ffff7c7224 */ /* 0x000fcc00078e00ff */
[----:B------:R0:W4:Y:S01]  /*4090*/  @!P5 LDG.E.CONSTANT R124, desc[UR6][R120.64] ;  /* 0x00000006787cd981 */ /* 0x000122000c1e9900 */
[----:B------:R-:W-:-:S03]  /*40a0*/  LOP3.LUT P5, RZ, R62, UR4, R23, 0xfe, !PT ;  /* 0x000000043eff7c12 */ /* 0x000fc6000f8afe17 */
[----:B-----5:R1:W-:Y:S01]  /*40b0*/  STS [R2+0xc], R123 ;  /* 0x00000c7b02007388 */ /* 0x0203e20000000800 */
[----:B------:R-:W-:Y:S01]  /*40c0*/  ISETP.EQ.OR P5, PT, R27, RZ, !P5 ;  /* 0x000000ff1b00720c */ /* 0x000fe20006fa2670 */
[----:B0-----:R-:W-:-:S05]  /*40d0*/  VIADD R120, R250, UR4 ;  /* 0x00000004fa787c36 */ /* 0x001fca0008000000 */
[----:B------:R-:W-:-:S04]  /*40e0*/  ISETP.GT.U32.OR P5, PT, R120, 0x1c, P5 ;  /* 0x0000001c7800780c */ /* 0x000fc80002fa4470 */
[----:B------:R-:W-:-:S13]  /*40f0*/  ISETP.GT.U32.OR P5, PT, R44, 0x1c, P5 ;  /* 0x0000001c2c00780c */ /* 0x000fda0002fa4470 */
[----:B------:R-:W0:Y:S01]  /*4100*/  @!P5 LDC.64 R120, c[0x0][0x380] ;  /* 0x0000e000ff78db82 */ /* 0x000e220000000a00 */
[----:B-1----:R-:W-:-:S04]  /*4110*/  @!P5 VIADD R123, R62, UR4 ;  /* 0x000000043e7bdc36 */ /* 0x002fc80008000000 */
[----:B------:R-:W-:-:S04]  /*4120*/  @!P5 IMAD R123, R123, 0x1c, R173 ;  /* 0x0000001c7b7bd824 */ /* 0x000fc800078e02ad */
[----:B0-----:R-:W-:Y:S01]  /*4130*/  @!P5 IMAD.WIDE R120, R123, 0x4, R120 ;  /* 0x000000047b78d825 */ /* 0x001fe200078e0278 */
[----:B------:R-:W-:-:S06]  /*4140*/  MOV R123, RZ ;  /* 0x000000ff007b7202 */ /* 0x000fcc0000000f00 */
[----:B------:R0:W5:Y:S01]  /*4150*/  @!P5 LDG.E.CONSTANT R123, desc[UR6][R120.64] ;  /* 0x00000006787bd981 */ /* 0x000162000c1e9900 */
[----:B------:R-:W-:-:S03]  /*4160*/  LOP3.LUT P5, RZ, R63, UR4, R23, 0xfe, !PT ;  /* 0x000000043fff7c12 */ /* 0x000fc6000f8afe17 */
[----:B------:R1:W-:Y:S01]  /*4170*/  STS [R2+0x10], R122 ;  /* 0x0000107a02007388 */ /* 0x0003e20000000800 */
        /* <DEDUP_REMOVED lines=130> */
[----:B------:R-:W-:-:S03]  /*49a0*/  LOP3.LUT P5, RZ, R204, UR4, RZ, 0xfc, !PT ;  /* 0x00000004ccff7c12 */ /* 0x000fc6000f8afcff */
        /* <DEDUP_REMOVED lines=24> */
[----:B--2---:R1:W-:Y:S01]  /*4b30*/  STS [R2+0x44], R126 ;  /* 0x0000447e02007388 */ /* 0x0043e20000000800 */
        /* <DEDUP_REMOVED lines=237> */
[----:B------:R-:W4:Y:S01]  /*5a10*/  @!P5 LDG.E.CONSTANT R124, desc[UR6][R120.64] ;  /* 0x00000006787cd981 */ /* 0x000f22000c1e9900 */
[----:B------:R-:W-:Y:S03]  /*5a20*/  BSSY.RECONVERGENT B0, `(.L_x_24) ;  /* 0x0000022000007945 */ /* 0x000fe60003800200 */
[----:B-----5:R0:W-:Y:S04]  /*5a30*/  STS [R2+0x94], R123 ;  /* 0x0000947b02007388 */ /* 0x0201e80000000800 */
[----:B------:R0:W-:Y:S04]  /*5a40*/  STS [R2+0x98], R122 ;  /* 0x0000987a02007388 */ /* 0x0001e80000000800 */
        /* <DEDUP_REMOVED lines=12> */
[----:B--2---:R0:W-:Y:S04]  /*5b10*/  STS [R2+0xcc], R126 ;  /* 0x0000cc7e02007388 */ /* 0x0041e80000000800 */
[----:B---3--:R0:W-:Y:S04]  /*5b20*/  STS [R2+0xd0], R125 ;  /* 0x0000d07d02007388 */ /* 0x0081e80000000800 */
[----:B----4-:R0:W-:Y:S01]  /*5b30*/  STS [R2+0xd4], R124 ;  /* 0x0000d47c02007388 */ /* 0x0101e20000000800 */
[----:B------:R-:W-:Y:S05]  /*5b40*/  @P6 BRA `(.L_x_25) ;  /* 0x00000000003c6947 */ /* 0x000fea0003800000 */
[C---:B------:R-:W-:Y:S01]  /*5b50*/  LOP3.LUT P5, RZ, R109.reuse, UR4, RZ, 0xfc, !PT ;  /* 0x000000046dff7c12 */ /* 0x040fe2000f8afcff */
[----:B------:R-:W-:Y:S01]  /*5b60*/  VIADD R120, R109, UR4 ;  /* 0x000000046d787c36 */ /* 0x000fe20008000000 */
[----:B------:R-:W-:Y:S01]  /*5b70*/  BSSY.RECONVERGENT B1, `(.L_x_26) ;  /* 0x000000b000017945 */ /* 0x000fe20003800200 */
[----:B------:R-:W-:Y:S01]  /*5b80*/  IMAD.MOV.U32 R121, RZ, RZ, RZ ;  /* 0x000000ffff797224 */ /* 0x000fe200078e00ff */
[----:B------:R-:W-:-:S04]  /*5b90*/  ISETP.EQ.OR P5, PT, R29, RZ, !P5 ;  /* 0x000000ff1d00720c */ /* 0x000fc80006fa2670 */
[----:B------:R-:W-:-:S04]  /*5ba0*/  ISETP.GT.U32.OR P5, PT, R120, 0x1c, P5 ;  /* 0x0000001c7800780c */ /* 0x000fc80002fa4470 */
[----:B------:R-:W-:-:S13]  /*5bb0*/  ISETP.GT.U32.OR P5, PT, R46, 0x1c, P5 ;  /* 0x0000001c2e00780c */ /* 0x000fda0002fa4470 */
[----:B------:R-:W-:Y:S05]  /*5bc0*/  @P5 BRA `(.L_x_27) ;  /* 0x0000000000145947 */ /* 0x000fea0003800000 */
[----:B------:R-:W1:Y:S01]  /*5bd0*/  LDC.64 R120, c[0x0][0x380] ;  /* 0x0000e000ff787b82 */ /* 0x000e620000000a00 */
[----:B0-----:R-:W-:-:S05]  /*5be0*/  IADD3 R122, PT, PT, R201, UR4, RZ ;  /* 0x00000004c97a7c10 */ /* 0x001fca000fffe0ff */
[----:B------:R-:W-:-:S04]  /*5bf0*/  IMAD R122, R122, 0x1c, R112 ;  /* 0x0000001c7a7a7824 */ /* 0x000fc800078e0270 */
[----:B-1----:R-:W-:-:S06]  /*5c00*/  IMAD.WIDE R120, R122, 0x4, R120 ;  /* 0x000000047a787825 */ /* 0x002fcc00078e0278 */
[----:B------:R1:W5:Y:S02]  /*5c10*/  LDG.E.CONSTANT R121, desc[UR6][R120.64] ;  /* 0x0000000678797981 */ /* 0x000364000c1e9900 */
.L_x_27:
[----:B------:R-:W-:Y:S05]  /*5c20*/  BSYNC.RECONVERGENT B1 ;  /* 0x0000000000017941 */ /* 0x000fea0003800200 */
.L_x_26:
[----:B-----5:R2:W-:Y:S02]  /*5c30*/  STS [R2+0xd8], R121 ;  /* 0x0000d87902007388 */ /* 0x0205e40000000800 */
.L_x_25:
[----:B------:R-:W-:Y:S05]  /*5c40*/  BSYNC.RECONVERGENT B0 ;  /* 0x0000000000007941 */ /* 0x000fea0003800200 */
.L_x_24:
[----:B-12---:R-:W1:Y:S01]  /*5c50*/  LDC.64 R120, c[0x0][0x388] ;  /* 0x0000e200ff787b82 */ /* 0x006e620000000a00 */
[----:B------:R-:W-:-:S06]  /*5c60*/  UIMAD UR5, UR4, 0x3, URZ ;  /* 0x00000003040578a4 */ /* 0x000fcc000f8e02ff */
[----:B0-----:R-:W-:Y:S02]  /*5c70*/  VIADD R124, R113, UR5 ;  /* 0x00000005717c7c36 */ /* 0x001fe40008000000 */
[----:B------:R-:W-:Y:S02]  /*5c80*/  VIADD R128, R114, UR5 ;  /* 0x0000000572807c36 */ /* 0x000fe40008000000 */
[----:B-1----:R-:W-:-:S04]  /*5c90*/  IMAD.WIDE.U32 R124, R124, 0x4, R120 ;  /* 0x000000047c7c7825 */ /* 0x002fc800078e0078 */
[----:B------:R-:W-:Y:S01]  /*5ca0*/  IMAD.WIDE.U32 R128, R128, 0x4, R120 ;  /* 0x0000000480807825 */ /* 0x000fe200078e0078 */
[----:B------:R-:W2:Y:S04]  /*5cb0*/  LDG.E.CONSTANT R122, desc[UR6][R124.64] ;  /* 0x000000067c7a7981 */ /* 0x000ea8000c1e9900 */
[----:B------:R-:W2:Y:S04]  /*5cc0*/  LDG.E.CONSTANT R123, desc[UR6][R124.64+0x4] ;  /* 0x000004067c7b7981 */ /* 0x000ea8000c1e9900 */
[----:B------:R-:W3:Y:S04]  /*5cd0*/  LDG.E.CONSTANT R126, desc[UR6][R128.64+0x4] ;  /* 0x00000406807e7981 */ /* 0x000ee8000c1e9900 */
[----:B------:R-:W3:Y:S04]  /*5ce0*/  LDG.E.CONSTANT R127, desc[UR6][R128.64+0x8] ;  /* 0x00000806807f7981 */ /* 0x000ee8000c1e9900 */
[----:B------:R-:W4:Y:S04]  /*5cf0*/  LDG.E.CONSTANT R124, desc[UR6][R124.64+0x8] ;  /* 0x000008067c7c7981 */ /* 0x000f28000c1e9900 */
[----:B------:R0:W4:Y:S02]  /*5d00*/  LDG.E.CONSTANT R125, desc[UR6][R128.64] ;  /* 0x00000006807d7981 */ /* 0x000124000c1e9900 */
[----:B0-----:R-:W-:-:S04]  /*5d10*/  VIADD R128, R115, UR5 ;  /* 0x0000000573807c36 */ /* 0x001fc80008000000 */
[----:B------:R-:W-:-:S05]  /*5d20*/  IMAD.WIDE.U32 R128, R128, 0x4, R120 ;  /* 0x0000000480807825 */ /* 0x000fca00078e0078 */
[----:B------:R-:W4:Y:S04]  /*5d30*/  LDG.E.CONSTANT R130, desc[UR6][R128.64] ;  /* 0x0000000680827981 */ /* 0x000f28000c1e9900 */
[----:B------:R-:W4:Y:S01]  /*5d40*/  LDG.E.CONSTANT R131, desc[UR6][R128.64+0x4] ;  /* 0x0000040680837981 */ /* 0x000f22000c1e9900 */
[----:B------:R-:W-:-:S04]  /*5d50*/  VIADD R136, R116, UR5 ;  /* 0x0000000574887c36 */ /* 0x000fc80008000000 */
[----:B------:R-:W-:Y:S01]  /*5d60*/  IMAD.WIDE.U32 R136, R136, 0x4, R120 ;  /* 0x0000000488887825 */ /* 0x000fe200078e0078 */
[----:B--2---:R0:W-:Y:S04]  /*5d70*/  STS.64 [R3], R122 ;  /* 0x0000007a03007388 */ /* 0x0041e80000000a00 */
[----:B---3--:R-:W-:Y:S04]  /*5d80*/  STS.64 [R3+0x10], R126 ;  /* 0x0000107e03007388 */ /* 0x008fe80000000a00 */
[----:B0-----:R0:W2:Y:S04]  /*5d90*/  LDG.E.CONSTANT R122, desc[UR6][R128.64+0x8] ;  /* 0x00000806807a7981 */ /* 0x0010a8000c1e9900 */
[----:B------:R-:W2:Y:S04]  /*5da0*/  LDG.E.CONSTANT R123, desc[UR6][R136.64] ;  /* 0x00000006887b7981 */ /* 0x000ea8000c1e9900 */
[----:B----4-:R1:W-:Y:S01]  /*5db0*/  STS.64 [R3+0x8], R124 ;  /* 0x0000087c03007388 */ /* 0x0103e20000000a00 */
[----:B0-----:R-:W-:-:S03]  /*5dc0*/  IADD3 R128, PT, PT, R118, UR5, RZ ;  /* 0x0000000576807c10 */ /* 0x001fc6000fffe0ff */
[----:B-1----:R-:W3:Y:S04]  /*5dd0*/  LDG.E.CONSTANT R124, desc[UR6][R136.64+0x4] ;  /* 0x00000406887c7981 */ /* 0x002ee8000c1e9900 */
[----:B------:R-:W3:Y:S04]  /*5de0*/  LDG.E.CONSTANT R125, desc[UR6][R136.64+0x8] ;  /* 0x00000806887d7981 */ /* 0x000ee8000c1e9900 */
[----:B------:R0:W-:Y:S02]  /*5df0*/  STS.64 [R3+0x18], R130 ;  /* 0x0000188203007388 */ /* 0x0001e40000000a00 */
[----:B0-----:R-:W-:-:S04]  /*5e00*/  VIADD R130, R117, UR5 ;  /* 0x0000000575827c36 */ /* 0x001fc80008000000 */
[----:B------:R-:W-:-:S05]  /*5e10*/  IMAD.WIDE.U32 R130, R130, 0x4, R120 ;  /* 0x0000000482827825 */ /* 0x000fca00078e0078 */
[----:B------:R-:W4:Y:S04]  /*5e20*/  LDG.E.CONSTANT R126, desc[UR6][R130.64] ;  /* 0x00000006827e7981 */ /* 0x000f28000c1e9900 */
[----:B------:R-:W4:Y:S01]  /*5e30*/  LDG.E.CONSTANT R127, desc[UR6][R130.64+0x4] ;  /* 0x00000406827f7981 */ /* 0x000f22000c1e9900 */
[----:B------:R-:W-:-:S05]  /*5e40*/  IMAD.WIDE.U32 R128, R128, 0x4, R120 ;  /* 0x0000000480807825 */ /* 0x000fca00078e0078 */
[----:B------:R-:W4:Y:S04]  /*5e50*/  LDG.E.CONSTANT R132, desc[UR6][R128.64+0x4] ;  /* 0x0000040680847981 */ /* 0x000f28000c1e9900 */
[----:B------:R-:W4:Y:S04]  /*5e60*/  LDG.E.CONSTANT R130, desc[UR6][R130.64+0x8] ;  /* 0x0000080682827981 */ /* 0x000f28000c1e9900 */
[----:B------:R-:W4:Y:S04]  /*5e70*/  LDG.E.CONSTANT R133, desc[UR6][R128.64+0x8] ;  /* 0x0000080680857981 */ /* 0x000f28000c1e9900 */
[----:B------:R0:W4:Y:S02]  /*5e80*/  LDG.E.CONSTANT R131, desc[UR6][R128.64] ;  /* 0x0000000680837981 */ /* 0x000124000c1e9900 */
[----:B0-----:R-:W-:-:S04]  /*5e90*/  VIADD R128, R134, UR5 ;  /* 0x0000000586807c36 */ /* 0x001fc80008000000 */
[----:B------:R-:W-:Y:S01]  /*5ea0*/  IMAD.WIDE.U32 R128, R128, 0x4, R120 ;  /* 0x0000000480807825 */ /* 0x000fe200078e0078 */
[----:B--2---:R-:W-:Y:S04]  /*5eb0*/  STS.64 [R3+0x20], R122 ;  /* 0x0000207a03007388 */ /* 0x004fe80000000a00 */
[----:B---3--:R0:W-:Y:S02]  /*5ec0*/  STS.64 [R3+0x28], R124 ;  /* 0x0000287c03007388 */ /* 0x0081e40000000a00 */
[----:B0-----:R-:W-:-:S04]  /*5ed0*/  VIADD R124, R119, UR5 ;  /* 0x00000005777c7c36 */ /* 0x001fc80008000000 */
[----:B------:R-:W-:-:S05]  /*5ee0*/  IMAD.WIDE.U32 R124, R124, 0x4, R120 ;  /* 0x000000047c7c7825 */ /* 0x000fca00078e0078 */
[----:B------:R-:W2:Y:S04]  /*5ef0*/  LDG.E.CONSTANT R122, desc[UR6][R124.64] ;  /* 0x000000067c7a7981 */ /* 0x000ea8000c1e9900 */
[----:B------:R-:W2:Y:S04]  /*5f00*/  LDG.E.CONSTANT R123, desc[UR6][R124.64+0x4] ;  /* 0x000004067c7b7981 */ /* 0x000ea8000c1e9900 */
[----:B----4-:R0:W-:Y:S04]  /*5f10*/  STS.64 [R3+0x30], R126 ;  /* 0x0000307e03007388 */ /* 0x0101e80000000a00 */
[----:B------:R-:W3:Y:S04]  /*5f20*/  LDG.E.CONSTANT R124, desc[UR6][R124.64+0x8] ;  /* 0x000008067c7c7981 */ /* 0x000ee8000c1e9900 */
[----:B0-----:R-:W4:Y:S04]  /*5f30*/  LDG.E.CONSTANT R126, desc[UR6][R128.64+0x4] ;  /* 0x00000406807e7981 */ /* 0x001f28000c1e9900 */
[----:B------:R-:W3:Y:S04]  /*5f40*/  LDG.E.CONSTANT R125, desc[UR6][R128.64] ;  /* 0x00000006807d7981 */ /* 0x000ee8000c1e9900 */
[----:B------:R0:W4:Y:S02]  /*5f50*/  LDG.E.CONSTANT R127, desc[UR6][R128.64+0x8] ;  /* 0x00000806807f7981 */ /* 0x000124000c1e9900 */
[----:B0-----:R-:W-:-:S04]  /*5f60*/  VIADD R128, R135, UR5 ;  /* 0x0000000587807c36 */ /* 0x001fc80008000000 */
[----:B------:R-:W-:Y:S01]  /*5f70*/  IMAD.WIDE.U32 R128, R128, 0x4, R120 ;  /* 0x0000000480807825 */ /* 0x000fe200078e0078 */
[----:B------:R0:W-:Y:S04]  /*5f80*/  STS.64 [R3+0x38], R130 ;  /* 0x0000388203007388 */ /* 0x0001e80000000a00 */
[----:B0-----:R-:W4:Y:S04]  /*5f90*/  LDG.E.CONSTANT R130, desc[UR6][R128.64] ;  /* 0x0000000680827981 */ /* 0x001f28000c1e9900 */
[----:B------:R-:W4:Y:S01]  /*5fa0*/  LDG.E.CONSTANT R131, desc[UR6][R128.64+0x4] ;  /* 0x0000040680837981 */ /* 0x000f22000c1e9900 */
[----:B------:R-:W-:-:S04]  /*5fb0*/  VIADD R136, R138, UR5 ;  /* 0x000000058a887c36 */ /* 0x000fc80008000000 */
[----:B------:R-:W-:Y:S01]  /*5fc0*/  IMAD.WIDE.U32 R136, R136, 0x4, R120 ;  /* 0x0000000488887825 */ /* 0x000fe200078e0078 */
[----:B------:R-:W4:Y:S04]  /*5fd0*/  LDG.E.CONSTANT R128, desc[UR6][R128.64+0x8] ;  /* 0x0000080680807981 */ /* 0x000f28000c1e9900 */
[----:B------:R-:W4:Y:S04]  /*5fe0*/  LDG.E.CONSTANT R129, desc[UR6][R136.64] ;  /* 0x0000000688817981 */ /* 0x000f28000c1e9900 */
[----:B------:R0:W-:Y:S02]  /*5ff0*/  STS.64 [R3+0x40], R132 ;  /* 0x0000408403007388 */ /* 0x0001e40000000a00 */
[----:B0-----:R-:W-:-:S05]  /*6000*/  IADD3 R132, PT, PT, R140, UR5, RZ ;  /* 0x000000058c847c10 */ /* 0x001fca000fffe0ff */
[----:B------:R-:W-:Y:S01]  /*6010*/  IMAD.WIDE.U32 R132, R132, 0x4, R120 ;  /* 0x0000000484847825 */ /* 0x000fe200078e0078 */
[----:B--2---:R-:W-:Y:S04]  /*6020*/  STS.64 [R3+0x48], R122 ;  /* 0x0000487a03007388 */ /* 0x004fe80000000a00 */
[----:B---3--:R0:W-:Y:S02]  /*6030*/  STS.64 [R3+0x50], R124 ;  /* 0x0000507c03007388 */ /* 0x0081e40000000a00 */
[----:B0-----:R-:W-:-:S04]  /*6040*/  VIADD R124, R139, UR5 ;  /* 0x000000058b7c7c36 */ /* 0x001fc80008000000 */
[----:B------:R-:W-:Y:S01]  /*6050*/  IMAD.WIDE.U32 R124, R124, 0x4, R120 ;  /* 0x000000047c7c7825 */ /* 0x000fe200078e0078 */
[----:B----4-:R0:W-:Y:S04]  /*6060*/  STS.64 [R3+0x58], R126 ;  /* 0x0000587e03007388 */ /* 0x0101e80000000a00 */
[----:B------:R1:W5:Y:S04]  /*6070*/  LDG.E.CONSTANT R122, desc[UR6][R124.64] ;  /* 0x000000067c7a7981 */ /* 0x000368000c1e9900 */
[----:B------:R1:W5:Y:S04]  /*6080*/  LDG.E.CONSTANT R123, desc[UR6][R124.64+0x4] ;  /* 0x000004067c7b7981 */ /* 0x000368000c1e9900 */
[----:B0-----:R1:W5:Y:S04]  /*6090*/  LDG.E.CONSTANT R126, desc[UR6][R132.64+0x4] ;  /* 0x00000406847e7981 */ /* 0x001368000c1e9900 */
[----:B------:R1:W5:Y:S04]  /*60a0*/  LDG.E.CONSTANT R127, desc[UR6][R132.64+0x8] ;  /* 0x00000806847f7981 */ /* 0x000368000c1e9900 */
[----:B------:R0:W-:Y:S04]  /*60b0*/  STS.64 [R3+0x60], R130 ;  /* 0x0000608203007388 */ /* 0x0001e80000000a00 */
[----:B------:R1:W5:Y:S04]  /*60c0*/  LDG.E.CONSTANT R124, desc[UR6][R124.64+0x8] ;  /* 0x000008067c7c7981 */ /* 0x000368000c1e9900 */
[----:B0-----:R-:W2:Y:S04]  /*60d0*/  LDG.E.CONSTANT R130, desc[UR6][R136.64+0x4] ;  /* 0x0000040688827981 */ /* 0x001ea8000c1e9900 */
[----:B------:R-:W2:Y:S04]  /*60e0*/  LDG.E.CONSTANT R131, desc[UR6][R136.64+0x8] ;  /* 0x0000080688837981 */ /* 0x000ea8000c1e9900 */
[----:B------:R1:W5:Y:S04]  /*60f0*/  LDG.E.CONSTANT R125, desc[UR6][R132.64] ;  /* 0x00000006847d7981 */ /* 0x000368000c1e9900 */
[----:B------:R1:W-:Y:S01]  /*6100*/  STS.64 [R3+0x68], R128 ;  /* 0x0000688003007388 */ /* 0x0003e20000000a00 */
[----:B------:R-:W-:Y:S01]  /*6110*/  ISETP.GT.U32.AND P5, PT, R4, 0xf, PT ;  /* 0x0000000f0400780c */ /* 0x000fe20003fa4070 */
[----:B------:R-:W-:Y:S02]  /*6120*/  BSSY.RECONVERGENT B0, `(.L_x_28) ;  /* 0x0000015000007945 */ /* 0x000fe40003800200 */
[----:B--2---:R1:W-:Y:S10]  /*6130*/  STS.64 [R3+0x70], R130 ;  /* 0x0000708203007388 */ /* 0x0043f40000000a00 */
[----:B------:R-:W-:Y:S05]  /*6140*/  @P5 BRA `(.L_x_29) ;  /* 0x0000000000485947 */ /* 0x000fea0003800000 */
[----:B------:R-:W0:Y:S01]  /*6150*/  LDCU.64 UR8, c[0x0][0x388] ;  /* 0x00007100ff0877ac */ /* 0x000e220008000a00 */
[----:B-1----:R-:W-:-:S04]  /*6160*/  LOP3.LUT R130, R200, 0xffff, RZ, 0xc0, !PT ;  /* 0x0000ffffc8827812 */ /* 0x002fc800078ec0ff */
[----:B------:R-:W-:-:S04]  /*6170*/  IADD3 R129, P5, P6, R111, R5, R130 ;  /* 0x000000056f817210 */ /* 0x000fc80007ebe082 */
[----:B------:R-:W-:Y:S02]  /*6180*/  IADD3.X R131, PT, PT, RZ, RZ, RZ, P5, P6 ;  /* 0x000000ffff837210 */ /* 0x000fe40002fec4ff */
[----:B------:R-:W-:Y:S02]  /*6190*/  IADD3 R129, P5, PT, R129, UR5, RZ ;  /* 0x0000000581817c10 */ /* 0x000fe4000ffbe0ff */
[----:B------:R-:W-:-:S03]  /*61a0*/  ISETP.NE.AND P6, PT, R202, RZ, PT ;  /* 0x000000ffca00720c */ /* 0x000fc60003fc5270 */
[----:B------:R-:W-:Y:S01]  /*61b0*/  IMAD.X R131, RZ, RZ, R131, P5 ;  /* 0x000000ffff837224 */ /* 0x000fe200028e0683 */
[----:B0-----:R-:W-:-:S04]  /*61c0*/  LEA R128, P5, R129, UR8, 0x2 ;  /* 0x0000000881807c11 */ /* 0x001fc8000f8a10ff */
[----:B------:R-:W-:Y:S02]  /*61d0*/  LEA.HI.X R129, R129, UR9, R131, 0x2, P5 ;  /* 0x0000000981817c11 */ /* 0x000fe4000a8f1483 */
[----:B------:R-:W-:-:S03]  /*61e0*/  @!P0 IADD3 R131, PT, PT, R111, R5, R130 ;  /* 0x000000056f838210 */ /* 0x000fc60007ffe082 */
[----:B------:R-:W2:Y:S02]  /*61f0*/  @!P6 LDG.E.CONSTANT R130, desc[UR6][R128.64+0x4] ;  /* 0x000004068082e981 */ /* 0x000ea4000c1e9900 */
[----:B------:R-:W-:Y:S02]  /*6200*/  @!P0 VIADD R131, R131, UR5 ;  /* 0x0000000583838c36 */ /* 0x000fe40008000000 */
[----:B------:R0:W3:Y:S02]  /*6210*/  @!P1 LDG.E.CONSTANT R132, desc[UR6][R128.64+0x8] ;  /* 0x0000080680849981 */ /* 0x0000e4000c1e9900 */
[----:B0-----:R-:W-:-:S06]  /*6220*/  @!P0 IMAD.WIDE.U32 R128, R131, 0x4, R120 ;  /* 0x0000000483808825 */ /* 0x001fcc00078e0078 */
[----:B------:R-:W4:Y:S04]  /*6230*/  @!P0 LDG.E.CONSTANT R128, desc[UR6][R128.64] ;  /* 0x0000000680808981 */ /* 0x000f28000c1e9900 */
[----:B--2---:R0:W-:Y:S04]  /*6240*/  @!P6 STS [R3+0x94], R130 ;  /* 0x000094820300e388 */ /* 0x0041e80000000800 */
[----:B---3--:R0:W-:Y:S04]  /*6250*/  @!P1 STS [R3+0x98], R132 ;  /* 0x0000988403009388 */ /* 0x0081e80000000800 */
[----:B----4-:R0:W-:Y:S02]  /*6260*/  @!P0 STS [R3+0x90], R128 ;  /* 0x0000908003008388 */ /* 0x0101e40000000800 */
.L_x_29:
[----:B------:R-:W-:Y:S05]  /*6270*/  BSYNC.RECONVERGENT B0 ;  /* 0x0000000000007941 */ /* 0x000fea0003800200 */
.L_x_28:
[----:B------:R-:W-:Y:S01]  /*6280*/  ISETP.GT.U32.AND P5, PT, R197, 0xf, PT ;  /* 0x0000000fc500780c */ /* 0x000fe20003fa4070 */
[----:B------:R-:W-:-:S12]  /*6290*/  BSSY.RECONVERGENT B0, `(.L_x_30) ;  /* 0x0000013000007945 */ /* 0x000fd80003800200 */
[----:B------:R-:W-:Y:S05]  /*62a0*/  @P5 BRA `(.L_x_31) ;  /* 0x0000000000445947 */ /* 0x000fea0003800000 */
[----:B01----:R-:W-:Y:S01]  /*62b0*/  LOP3.LUT R128, R199, 0xffff, RZ, 0xc0, !PT ;  /* 0x0000ffffc7807812 */ /* 0x003fe200078ec0ff */
[----:B------:R-:W0:Y:S03]  /*62c0*/  LDCU.64 UR8, c[0x0][0x388] ;  /* 0x00007100ff0877ac */ /* 0x000e260008000a00 */
[----:B------:R-:W-:-:S05]  /*62d0*/  @!P2 IADD3 R129, PT, PT, R111, R6, R128 ;  /* 0x000000066f81a210 */ /* 0x000fca0007ffe080 */
[----:B------:R-:W-:-:S04]  /*62e0*/  @!P2 VIADD R129, R129, UR5 ;  /* 0x000000058181ac36 */ /* 0x000fc80008000000 */
[----:B------:R-:W-:Y:S01]  /*62f0*/  @!P2 IMAD.WIDE.U32 R120, R129, 0x4, R120 ;  /* 0x000000048178a825 */ /* 0x000fe200078e0078 */
[----:B------:R-:W-:-:S04]  /*6300*/  IADD3 R129, P5, P6, R111, R6, R128 ;  /* 0x000000066f817210 */ /* 0x000fc80007ebe080 */
[----:B------:R-:W-:Y:S01]  /*6310*/  IADD3.X R130, PT, PT, RZ, RZ, RZ, P5, P6 ;  /* 0x000000ffff827210 */ /* 0x000fe20002fec4ff */
[----:B------:R-:W2:Y:S01]  /*6320*/  @!P2 LDG.E.CONSTANT R120, desc[UR6][R120.64] ;  /* 0x000000067878a981 */ /* 0x000ea2000c1e9900 */
[----:B------:R-:W-:-:S05]  /*6330*/  IADD3 R129, P5, PT, R129, UR5, RZ ;  /* 0x0000000581817c10 */ /* 0x000fca000ffbe0ff */
[----:B------:R-:W-:Y:S01]  /*6340*/  IMAD.X R130, RZ, RZ, R130, P5 ;  /* 0x000000ffff827224 */ /* 0x000fe200028e0682 */
[----:B0-----:R-:W-:-:S04]  /*6350*/  LEA R128, P5, R129, UR8, 0x2 ;  /* 0x0000000881807c11 */ /* 0x001fc8000f8a10ff */
[----:B------:R-:W-:-:S05]  /*6360*/  LEA.HI.X R129, R129, UR9, R130, 0x2, P5 ;  /* 0x0000000981817c11 */ /* 0x000fca000a8f1482 */
[----:B------:R-:W3:Y:S04]  /*6370*/  @!P3 LDG.E.CONSTANT R121, desc[UR6][R128.64+0x4] ;  /* 0x000004068079b981 */ /* 0x000ee8000c1e9900 */
[----:B------:R-:W4:Y:S04]  /*6380*/  @!P4 LDG.E.CONSTANT R128, desc[UR6][R128.64+0x8] ;  /* 0x000008068080c981 */ /* 0x000f28000c1e9900 */
[----:B--2---:R2:W-:Y:S04]  /*6390*/  @!P2 STS [R3+0x9c], R120 ;  /* 0x00009c780300a388 */ /* 0x0045e80000000800 */
[----:B---3--:R2:W-:Y:S04]  /*63a0*/  @!P3 STS [R3+0xa0], R121 ;  /* 0x0000a0790300b388 */ /* 0x0085e80000000800 */
[----:B----4-:R2:W-:Y:S02]  /*63b0*/  @!P4 STS [R3+0xa4], R128 ;  /* 0x0000a4800300c388 */ /* 0x0105e40000000800 */
.L_x_31:
[----:B------:R-:W-:Y:S05]  /*63c0*/  BSYNC.RECONVERGENT B0 ;  /* 0x0000000000007941 */ /* 0x000fea0003800200 */
.L_x_30:
[----:B-----5:R-:W-:Y:S01]  /*63d0*/  STS.64 [R3+0x78], R122 ;  /* 0x0000787a03007388 */ /* 0x020fe20000000a00 */
[----:B------:R-:W-:-:S03]  /*63e0*/  UMOV UR5, 0x8 ;  /* 0x0000000800057882 */ /* 0x000fc60000000000 */
[----:B------:R1:W-:Y:S04]  /*63f0*/  STS.64 [R3+0x80], R124 ;  /* 0x0000807c03007388 */ /* 0x0003e80000000a00 */
[----:B------:R3:W-:Y:S01]  /*6400*/  STS.64 [R3+0x88], R126 ;  /* 0x0000887e03007388 */ /* 0x0007e20000000a00 */
[----:B-1----:R-:W-:Y:S01]  /*6410*/  IMAD.MOV.U32 R124, RZ, RZ, R198 ;  /* 0x000000ffff7c7224 */ /* 0x002fe200078e00c6 */
[----:B------:R-:W-:Y:S06]  /*6420*/  BAR.SYNC.DEFER_BLOCKING 0x0 ;  /* 0x0000000000007b1d */ /* 0x000fec0000010000 */
.L_x_32:
[----:B------:R-:W-:Y:S04]  /*6430*/  LDS R122, [R124+-0x1200] ;  /* 0xffee00007c7a7984 */ /* 0x000fe80000000800 */
[----:B--2---:R-:W1:Y:S02]  /*6440*/  LDS.64 R120, [R0+UR5+-0x8] ;  /* 0xfffff80500787984 */ /* 0x004e640008000a00 */
[----:B-1----:R-:W-:Y:S01]  /*6450*/  FFMA R17, R120, R122, R17 ;  /* 0x0000007a78117223 */ /* 0x002fe20000000011 */
[-C--:B------:R-:W-:Y:S02]  /*6460*/  FFMA R18, R122, R121.reuse, R18 ;  /* 0x000000797a127223 */ /* 0x080fe40000000012 */
[----:B------:R-:W1:Y:S02]  /*6470*/  LDS R122, [R124] ;  /* 0x000000007c7a7984 */ /* 0x000e640000000800 */
[----:B-1----:R-:W-:Y:S01]  /*6480*/  FFMA R14, R120, R122, R14 ;  /* 0x0000007a780e7223 */ /* 0x002fe2000000000e */
[----:B------:R-:W-:-:S02]  /*6490*/  FFMA R13, R122, R121, R13 ;  /* 0x000000797a0d7223 */ /* 0x000fc4000000000d */
[----:B------:R-:W1:Y:S02]  /*64a0*/  LDS R122, [R124+-0xfc0] ;  /* 0xfff040007c7a7984 */ /* 0x000e640000000800 */
[----:B-1----:R-:W-:Y:S01]  /*64b0*/  FFMA R19, R120, R122, R19 ;  /* 0x0000007a78137223 */ /* 0x002fe20000000013 */
[-C--:B------:R-:W-:Y:S02]  /*64c0*/  FFMA R20, R122, R121.reuse, R20 ;  /* 0x000000797a147223 */ /* 0x080fe40000000014 */
[----:B------:R-:W1:Y:S02]  /*64d0*/  LDS R122, [R124+0x240] ;  /* 0x000240007c7a7984 */ /* 0x000e640000000800 */
[----:B-1----:R-:W-:Y:S01]  /*64e0*/  FFMA R12, R120, R122, R12 ;  /* 0x0000007a780c7223 */ /* 0x002fe2000000000c */
[-C--:B------:R-:W-:Y:S02]  /*64f0*/  FFMA R11, R122, R121.reuse, R11 ;  /* 0x000000797a0b7223 */ /* 0x080fe4000000000b */
[----:B------:R-:W1:Y:S02]  /*6500*/  LDS R122, [R124+-0xd80] ;  /* 0xfff280007c7a7984 */ /* 0x000e640000000800 */
[----:B-1----:R-:W-:Y:S01]  /*6510*/  FFMA R21, R120, R122, R21 ;  /* 0x0000007a78157223 */ /* 0x002fe20000000015 */
[----:B------:R-:W-:-:S02]  /*6520*/  FFMA R22, R122, R121, R22 ;  /* 0x000000797a167223 */ /* 0x000fc40000000016 */
[----:B------:R-:W1:Y:S02]  /*6530*/  LDS R122, [R124+0x480] ;  /* 0x000480007c7a7984 */ /* 0x000e640000000800 */
[----:B-1----:R-:W-:Y:S01]  /*6540*/  FFMA R10, R120, R122, R10 ;  /* 0x0000007a780a7223 */ /* 0x002fe2000000000a */
[-C--:B------:R-:W-:Y:S02]  /*6550*/  FFMA R9, R122, R121.reuse, R9 ;  /* 0x000000797a097223 */ /* 0x080fe40000000009 */
[----:B------:R-:W1:Y:S02]  /*6560*/  LDS R122, [R124+-0xb40] ;  /* 0xfff4c0007c7a7984 */ /* 0x000e640000000800 */
[----:B-1----:R-:W-:Y:S01]  /*6570*/  FFMA R16, R120, R122, R16 ;  /* 0x0000007a78107223 */ /* 0x002fe20000000010 */
[-C--:B------:R-:W-:Y:S02]  /*6580*/  FFMA R15, R122, R121.reuse, R15 ;  /* 0x000000797a0f7223 */ /* 0x080fe4000000000f */
[----:B------:R-:W1:Y:S02]  /*6590*/  LDS R122, [R124+0x6c0] ;  /* 0x0006c0007c7a7984 */ /* 0x000e640000000800 */
[----:B-1----:R-:W-:Y:S01]  /*65a0*/  FFMA R8, R120, R122, R8 ;  /* 0x0000007a78087223 */ /* 0x002fe20000000008 */
[----:B------:R-:W-:Y:S01]  /*65b0*/  FFMA R7, R122, R121, R7 ;  /* 0x000000797a077223 */ /* 0x000fe20000000007 */
[----:B------:R-:W1:Y:S04]  /*65c0*/  LDS R120, [R124+-0x11fc] ;  /* 0xffee04007c787984 */ /* 0x000e680000000800 */
[----:B------:R-:W2:Y:S01]  /*65d0*/  LDS.64 R122, [R0+UR5] ;  /* 0x00000005007a7984 */ /* 0x000ea20008000a00 */
[----:B------:R-:W-:-:S04]  /*65e0*/  UIADD3 UR5, UPT, UPT, UR5, 0x100, URZ ;  /* 0x0000010005057890 */ /* 0x000fc8000fffe0ff */
[----:B------:R-:W-:Y:S01]  /*65f0*/  UISETP.NE.AND UP0, UPT, UR5, 0x3008, UPT ;  /* 0x000030080500788c */ /* 0x000fe2000bf05270 */
[-C--:B-1----:R-:W-:Y:S01]  /*6600*/  FFMA R17, R120, R121.reuse, R17 ;  /* 0x0000007978117223 */ /* 0x082fe20000000011 */
[----:B--2---:R-:W-:Y:S02]  /*6610*/  FFMA R18, R122, R120, R18 ;  /* 0x000000787a127223 */ /* 0x004fe40000000012 */
[----:B------:R-:W1:Y:S02]  /*6620*/  LDS R120, [R124+0x4] ;  /* 0x000004007c787984 */ /* 0x000e640000000800 */
[-C--:B-1----:R-:W-:Y:S01]  /*6630*/  FFMA R14, R120, R121.reuse, R14 ;  /* 0x00000079780e7223 */ /* 0x082fe2000000000e */
[----:B------:R-:W-:Y:S02]  /*6640*/  FFMA R13, R122, R120, R13 ;  /* 0x000000787a0d7223 */ /* 0x000fe4000000000d */
[----:B------:R-:W1:Y:S02]  /*6650*/  LDS R120, [R124+-0xfbc] ;  /* 0xfff044007c787984 */ /* 0x000e640000000800 */
[----:B-1----:R-:W-:Y:S01]  /*6660*/  FFMA R19, R120, R121, R19 ;  /* 0x0000007978137223 */ /* 0x002fe20000000013 */
[----:B------:R-:W-:-:S02]  /*6670*/  FFMA R20, R122, R120, R20 ;  /* 0x000000787a147223 */ /* 0x000fc40000000014 */
[----:B------:R-:W1:Y:S02]  /*6680*/  LDS R120, [R124+0x244] ;  /* 0x000244007c787984 */ /* 0x000e640000000800 */
[-C--:B-1----:R-:W-:Y:S01]  /*6690*/  FFMA R12, R120, R121.reuse, R12 ;  /* 0x00000079780c7223 */ /* 0x082fe2000000000c */
[----:B------:R-:W-:Y:S02]  /*66a0*/  FFMA R11, R122, R120, R11 ;  /* 0x000000787a0b7223 */ /* 0x000fe4000000000b */
[----:B------:R-:W1:Y:S02]  /*66b0*/  LDS R120, [R124+-0xd7c] ;  /* 0xfff284007c787984 */ /* 0x000e640000000800 */
[-C--:B-1----:R-:W-:Y:S01]  /*66c0*/  FFMA R21, R120, R121.reuse, R21 ;  /* 0x0000007978157223 */ /* 0x082fe20000000015 */
[----:B------:R-:W-:Y:S02]  /*66d0*/  FFMA R22, R122, R120, R22 ;  /* 0x000000787a167223 */ /* 0x000fe40000000016 */
[----:B------:R-:W1:Y:S02]  /*66e0*/  LDS R120, [R124+0x484] ;  /* 0x000484007c787984 */ /* 0x000e640000000800 */
[----:B-1----:R-:W-:Y:S01]  /*66f0*/  FFMA R10, R120, R121, R10 ;  /* 0x00000079780a7223 */ /* 0x002fe2000000000a */
[----:B------:R-:W-:-:S02]  /*6700*/  FFMA R9, R122, R120, R9 ;  /* 0x000000787a097223 */ /* 0x000fc40000000009 */
[----:B------:R-:W1:Y:S02]  /*6710*/  LDS R120, [R124+-0xb3c] ;  /* 0xfff4c4007c787984 */ /* 0x000e640000000800 */
[-C--:B-1----:R-:W-:Y:S01]  /*6720*/  FFMA R16, R120, R121.reuse, R16 ;  /* 0x0000007978107223 */ /* 0x082fe20000000010 */
[----:B------:R-:W-:Y:S02]  /*6730*/  FFMA R15, R122, R120, R15 ;  /* 0x000000787a0f7223 */ /* 0x000fe4000000000f */
[----:B------:R-:W1:Y:S02]  /*6740*/  LDS R120, [R124+0x6c4] ;  /* 0x0006c4007c787984 */ /* 0x000e640000000800 */
[----:B-1----:R-:W-:Y:S01]  /*6750*/  FFMA R8, R120, R121, R8 ;  /* 0x0000007978087223 */ /* 0x002fe20000000008 */
[C---:B------:R-:W-:Y:S02]  /*6760*/  FFMA R7, R122.reuse, R120, R7 ;  /* 0x000000787a077223 */ /* 0x040fe40000000007 */
        /* <DEDUP_REMOVED lines=21> */
[----:B------:R1:W2:Y:S02]  /*68c0*/  LDS R120, [R124+0x6c8] ;  /* 0x0006c8007c787984 */ /* 0x0002a40000000800 */
[----:B-1----:R-:W-:Y:S01]  /*68d0*/  IADD3 R124, PT, PT, R124, 0xc, RZ ;  /* 0x0000000c7c7c7810 */ /* 0x002fe20007ffe0ff */
[----:B--2---:R-:W-:Y:S01]  /*68e0*/  FFMA R8, R122, R120, R8 ;  /* 0x000000787a087223 */ /* 0x004fe20000000008 */
[----:B------:R-:W-:Y:S01]  /*68f0*/  FFMA R7, R120, R123, R7 ;  /* 0x0000007b78077223 */ /* 0x000fe20000000007 */
[----:B------:R-:W-:Y:S06]  /*6900*/  BRA.U UP0, `(.L_x_32) ;  /* 0xfffffff900c87547 */ /* 0x000fec000b83ffff */
[----:B------:R-:W-:-:S04]  /*6910*/  UIADD3 UR4, UPT, UPT, UR4, 0x1, URZ ;  /* 0x0000000104047890 */ /* 0x000fc8000fffe0ff */
[----:B------:R-:W-:-:S09]  /*6920*/  UISETP.NE.AND UP0, UPT, UR4, 0x3, UPT ;  /* 0x000000030400788c */ /* 0x000fd2000bf05270 */
[----:B------:R-:W-:Y:S05]  /*6930*/  BRA.U UP0, `(.L_x_33) ;  /* 0xffffffc900207547 */ /* 0x000fea000b83ffff */
[----:B------:R-:W-:Y:S01]  /*6940*/  IMAD.MOV.U32 R112, RZ, RZ, 0x1 ;  /* 0x00000001ff707424 */ /* 0x000fe200078e00ff */
[----:B------:R-:W-:Y:S01]  /*6950*/  UPLOP3.LUT UP0, UPT, UPT, UPT, UPT, 0x40, 0x4 ;  /* 0x000000000004789c */ /* 0x000fe20003f0e870 */
[----:B------:R-:W-:Y:S10]  /*6960*/  BRA.U UP1, `(.L_x_34) ;  /* 0xffffffb901087547 */ /* 0x000ff4000b83ffff */
[----:B------:R-:W1:Y:S01]  /*6970*/  S2R R0, SR_CTAID.Z ;  /* 0x0000000000007919 */ /* 0x000e620000002700 */
[----:B------:R-:W2:Y:S01]  /*6980*/  S2UR UR4, SR_CTAID.X ;  /* 0x00000000000479c3 */ /* 0x000ea20000002500 */
[----:B0--3--:R-:W1:Y:S01]  /*6990*/  S2R R3, SR_TID.Z ;  /* 0x0000000000037919 */ /* 0x009e620000002300 */
[----:B------:R-:W0:Y:S01]  /*69a0*/  S2R R5, SR_CTAID.Y ;  /* 0x0000000000057919 */ /* 0x000e220000002600 */
[----:B------:R-:W3:Y:S01]  /*69b0*/  S2R R23, SR_TID.Y ;  /* 0x0000000000177919 */ /* 0x000ee20000002200 */
[----:B------:R-:W4:Y:S01]  /*69c0*/  S2R R25, SR_TID.X ;  /* 0x0000000000197919 */ /* 0x000f220000002100 */
[----:B-1----:R-:W-:-:S03]  /*69d0*/  IMAD R0, R0, 0x4, R3 ;  /* 0x0000000400007824 */ /* 0x002fc600078e0203 */
[----:B------:R-:W1:Y:S01]  /*69e0*/  LDC.64 R2, c[0x0][0x390] ;  /* 0x0000e400ff027b82 */ /* 0x000e620000000a00 */
[----:B0-----:R-:W-:-:S04]  /*69f0*/  IMAD R0, R0, 0x1c, R5 ;  /* 0x0000001c00007824 */ /* 0x001fc800078e0205 */
[----:B---3--:R-:W-:-:S05]  /*6a00*/  IMAD R0, R0, 0x4, R23 ;  /* 0x0000000400007824 */ /* 0x008fca00078e0217 */
[----:B--2---:R-:W-:-:S05]  /*6a10*/  LEA R0, R0, UR4, 0x1 ;  /* 0x0000000400007c11 */ /* 0x004fca000f8e08ff */
[----:B----4-:R-:W-:-:S04]  /*6a20*/  IMAD R0, R0, 0x7, R25 ;  /* 0x0000000700007824 */ /* 0x010fc800078e0219 */
[----:B------:R-:W-:-:S04]  /*6a30*/  IMAD.SHL.U32 R5, R0, 0x2, RZ ;  /* 0x0000000200057824 */ /* 0x000fc800078e00ff */
[----:B-1----:R-:W-:-:S05]  /*6a40*/  IMAD.WIDE.U32 R2, R5, 0x4, R2 ;  /* 0x0000000405027825 */ /* 0x002fca00078e0002 */
[----:B------:R-:W-:Y:S04]  /*6a50*/  STG.E desc[UR6][R2.64], R17 ;  /* 0x0000001102007986 */ /* 0x000fe8000c101906 */
        /* <DEDUP_REMOVED lines=14> */
[----:B------:R-:W-:Y:S01]  /*6b40*/  STG.E desc[UR6][R2.64+0x86c4], R7 ;  /* 0x0086c40702007986 */ /* 0x000fe2000c101906 */
[----:B------:R-:W-:Y:S05]  /*6b50*/  EXIT ;  /* 0x000000000000794d */ /* 0x000fea0003800000 */
.L_x_35:
        /* <DEDUP_REMOVED lines=10> */
.L_x_38:


//--------------------- .nv.shared._Z6conv2dPfPKfS_ --------------------------
	.section	.nv.shared._Z6conv2dPfPKfS_,"aw",@nobits
	.sectionflags	@""
	.align	16
	.zero		1024


//--------------------- .nv.shared.reserved.0     --------------------------
	.section	.nv.shared.reserved.0,"aw",@nobits
	.weak		__nv_reservedSMEM_offset_0_alias
	.size		__nv_reservedSMEM_offset_0_alias, 0, 64
	.other		__nv_reservedSMEM_offset_0_alias,@"STO_CUDA_RESERVED_SHARED STV_DEFAULT"
__nv_reservedSMEM_offset_0_alias:
	.zero		0
	.zero		64


//--------------------- .nv.shared.default_function_kernel0 --------------------------
	.section	.nv.shared.default_function_kernel0,"aw",@nobits
	.sectionflags	@""
	.align	16
.nv.shared.default_function_kernel0:
	.zero		22528


//--------------------- .nv.constant0._Z6conv2dPfPKfS_ --------------------------
	.section	.nv.constant0._Z6conv2dPfPKfS_,"a",@progbits
	.sectionflags	@""
	.align	4
.nv.constant0._Z6conv2dPfPKfS_:
	.zero		920


//--------------------- .nv.constant0.default_function_kernel0 --------------------------
	.section	.nv.constant0.default_function_kernel0,"a",@progbits
	.sectionflags	@""
	.align	4
.nv.constant0.default_function_kernel0:
	.zero		920


//--------------------- SYMBOLS --------------------------

	.type		.nv.reservedSmem.offset0,@object
	.size		.nv.reservedSmem.offset0,0x4
	.type		.nv.reservedSmem.cap,@object
	.size		.nv.reservedSmem.cap,0x4
